//
// Generated by NVIDIA NVVM Compiler
//
// Compiler Build ID: CL-36424714
// Cuda compilation tools, release 13.0, V13.0.88
// Based on NVVM 20.0.0
//

.version 9.0
.target sm_100
.address_size 64

	// .globl	steel_gemm_fused_kernel
// _ZZ23steel_gemm_fused_kernelE2As has been demoted
// _ZZ23steel_gemm_fused_kernelE2Bs has been demoted
// _ZZ27steel_gemm_layernorm_kernelE2As has been demoted
// _ZZ27steel_gemm_layernorm_kernelE2Bs has been demoted
// _ZZ26steel_gemm_residual_kernelE2As has been demoted
// _ZZ26steel_gemm_residual_kernelE2Bs has been demoted
// _ZZ28steel_gemm_fused_fp16_kernelE2As has been demoted
// _ZZ28steel_gemm_fused_fp16_kernelE2Bs has been demoted

.visible .entry steel_gemm_fused_kernel(
	.param .u64 .ptr .align 1 steel_gemm_fused_kernel_param_0,
	.param .u64 .ptr .align 1 steel_gemm_fused_kernel_param_1,
	.param .u64 .ptr .align 1 steel_gemm_fused_kernel_param_2,
	.param .u64 .ptr .align 1 steel_gemm_fused_kernel_param_3,
	.param .f32 steel_gemm_fused_kernel_param_4,
	.param .f32 steel_gemm_fused_kernel_param_5,
	.param .u32 steel_gemm_fused_kernel_param_6,
	.param .u32 steel_gemm_fused_kernel_param_7,
	.param .u32 steel_gemm_fused_kernel_param_8,
	.param .u32 steel_gemm_fused_kernel_param_9
)
{
	.reg .pred 	%p<986>;
	.reg .b32 	%r<1433>;
	.reg .b32 	%f<5743>;
	.reg .b64 	%rd<643>;
	// demoted variable
	.shared .align 4 .b8 _ZZ23steel_gemm_fused_kernelE2As[4352];
	// demoted variable
	.shared .align 4 .b8 _ZZ23steel_gemm_fused_kernelE2Bs[4160];
	ld.param.u64 	%rd89, [steel_gemm_fused_kernel_param_0];
	ld.param.u64 	%rd90, [steel_gemm_fused_kernel_param_1];
	ld.param.u64 	%rd91, [steel_gemm_fused_kernel_param_2];
	ld.param.u64 	%rd88, [steel_gemm_fused_kernel_param_3];
	ld.param.f32 	%f521, [steel_gemm_fused_kernel_param_4];
	ld.param.f32 	%f522, [steel_gemm_fused_kernel_param_5];
	ld.param.u32 	%r278, [steel_gemm_fused_kernel_param_6];
	ld.param.u32 	%r279, [steel_gemm_fused_kernel_param_7];
	ld.param.u32 	%r280, [steel_gemm_fused_kernel_param_8];
	ld.param.u32 	%r281, [steel_gemm_fused_kernel_param_9];
	cvta.to.global.u64 	%rd1, %rd90;
	cvta.to.global.u64 	%rd2, %rd91;
	cvta.to.global.u64 	%rd3, %rd88;
	cvta.to.global.u64 	%rd4, %rd89;
	mov.u32 	%r282, %ctaid.x;
	mov.u32 	%r283, %ctaid.y;
	mov.u32 	%r1, %tid.x;
	shr.u32 	%r284, %r1, 2;
	and.b32  	%r2, %r284, 252;
	shl.b32 	%r285, %r1, 2;
	and.b32  	%r3, %r285, 60;
	shl.b32 	%r4, %r283, 6;
	shl.b32 	%r5, %r282, 6;
	add.s32 	%r6, %r280, 15;
	setp.lt.u32 	%p1, %r6, 16;
	mov.f32 	%f1, 0f00000000;
	mov.f32 	%f2, %f1;
	mov.f32 	%f3, %f1;
	mov.f32 	%f4, %f1;
	mov.f32 	%f5, %f1;
	mov.f32 	%f6, %f1;
	mov.f32 	%f7, %f1;
	mov.f32 	%f8, %f1;
	mov.f32 	%f9, %f1;
	mov.f32 	%f10, %f1;
	mov.f32 	%f11, %f1;
	mov.f32 	%f12, %f1;
	mov.f32 	%f13, %f1;
	mov.f32 	%f14, %f1;
	mov.f32 	%f15, %f1;
	mov.f32 	%f16, %f1;
	@%p1 bra 	$L__BB0_11;
	mov.u32 	%r7, %ntid.x;
	add.s32 	%r8, %r1, %r7;
	max.u32 	%r287, %r8, 1024;
	setp.lt.u32 	%p2, %r8, 1024;
	selp.u32 	%r288, 1, 0, %p2;
	add.s32 	%r289, %r8, %r288;
	sub.s32 	%r290, %r287, %r289;
	div.u32 	%r291, %r290, %r7;
	add.s32 	%r9, %r291, %r288;
	and.b32  	%r10, %r9, 3;
	shr.u32 	%r292, %r1, 4;
	and.b32  	%r11, %r1, 15;
	add.s32 	%r12, %r292, %r4;
	mov.u32 	%r293, _ZZ23steel_gemm_fused_kernelE2As;
	mad.lo.s32 	%r294, %r292, 68, %r293;
	add.s32 	%r13, %r294, %r3;
	mul.lo.s32 	%r14, %r12, %r280;
	shr.u32 	%r297, %r8, 4;
	and.b32  	%r15, %r8, 15;
	add.s32 	%r16, %r297, %r4;
	mad.lo.s32 	%r298, %r297, 68, %r293;
	shl.b32 	%r299, %r8, 2;
	and.b32  	%r300, %r299, 60;
	add.s32 	%r17, %r298, %r300;
	mul.lo.s32 	%r18, %r16, %r280;
	add.s32 	%r19, %r8, %r7;
	shr.u32 	%r301, %r19, 4;
	and.b32  	%r20, %r19, 15;
	add.s32 	%r21, %r301, %r4;
	mad.lo.s32 	%r302, %r301, 68, %r293;
	shl.b32 	%r303, %r19, 2;
	and.b32  	%r304, %r303, 60;
	add.s32 	%r22, %r302, %r304;
	mul.lo.s32 	%r23, %r21, %r280;
	add.s32 	%r24, %r19, %r7;
	shr.u32 	%r25, %r1, 6;
	and.b32  	%r305, %r1, 63;
	add.s32 	%r26, %r305, %r5;
	mov.u32 	%r306, _ZZ23steel_gemm_fused_kernelE2Bs;
	mad.lo.s32 	%r307, %r25, 260, %r306;
	and.b32  	%r308, %r285, 252;
	add.s32 	%r27, %r307, %r308;
	shr.u32 	%r28, %r8, 6;
	and.b32  	%r309, %r8, 63;
	add.s32 	%r29, %r309, %r5;
	mad.lo.s32 	%r310, %r28, 260, %r306;
	and.b32  	%r311, %r299, 252;
	add.s32 	%r30, %r310, %r311;
	shr.u32 	%r31, %r19, 6;
	and.b32  	%r312, %r19, 63;
	add.s32 	%r32, %r312, %r5;
	mad.lo.s32 	%r313, %r31, 260, %r306;
	and.b32  	%r314, %r303, 252;
	add.s32 	%r33, %r313, %r314;
	mad.lo.s32 	%r34, %r2, 68, %r293;
	shl.b32 	%r315, %r3, 2;
	add.s32 	%r35, %r306, %r315;
	shl.b32 	%r36, %r7, 2;
	shr.u32 	%r37, %r6, 4;
	mov.b32 	%r1425, 0;
	mov.f32 	%f1, 0f00000000;
$L__BB0_2:
	setp.eq.s32 	%p3, %r10, 3;
	shl.b32 	%r206, %r1425, 4;
	mov.u32 	%r1426, %r1;
	@%p3 bra 	$L__BB0_1098;
	setp.ge.u32 	%p4, %r12, %r278;
	add.s32 	%r207, %r11, %r206;
	setp.ge.u32 	%p5, %r207, %r280;
	mov.f32 	%f5723, 0f00000000;
	or.pred  	%p6, %p4, %p5;
	@%p6 bra 	$L__BB0_5;
	add.s32 	%r317, %r14, %r207;
	mul.wide.u32 	%rd92, %r317, 4;
	add.s64 	%rd93, %rd1, %rd92;
	ld.global.nc.f32 	%f5723, [%rd93];
$L__BB0_5:
	setp.eq.s32 	%p7, %r10, 0;
	st.shared.f32 	[%r13], %f5723;
	mov.u32 	%r1426, %r8;
	@%p7 bra 	$L__BB0_1098;
	setp.ge.u32 	%p8, %r16, %r278;
	add.s32 	%r208, %r15, %r206;
	setp.ge.u32 	%p9, %r208, %r280;
	mov.f32 	%f5724, 0f00000000;
	or.pred  	%p10, %p8, %p9;
	@%p10 bra 	$L__BB0_8;
	add.s32 	%r319, %r18, %r208;
	mul.wide.u32 	%rd94, %r319, 4;
	add.s64 	%rd95, %rd1, %rd94;
	ld.global.nc.f32 	%f5724, [%rd95];
$L__BB0_8:
	setp.eq.s32 	%p11, %r10, 1;
	st.shared.f32 	[%r17], %f5724;
	mov.u32 	%r1426, %r19;
	@%p11 bra 	$L__BB0_1098;
	setp.lt.u32 	%p12, %r21, %r278;
	add.s32 	%r209, %r20, %r206;
	setp.lt.u32 	%p13, %r209, %r280;
	and.pred  	%p14, %p12, %p13;
	@%p14 bra 	$L__BB0_1097;
	mov.b32 	%r321, 0;
	st.shared.u32 	[%r22], %r321;
	mov.u32 	%r1426, %r24;
	bra.uni 	$L__BB0_1098;
$L__BB0_11:
	add.s32 	%r38, %r2, %r4;
	add.s32 	%r39, %r3, %r5;
	setp.eq.f32 	%p56, %f522, 0f00000000;
	@%p56 bra 	$L__BB0_661;
	setp.eq.s64 	%p481, %rd88, 0;
	@%p481 bra 	$L__BB0_353;
	setp.gt.u32 	%p482, %r281, 6;
	@%p482 bra 	$L__BB0_171;
	mov.b32 	%r820, 1;
	shl.b32 	%r821, %r820, %r281;
	and.b32  	%r822, %r821, 98;
	setp.ne.s32 	%p483, %r822, 0;
	@%p483 bra 	$L__BB0_15;
	bra.uni 	$L__BB0_171;
$L__BB0_15:
	setp.lt.u32 	%p484, %r38, %r278;
	mul.wide.u32 	%rd467, %r39, 4;
	add.s64 	%rd5, %rd3, %rd467;
	@%p484 bra 	$L__BB0_133;
$L__BB0_16:
	add.s32 	%r40, %r38, 1;
	setp.ge.u32 	%p515, %r40, %r278;
	@%p515 bra 	$L__BB0_55;
	mul.lo.s32 	%r41, %r40, %r279;
	setp.gt.s32 	%p516, %r281, 3;
	@%p516 bra 	$L__BB0_28;
	setp.eq.s32 	%p520, %r281, 2;
	@%p520 bra 	$L__BB0_39;
	setp.eq.s32 	%p521, %r281, 3;
	@%p521 bra 	$L__BB0_20;
	bra.uni 	$L__BB0_47;
$L__BB0_20:
	setp.ge.u32 	%p526, %r39, %r279;
	@%p526 bra 	$L__BB0_22;
	add.s32 	%r859, %r39, %r41;
	mul.wide.u32 	%rd480, %r859, 4;
	add.s64 	%rd481, %rd4, %rd480;
	ld.global.f32 	%f3075, [%rd481];
	mul.f32 	%f3076, %f522, %f3075;
	fma.rn.f32 	%f3077, %f521, %f4, %f3076;
	ld.global.nc.f32 	%f3078, [%rd5];
	add.f32 	%f3079, %f3077, %f3078;
	mul.f32 	%f3080, %f3079, %f3079;
	mul.f32 	%f3081, %f3079, %f3080;
	mul.f32 	%f3082, %f3079, 0f3F000000;
	fma.rn.f32 	%f3083, %f3081, 0f3D372713, %f3079;
	mul.f32 	%f3084, %f3083, 0f3F4C422A;
	abs.f32 	%f3085, %f3084;
	mul.f32 	%f3086, %f3085, 0f4038AA3B;
	ex2.approx.ftz.f32 	%f3087, %f3086;
	add.f32 	%f3088, %f3087, 0f3F800000;
	rcp.approx.ftz.f32 	%f3089, %f3088;
	fma.rn.f32 	%f3090, %f3089, 0fC0000000, 0f3F800000;
	setp.ge.f32 	%p527, %f3085, 0f41102CB4;
	selp.f32 	%f3091, 0f3F800000, %f3090, %p527;
	copysign.f32 	%f3092, %f3084, %f3091;
	mul.f32 	%f3093, %f3084, %f3084;
	fma.rn.f32 	%f3094, %f3093, 0f3C80F082, 0fBD563CAE;
	fma.rn.f32 	%f3095, %f3094, %f3093, 0f3E085941;
	fma.rn.f32 	%f3096, %f3095, %f3093, 0fBEAAA9ED;
	fma.rn.f32 	%f3097, %f3096, %f3093, 0f00000000;
	fma.rn.f32 	%f3098, %f3097, %f3084, %f3084;
	setp.ge.f32 	%p528, %f3085, 0f3F19999A;
	selp.f32 	%f3099, %f3092, %f3098, %p528;
	add.f32 	%f3100, %f3099, 0f3F800000;
	mul.f32 	%f3101, %f3082, %f3100;
	st.global.f32 	[%rd481], %f3101;
$L__BB0_22:
	add.s32 	%r45, %r39, 1;
	setp.ge.u32 	%p529, %r45, %r279;
	@%p529 bra 	$L__BB0_24;
	add.s32 	%r860, %r45, %r41;
	mul.wide.u32 	%rd482, %r860, 4;
	add.s64 	%rd483, %rd4, %rd482;
	ld.global.f32 	%f3102, [%rd483];
	mul.f32 	%f3103, %f522, %f3102;
	fma.rn.f32 	%f3104, %f521, %f3, %f3103;
	ld.global.nc.f32 	%f3105, [%rd5+4];
	add.f32 	%f3106, %f3104, %f3105;
	mul.f32 	%f3107, %f3106, %f3106;
	mul.f32 	%f3108, %f3106, %f3107;
	mul.f32 	%f3109, %f3106, 0f3F000000;
	fma.rn.f32 	%f3110, %f3108, 0f3D372713, %f3106;
	mul.f32 	%f3111, %f3110, 0f3F4C422A;
	abs.f32 	%f3112, %f3111;
	mul.f32 	%f3113, %f3112, 0f4038AA3B;
	ex2.approx.ftz.f32 	%f3114, %f3113;
	add.f32 	%f3115, %f3114, 0f3F800000;
	rcp.approx.ftz.f32 	%f3116, %f3115;
	fma.rn.f32 	%f3117, %f3116, 0fC0000000, 0f3F800000;
	setp.ge.f32 	%p530, %f3112, 0f41102CB4;
	selp.f32 	%f3118, 0f3F800000, %f3117, %p530;
	copysign.f32 	%f3119, %f3111, %f3118;
	mul.f32 	%f3120, %f3111, %f3111;
	fma.rn.f32 	%f3121, %f3120, 0f3C80F082, 0fBD563CAE;
	fma.rn.f32 	%f3122, %f3121, %f3120, 0f3E085941;
	fma.rn.f32 	%f3123, %f3122, %f3120, 0fBEAAA9ED;
	fma.rn.f32 	%f3124, %f3123, %f3120, 0f00000000;
	fma.rn.f32 	%f3125, %f3124, %f3111, %f3111;
	setp.ge.f32 	%p531, %f3112, 0f3F19999A;
	selp.f32 	%f3126, %f3119, %f3125, %p531;
	add.f32 	%f3127, %f3126, 0f3F800000;
	mul.f32 	%f3128, %f3109, %f3127;
	st.global.f32 	[%rd483], %f3128;
$L__BB0_24:
	add.s32 	%r46, %r39, 2;
	setp.ge.u32 	%p532, %r46, %r279;
	@%p532 bra 	$L__BB0_26;
	add.s32 	%r861, %r46, %r41;
	mul.wide.u32 	%rd484, %r861, 4;
	add.s64 	%rd485, %rd4, %rd484;
	ld.global.f32 	%f3129, [%rd485];
	mul.f32 	%f3130, %f522, %f3129;
	fma.rn.f32 	%f3131, %f521, %f2, %f3130;
	ld.global.nc.f32 	%f3132, [%rd5+8];
	add.f32 	%f3133, %f3131, %f3132;
	mul.f32 	%f3134, %f3133, %f3133;
	mul.f32 	%f3135, %f3133, %f3134;
	mul.f32 	%f3136, %f3133, 0f3F000000;
	fma.rn.f32 	%f3137, %f3135, 0f3D372713, %f3133;
	mul.f32 	%f3138, %f3137, 0f3F4C422A;
	abs.f32 	%f3139, %f3138;
	mul.f32 	%f3140, %f3139, 0f4038AA3B;
	ex2.approx.ftz.f32 	%f3141, %f3140;
	add.f32 	%f3142, %f3141, 0f3F800000;
	rcp.approx.ftz.f32 	%f3143, %f3142;
	fma.rn.f32 	%f3144, %f3143, 0fC0000000, 0f3F800000;
	setp.ge.f32 	%p533, %f3139, 0f41102CB4;
	selp.f32 	%f3145, 0f3F800000, %f3144, %p533;
	copysign.f32 	%f3146, %f3138, %f3145;
	mul.f32 	%f3147, %f3138, %f3138;
	fma.rn.f32 	%f3148, %f3147, 0f3C80F082, 0fBD563CAE;
	fma.rn.f32 	%f3149, %f3148, %f3147, 0f3E085941;
	fma.rn.f32 	%f3150, %f3149, %f3147, 0fBEAAA9ED;
	fma.rn.f32 	%f3151, %f3150, %f3147, 0f00000000;
	fma.rn.f32 	%f3152, %f3151, %f3138, %f3138;
	setp.ge.f32 	%p534, %f3139, 0f3F19999A;
	selp.f32 	%f3153, %f3146, %f3152, %p534;
	add.f32 	%f3154, %f3153, 0f3F800000;
	mul.f32 	%f3155, %f3136, %f3154;
	st.global.f32 	[%rd485], %f3155;
$L__BB0_26:
	add.s32 	%r47, %r39, 3;
	setp.ge.u32 	%p535, %r47, %r279;
	@%p535 bra 	$L__BB0_55;
	add.s32 	%r862, %r47, %r41;
	mul.wide.u32 	%rd486, %r862, 4;
	add.s64 	%rd487, %rd4, %rd486;
	ld.global.f32 	%f3156, [%rd487];
	mul.f32 	%f3157, %f522, %f3156;
	fma.rn.f32 	%f3158, %f521, %f1, %f3157;
	ld.global.nc.f32 	%f3159, [%rd5+12];
	add.f32 	%f3160, %f3158, %f3159;
	mul.f32 	%f3161, %f3160, %f3160;
	mul.f32 	%f3162, %f3160, %f3161;
	mul.f32 	%f3163, %f3160, 0f3F000000;
	fma.rn.f32 	%f3164, %f3162, 0f3D372713, %f3160;
	mul.f32 	%f3165, %f3164, 0f3F4C422A;
	abs.f32 	%f3166, %f3165;
	mul.f32 	%f3167, %f3166, 0f4038AA3B;
	ex2.approx.ftz.f32 	%f3168, %f3167;
	add.f32 	%f3169, %f3168, 0f3F800000;
	rcp.approx.ftz.f32 	%f3170, %f3169;
	fma.rn.f32 	%f3171, %f3170, 0fC0000000, 0f3F800000;
	setp.ge.f32 	%p536, %f3166, 0f41102CB4;
	selp.f32 	%f3172, 0f3F800000, %f3171, %p536;
	copysign.f32 	%f3173, %f3165, %f3172;
	mul.f32 	%f3174, %f3165, %f3165;
	fma.rn.f32 	%f3175, %f3174, 0f3C80F082, 0fBD563CAE;
	fma.rn.f32 	%f3176, %f3175, %f3174, 0f3E085941;
	fma.rn.f32 	%f3177, %f3176, %f3174, 0fBEAAA9ED;
	fma.rn.f32 	%f3178, %f3177, %f3174, 0f00000000;
	fma.rn.f32 	%f3179, %f3178, %f3165, %f3165;
	setp.ge.f32 	%p537, %f3166, 0f3F19999A;
	selp.f32 	%f3180, %f3173, %f3179, %p537;
	add.f32 	%f3181, %f3180, 0f3F800000;
	mul.f32 	%f3182, %f3163, %f3181;
	st.global.f32 	[%rd487], %f3182;
	bra.uni 	$L__BB0_55;
$L__BB0_28:
	setp.eq.s32 	%p517, %r281, 6;
	@%p517 bra 	$L__BB0_20;
	setp.eq.s32 	%p518, %r281, 5;
	@%p518 bra 	$L__BB0_39;
	setp.ne.s32 	%p519, %r281, 4;
	@%p519 bra 	$L__BB0_47;
	setp.ge.u32 	%p522, %r39, %r279;
	@%p522 bra 	$L__BB0_33;
	add.s32 	%r847, %r39, %r41;
	mul.wide.u32 	%rd472, %r847, 4;
	add.s64 	%rd473, %rd4, %rd472;
	ld.global.f32 	%f3003, [%rd473];
	mul.f32 	%f3004, %f522, %f3003;
	fma.rn.f32 	%f3005, %f521, %f4, %f3004;
	ld.global.nc.f32 	%f3006, [%rd5];
	add.f32 	%f3007, %f3005, %f3006;
	fma.rn.f32 	%f3008, %f3007, 0fBBBB989D, 0f3F000000;
	cvt.sat.f32.f32 	%f3009, %f3008;
	mov.f32 	%f3010, 0f4B400001;
	mov.f32 	%f3011, 0f437C0000;
	fma.rm.f32 	%f3012, %f3009, %f3011, %f3010;
	add.f32 	%f3013, %f3012, 0fCB40007F;
	neg.f32 	%f3014, %f3013;
	fma.rn.f32 	%f3015, %f3007, 0fBFB8AA3B, %f3014;
	fma.rn.f32 	%f3016, %f3007, 0fB2A57060, %f3015;
	mov.b32 	%r848, %f3012;
	shl.b32 	%r849, %r848, 23;
	mov.b32 	%f3017, %r849;
	ex2.approx.ftz.f32 	%f3018, %f3016;
	fma.rn.f32 	%f3019, %f3018, %f3017, 0f3F800000;
	div.rn.f32 	%f3020, %f3007, %f3019;
	st.global.f32 	[%rd473], %f3020;
$L__BB0_33:
	add.s32 	%r42, %r39, 1;
	setp.ge.u32 	%p523, %r42, %r279;
	@%p523 bra 	$L__BB0_35;
	add.s32 	%r850, %r42, %r41;
	mul.wide.u32 	%rd474, %r850, 4;
	add.s64 	%rd475, %rd4, %rd474;
	ld.global.f32 	%f3021, [%rd475];
	mul.f32 	%f3022, %f522, %f3021;
	fma.rn.f32 	%f3023, %f521, %f3, %f3022;
	ld.global.nc.f32 	%f3024, [%rd5+4];
	add.f32 	%f3025, %f3023, %f3024;
	fma.rn.f32 	%f3026, %f3025, 0fBBBB989D, 0f3F000000;
	cvt.sat.f32.f32 	%f3027, %f3026;
	mov.f32 	%f3028, 0f4B400001;
	mov.f32 	%f3029, 0f437C0000;
	fma.rm.f32 	%f3030, %f3027, %f3029, %f3028;
	add.f32 	%f3031, %f3030, 0fCB40007F;
	neg.f32 	%f3032, %f3031;
	fma.rn.f32 	%f3033, %f3025, 0fBFB8AA3B, %f3032;
	fma.rn.f32 	%f3034, %f3025, 0fB2A57060, %f3033;
	mov.b32 	%r851, %f3030;
	shl.b32 	%r852, %r851, 23;
	mov.b32 	%f3035, %r852;
	ex2.approx.ftz.f32 	%f3036, %f3034;
	fma.rn.f32 	%f3037, %f3036, %f3035, 0f3F800000;
	div.rn.f32 	%f3038, %f3025, %f3037;
	st.global.f32 	[%rd475], %f3038;
$L__BB0_35:
	add.s32 	%r43, %r39, 2;
	setp.ge.u32 	%p524, %r43, %r279;
	@%p524 bra 	$L__BB0_37;
	add.s32 	%r853, %r43, %r41;
	mul.wide.u32 	%rd476, %r853, 4;
	add.s64 	%rd477, %rd4, %rd476;
	ld.global.f32 	%f3039, [%rd477];
	mul.f32 	%f3040, %f522, %f3039;
	fma.rn.f32 	%f3041, %f521, %f2, %f3040;
	ld.global.nc.f32 	%f3042, [%rd5+8];
	add.f32 	%f3043, %f3041, %f3042;
	fma.rn.f32 	%f3044, %f3043, 0fBBBB989D, 0f3F000000;
	cvt.sat.f32.f32 	%f3045, %f3044;
	mov.f32 	%f3046, 0f4B400001;
	mov.f32 	%f3047, 0f437C0000;
	fma.rm.f32 	%f3048, %f3045, %f3047, %f3046;
	add.f32 	%f3049, %f3048, 0fCB40007F;
	neg.f32 	%f3050, %f3049;
	fma.rn.f32 	%f3051, %f3043, 0fBFB8AA3B, %f3050;
	fma.rn.f32 	%f3052, %f3043, 0fB2A57060, %f3051;
	mov.b32 	%r854, %f3048;
	shl.b32 	%r855, %r854, 23;
	mov.b32 	%f3053, %r855;
	ex2.approx.ftz.f32 	%f3054, %f3052;
	fma.rn.f32 	%f3055, %f3054, %f3053, 0f3F800000;
	div.rn.f32 	%f3056, %f3043, %f3055;
	st.global.f32 	[%rd477], %f3056;
$L__BB0_37:
	add.s32 	%r44, %r39, 3;
	setp.ge.u32 	%p525, %r44, %r279;
	@%p525 bra 	$L__BB0_55;
	add.s32 	%r856, %r44, %r41;
	mul.wide.u32 	%rd478, %r856, 4;
	add.s64 	%rd479, %rd4, %rd478;
	ld.global.f32 	%f3057, [%rd479];
	mul.f32 	%f3058, %f522, %f3057;
	fma.rn.f32 	%f3059, %f521, %f1, %f3058;
	ld.global.nc.f32 	%f3060, [%rd5+12];
	add.f32 	%f3061, %f3059, %f3060;
	fma.rn.f32 	%f3062, %f3061, 0fBBBB989D, 0f3F000000;
	cvt.sat.f32.f32 	%f3063, %f3062;
	mov.f32 	%f3064, 0f4B400001;
	mov.f32 	%f3065, 0f437C0000;
	fma.rm.f32 	%f3066, %f3063, %f3065, %f3064;
	add.f32 	%f3067, %f3066, 0fCB40007F;
	neg.f32 	%f3068, %f3067;
	fma.rn.f32 	%f3069, %f3061, 0fBFB8AA3B, %f3068;
	fma.rn.f32 	%f3070, %f3061, 0fB2A57060, %f3069;
	mov.b32 	%r857, %f3066;
	shl.b32 	%r858, %r857, 23;
	mov.b32 	%f3071, %r858;
	ex2.approx.ftz.f32 	%f3072, %f3070;
	fma.rn.f32 	%f3073, %f3072, %f3071, 0f3F800000;
	div.rn.f32 	%f3074, %f3061, %f3073;
	st.global.f32 	[%rd479], %f3074;
	bra.uni 	$L__BB0_55;
$L__BB0_39:
	setp.ge.u32 	%p538, %r39, %r279;
	@%p538 bra 	$L__BB0_41;
	add.s32 	%r863, %r39, %r41;
	mul.wide.u32 	%rd488, %r863, 4;
	add.s64 	%rd489, %rd4, %rd488;
	ld.global.f32 	%f3183, [%rd489];
	mul.f32 	%f3184, %f522, %f3183;
	fma.rn.f32 	%f3185, %f521, %f4, %f3184;
	ld.global.nc.f32 	%f3186, [%rd5];
	add.f32 	%f3187, %f3185, %f3186;
	max.f32 	%f3188, %f3187, 0f00000000;
	st.global.f32 	[%rd489], %f3188;
$L__BB0_41:
	add.s32 	%r48, %r39, 1;
	setp.ge.u32 	%p539, %r48, %r279;
	@%p539 bra 	$L__BB0_43;
	add.s32 	%r864, %r48, %r41;
	mul.wide.u32 	%rd490, %r864, 4;
	add.s64 	%rd491, %rd4, %rd490;
	ld.global.f32 	%f3189, [%rd491];
	mul.f32 	%f3190, %f522, %f3189;
	fma.rn.f32 	%f3191, %f521, %f3, %f3190;
	ld.global.nc.f32 	%f3192, [%rd5+4];
	add.f32 	%f3193, %f3191, %f3192;
	max.f32 	%f3194, %f3193, 0f00000000;
	st.global.f32 	[%rd491], %f3194;
$L__BB0_43:
	add.s32 	%r49, %r39, 2;
	setp.ge.u32 	%p540, %r49, %r279;
	@%p540 bra 	$L__BB0_45;
	add.s32 	%r865, %r49, %r41;
	mul.wide.u32 	%rd492, %r865, 4;
	add.s64 	%rd493, %rd4, %rd492;
	ld.global.f32 	%f3195, [%rd493];
	mul.f32 	%f3196, %f522, %f3195;
	fma.rn.f32 	%f3197, %f521, %f2, %f3196;
	ld.global.nc.f32 	%f3198, [%rd5+8];
	add.f32 	%f3199, %f3197, %f3198;
	max.f32 	%f3200, %f3199, 0f00000000;
	st.global.f32 	[%rd493], %f3200;
$L__BB0_45:
	add.s32 	%r50, %r39, 3;
	setp.ge.u32 	%p541, %r50, %r279;
	@%p541 bra 	$L__BB0_55;
	add.s32 	%r866, %r50, %r41;
	mul.wide.u32 	%rd494, %r866, 4;
	add.s64 	%rd495, %rd4, %rd494;
	ld.global.f32 	%f3201, [%rd495];
	mul.f32 	%f3202, %f522, %f3201;
	fma.rn.f32 	%f3203, %f521, %f1, %f3202;
	ld.global.nc.f32 	%f3204, [%rd5+12];
	add.f32 	%f3205, %f3203, %f3204;
	max.f32 	%f3206, %f3205, 0f00000000;
	st.global.f32 	[%rd495], %f3206;
	bra.uni 	$L__BB0_55;
$L__BB0_47:
	setp.ge.u32 	%p542, %r39, %r279;
	@%p542 bra 	$L__BB0_49;
	add.s32 	%r867, %r39, %r41;
	mul.wide.u32 	%rd496, %r867, 4;
	add.s64 	%rd497, %rd4, %rd496;
	ld.global.f32 	%f3207, [%rd497];
	mul.f32 	%f3208, %f522, %f3207;
	fma.rn.f32 	%f3209, %f521, %f4, %f3208;
	ld.global.nc.f32 	%f3210, [%rd5];
	add.f32 	%f3211, %f3209, %f3210;
	st.global.f32 	[%rd497], %f3211;
$L__BB0_49:
	add.s32 	%r51, %r39, 1;
	setp.ge.u32 	%p543, %r51, %r279;
	@%p543 bra 	$L__BB0_51;
	add.s32 	%r868, %r51, %r41;
	mul.wide.u32 	%rd498, %r868, 4;
	add.s64 	%rd499, %rd4, %rd498;
	ld.global.f32 	%f3212, [%rd499];
	mul.f32 	%f3213, %f522, %f3212;
	fma.rn.f32 	%f3214, %f521, %f3, %f3213;
	ld.global.nc.f32 	%f3215, [%rd5+4];
	add.f32 	%f3216, %f3214, %f3215;
	st.global.f32 	[%rd499], %f3216;
$L__BB0_51:
	add.s32 	%r52, %r39, 2;
	setp.ge.u32 	%p544, %r52, %r279;
	@%p544 bra 	$L__BB0_53;
	add.s32 	%r869, %r52, %r41;
	mul.wide.u32 	%rd500, %r869, 4;
	add.s64 	%rd501, %rd4, %rd500;
	ld.global.f32 	%f3217, [%rd501];
	mul.f32 	%f3218, %f522, %f3217;
	fma.rn.f32 	%f3219, %f521, %f2, %f3218;
	ld.global.nc.f32 	%f3220, [%rd5+8];
	add.f32 	%f3221, %f3219, %f3220;
	st.global.f32 	[%rd501], %f3221;
$L__BB0_53:
	add.s32 	%r53, %r39, 3;
	setp.ge.u32 	%p545, %r53, %r279;
	@%p545 bra 	$L__BB0_55;
	add.s32 	%r870, %r53, %r41;
	mul.wide.u32 	%rd502, %r870, 4;
	add.s64 	%rd503, %rd4, %rd502;
	ld.global.f32 	%f3222, [%rd503];
	mul.f32 	%f3223, %f522, %f3222;
	fma.rn.f32 	%f3224, %f521, %f1, %f3223;
	ld.global.nc.f32 	%f3225, [%rd5+12];
	add.f32 	%f3226, %f3224, %f3225;
	st.global.f32 	[%rd503], %f3226;
$L__BB0_55:
	add.s32 	%r54, %r38, 2;
	setp.ge.u32 	%p546, %r54, %r278;
	@%p546 bra 	$L__BB0_94;
	mul.lo.s32 	%r55, %r54, %r279;
	setp.gt.s32 	%p547, %r281, 3;
	@%p547 bra 	$L__BB0_67;
	setp.eq.s32 	%p551, %r281, 2;
	@%p551 bra 	$L__BB0_78;
	setp.eq.s32 	%p552, %r281, 3;
	@%p552 bra 	$L__BB0_59;
	bra.uni 	$L__BB0_86;
$L__BB0_59:
	setp.ge.u32 	%p557, %r39, %r279;
	add.s32 	%r884, %r39, %r55;
	mul.wide.u32 	%rd506, %r884, 4;
	add.s64 	%rd8, %rd4, %rd506;
	@%p557 bra 	$L__BB0_61;
	ld.global.f32 	%f3299, [%rd8];
	mul.f32 	%f3300, %f522, %f3299;
	fma.rn.f32 	%f3301, %f521, %f9, %f3300;
	ld.global.nc.f32 	%f3302, [%rd5];
	add.f32 	%f3303, %f3301, %f3302;
	mul.f32 	%f3304, %f3303, %f3303;
	mul.f32 	%f3305, %f3303, %f3304;
	mul.f32 	%f3306, %f3303, 0f3F000000;
	fma.rn.f32 	%f3307, %f3305, 0f3D372713, %f3303;
	mul.f32 	%f3308, %f3307, 0f3F4C422A;
	abs.f32 	%f3309, %f3308;
	mul.f32 	%f3310, %f3309, 0f4038AA3B;
	ex2.approx.ftz.f32 	%f3311, %f3310;
	add.f32 	%f3312, %f3311, 0f3F800000;
	rcp.approx.ftz.f32 	%f3313, %f3312;
	fma.rn.f32 	%f3314, %f3313, 0fC0000000, 0f3F800000;
	setp.ge.f32 	%p558, %f3309, 0f41102CB4;
	selp.f32 	%f3315, 0f3F800000, %f3314, %p558;
	copysign.f32 	%f3316, %f3308, %f3315;
	mul.f32 	%f3317, %f3308, %f3308;
	fma.rn.f32 	%f3318, %f3317, 0f3C80F082, 0fBD563CAE;
	fma.rn.f32 	%f3319, %f3318, %f3317, 0f3E085941;
	fma.rn.f32 	%f3320, %f3319, %f3317, 0fBEAAA9ED;
	fma.rn.f32 	%f3321, %f3320, %f3317, 0f00000000;
	fma.rn.f32 	%f3322, %f3321, %f3308, %f3308;
	setp.ge.f32 	%p559, %f3309, 0f3F19999A;
	selp.f32 	%f3323, %f3316, %f3322, %p559;
	add.f32 	%f3324, %f3323, 0f3F800000;
	mul.f32 	%f3325, %f3306, %f3324;
	st.global.f32 	[%rd8], %f3325;
$L__BB0_61:
	add.s32 	%r885, %r39, 1;
	setp.ge.u32 	%p560, %r885, %r279;
	@%p560 bra 	$L__BB0_63;
	ld.global.f32 	%f3326, [%rd8+4];
	mul.f32 	%f3327, %f522, %f3326;
	fma.rn.f32 	%f3328, %f521, %f10, %f3327;
	ld.global.nc.f32 	%f3329, [%rd5+4];
	add.f32 	%f3330, %f3328, %f3329;
	mul.f32 	%f3331, %f3330, %f3330;
	mul.f32 	%f3332, %f3330, %f3331;
	mul.f32 	%f3333, %f3330, 0f3F000000;
	fma.rn.f32 	%f3334, %f3332, 0f3D372713, %f3330;
	mul.f32 	%f3335, %f3334, 0f3F4C422A;
	abs.f32 	%f3336, %f3335;
	mul.f32 	%f3337, %f3336, 0f4038AA3B;
	ex2.approx.ftz.f32 	%f3338, %f3337;
	add.f32 	%f3339, %f3338, 0f3F800000;
	rcp.approx.ftz.f32 	%f3340, %f3339;
	fma.rn.f32 	%f3341, %f3340, 0fC0000000, 0f3F800000;
	setp.ge.f32 	%p561, %f3336, 0f41102CB4;
	selp.f32 	%f3342, 0f3F800000, %f3341, %p561;
	copysign.f32 	%f3343, %f3335, %f3342;
	mul.f32 	%f3344, %f3335, %f3335;
	fma.rn.f32 	%f3345, %f3344, 0f3C80F082, 0fBD563CAE;
	fma.rn.f32 	%f3346, %f3345, %f3344, 0f3E085941;
	fma.rn.f32 	%f3347, %f3346, %f3344, 0fBEAAA9ED;
	fma.rn.f32 	%f3348, %f3347, %f3344, 0f00000000;
	fma.rn.f32 	%f3349, %f3348, %f3335, %f3335;
	setp.ge.f32 	%p562, %f3336, 0f3F19999A;
	selp.f32 	%f3350, %f3343, %f3349, %p562;
	add.f32 	%f3351, %f3350, 0f3F800000;
	mul.f32 	%f3352, %f3333, %f3351;
	st.global.f32 	[%rd8+4], %f3352;
$L__BB0_63:
	add.s32 	%r886, %r39, 2;
	setp.ge.u32 	%p563, %r886, %r279;
	add.s32 	%r887, %r886, %r55;
	mul.wide.u32 	%rd507, %r887, 4;
	add.s64 	%rd9, %rd4, %rd507;
	@%p563 bra 	$L__BB0_65;
	ld.global.f32 	%f3353, [%rd9];
	mul.f32 	%f3354, %f522, %f3353;
	fma.rn.f32 	%f3355, %f521, %f11, %f3354;
	ld.global.nc.f32 	%f3356, [%rd5+8];
	add.f32 	%f3357, %f3355, %f3356;
	mul.f32 	%f3358, %f3357, %f3357;
	mul.f32 	%f3359, %f3357, %f3358;
	mul.f32 	%f3360, %f3357, 0f3F000000;
	fma.rn.f32 	%f3361, %f3359, 0f3D372713, %f3357;
	mul.f32 	%f3362, %f3361, 0f3F4C422A;
	abs.f32 	%f3363, %f3362;
	mul.f32 	%f3364, %f3363, 0f4038AA3B;
	ex2.approx.ftz.f32 	%f3365, %f3364;
	add.f32 	%f3366, %f3365, 0f3F800000;
	rcp.approx.ftz.f32 	%f3367, %f3366;
	fma.rn.f32 	%f3368, %f3367, 0fC0000000, 0f3F800000;
	setp.ge.f32 	%p564, %f3363, 0f41102CB4;
	selp.f32 	%f3369, 0f3F800000, %f3368, %p564;
	copysign.f32 	%f3370, %f3362, %f3369;
	mul.f32 	%f3371, %f3362, %f3362;
	fma.rn.f32 	%f3372, %f3371, 0f3C80F082, 0fBD563CAE;
	fma.rn.f32 	%f3373, %f3372, %f3371, 0f3E085941;
	fma.rn.f32 	%f3374, %f3373, %f3371, 0fBEAAA9ED;
	fma.rn.f32 	%f3375, %f3374, %f3371, 0f00000000;
	fma.rn.f32 	%f3376, %f3375, %f3362, %f3362;
	setp.ge.f32 	%p565, %f3363, 0f3F19999A;
	selp.f32 	%f3377, %f3370, %f3376, %p565;
	add.f32 	%f3378, %f3377, 0f3F800000;
	mul.f32 	%f3379, %f3360, %f3378;
	st.global.f32 	[%rd9], %f3379;
$L__BB0_65:
	add.s32 	%r888, %r39, 3;
	setp.ge.u32 	%p566, %r888, %r279;
	@%p566 bra 	$L__BB0_94;
	ld.global.f32 	%f3380, [%rd9+4];
	mul.f32 	%f3381, %f522, %f3380;
	fma.rn.f32 	%f3382, %f521, %f12, %f3381;
	ld.global.nc.f32 	%f3383, [%rd5+12];
	add.f32 	%f3384, %f3382, %f3383;
	mul.f32 	%f3385, %f3384, %f3384;
	mul.f32 	%f3386, %f3384, %f3385;
	mul.f32 	%f3387, %f3384, 0f3F000000;
	fma.rn.f32 	%f3388, %f3386, 0f3D372713, %f3384;
	mul.f32 	%f3389, %f3388, 0f3F4C422A;
	abs.f32 	%f3390, %f3389;
	mul.f32 	%f3391, %f3390, 0f4038AA3B;
	ex2.approx.ftz.f32 	%f3392, %f3391;
	add.f32 	%f3393, %f3392, 0f3F800000;
	rcp.approx.ftz.f32 	%f3394, %f3393;
	fma.rn.f32 	%f3395, %f3394, 0fC0000000, 0f3F800000;
	setp.ge.f32 	%p567, %f3390, 0f41102CB4;
	selp.f32 	%f3396, 0f3F800000, %f3395, %p567;
	copysign.f32 	%f3397, %f3389, %f3396;
	mul.f32 	%f3398, %f3389, %f3389;
	fma.rn.f32 	%f3399, %f3398, 0f3C80F082, 0fBD563CAE;
	fma.rn.f32 	%f3400, %f3399, %f3398, 0f3E085941;
	fma.rn.f32 	%f3401, %f3400, %f3398, 0fBEAAA9ED;
	fma.rn.f32 	%f3402, %f3401, %f3398, 0f00000000;
	fma.rn.f32 	%f3403, %f3402, %f3389, %f3389;
	setp.ge.f32 	%p568, %f3390, 0f3F19999A;
	selp.f32 	%f3404, %f3397, %f3403, %p568;
	add.f32 	%f3405, %f3404, 0f3F800000;
	mul.f32 	%f3406, %f3387, %f3405;
	st.global.f32 	[%rd9+4], %f3406;
	bra.uni 	$L__BB0_94;
$L__BB0_67:
	setp.eq.s32 	%p548, %r281, 6;
	@%p548 bra 	$L__BB0_59;
	setp.eq.s32 	%p549, %r281, 5;
	@%p549 bra 	$L__BB0_78;
	setp.ne.s32 	%p550, %r281, 4;
	@%p550 bra 	$L__BB0_86;
	setp.ge.u32 	%p553, %r39, %r279;
	add.s32 	%r871, %r39, %r55;
	mul.wide.u32 	%rd504, %r871, 4;
	add.s64 	%rd6, %rd4, %rd504;
	@%p553 bra 	$L__BB0_72;
	ld.global.f32 	%f3227, [%rd6];
	mul.f32 	%f3228, %f522, %f3227;
	fma.rn.f32 	%f3229, %f521, %f9, %f3228;
	ld.global.nc.f32 	%f3230, [%rd5];
	add.f32 	%f3231, %f3229, %f3230;
	fma.rn.f32 	%f3232, %f3231, 0fBBBB989D, 0f3F000000;
	cvt.sat.f32.f32 	%f3233, %f3232;
	mov.f32 	%f3234, 0f4B400001;
	mov.f32 	%f3235, 0f437C0000;
	fma.rm.f32 	%f3236, %f3233, %f3235, %f3234;
	add.f32 	%f3237, %f3236, 0fCB40007F;
	neg.f32 	%f3238, %f3237;
	fma.rn.f32 	%f3239, %f3231, 0fBFB8AA3B, %f3238;
	fma.rn.f32 	%f3240, %f3231, 0fB2A57060, %f3239;
	mov.b32 	%r872, %f3236;
	shl.b32 	%r873, %r872, 23;
	mov.b32 	%f3241, %r873;
	ex2.approx.ftz.f32 	%f3242, %f3240;
	fma.rn.f32 	%f3243, %f3242, %f3241, 0f3F800000;
	div.rn.f32 	%f3244, %f3231, %f3243;
	st.global.f32 	[%rd6], %f3244;
$L__BB0_72:
	add.s32 	%r874, %r39, 1;
	setp.ge.u32 	%p554, %r874, %r279;
	@%p554 bra 	$L__BB0_74;
	ld.global.f32 	%f3245, [%rd6+4];
	mul.f32 	%f3246, %f522, %f3245;
	fma.rn.f32 	%f3247, %f521, %f10, %f3246;
	ld.global.nc.f32 	%f3248, [%rd5+4];
	add.f32 	%f3249, %f3247, %f3248;
	fma.rn.f32 	%f3250, %f3249, 0fBBBB989D, 0f3F000000;
	cvt.sat.f32.f32 	%f3251, %f3250;
	mov.f32 	%f3252, 0f4B400001;
	mov.f32 	%f3253, 0f437C0000;
	fma.rm.f32 	%f3254, %f3251, %f3253, %f3252;
	add.f32 	%f3255, %f3254, 0fCB40007F;
	neg.f32 	%f3256, %f3255;
	fma.rn.f32 	%f3257, %f3249, 0fBFB8AA3B, %f3256;
	fma.rn.f32 	%f3258, %f3249, 0fB2A57060, %f3257;
	mov.b32 	%r875, %f3254;
	shl.b32 	%r876, %r875, 23;
	mov.b32 	%f3259, %r876;
	ex2.approx.ftz.f32 	%f3260, %f3258;
	fma.rn.f32 	%f3261, %f3260, %f3259, 0f3F800000;
	div.rn.f32 	%f3262, %f3249, %f3261;
	st.global.f32 	[%rd6+4], %f3262;
$L__BB0_74:
	add.s32 	%r877, %r39, 2;
	setp.ge.u32 	%p555, %r877, %r279;
	add.s32 	%r878, %r877, %r55;
	mul.wide.u32 	%rd505, %r878, 4;
	add.s64 	%rd7, %rd4, %rd505;
	@%p555 bra 	$L__BB0_76;
	ld.global.f32 	%f3263, [%rd7];
	mul.f32 	%f3264, %f522, %f3263;
	fma.rn.f32 	%f3265, %f521, %f11, %f3264;
	ld.global.nc.f32 	%f3266, [%rd5+8];
	add.f32 	%f3267, %f3265, %f3266;
	fma.rn.f32 	%f3268, %f3267, 0fBBBB989D, 0f3F000000;
	cvt.sat.f32.f32 	%f3269, %f3268;
	mov.f32 	%f3270, 0f4B400001;
	mov.f32 	%f3271, 0f437C0000;
	fma.rm.f32 	%f3272, %f3269, %f3271, %f3270;
	add.f32 	%f3273, %f3272, 0fCB40007F;
	neg.f32 	%f3274, %f3273;
	fma.rn.f32 	%f3275, %f3267, 0fBFB8AA3B, %f3274;
	fma.rn.f32 	%f3276, %f3267, 0fB2A57060, %f3275;
	mov.b32 	%r879, %f3272;
	shl.b32 	%r880, %r879, 23;
	mov.b32 	%f3277, %r880;
	ex2.approx.ftz.f32 	%f3278, %f3276;
	fma.rn.f32 	%f3279, %f3278, %f3277, 0f3F800000;
	div.rn.f32 	%f3280, %f3267, %f3279;
	st.global.f32 	[%rd7], %f3280;
$L__BB0_76:
	add.s32 	%r881, %r39, 3;
	setp.ge.u32 	%p556, %r881, %r279;
	@%p556 bra 	$L__BB0_94;
	ld.global.f32 	%f3281, [%rd7+4];
	mul.f32 	%f3282, %f522, %f3281;
	fma.rn.f32 	%f3283, %f521, %f12, %f3282;
	ld.global.nc.f32 	%f3284, [%rd5+12];
	add.f32 	%f3285, %f3283, %f3284;
	fma.rn.f32 	%f3286, %f3285, 0fBBBB989D, 0f3F000000;
	cvt.sat.f32.f32 	%f3287, %f3286;
	mov.f32 	%f3288, 0f4B400001;
	mov.f32 	%f3289, 0f437C0000;
	fma.rm.f32 	%f3290, %f3287, %f3289, %f3288;
	add.f32 	%f3291, %f3290, 0fCB40007F;
	neg.f32 	%f3292, %f3291;
	fma.rn.f32 	%f3293, %f3285, 0fBFB8AA3B, %f3292;
	fma.rn.f32 	%f3294, %f3285, 0fB2A57060, %f3293;
	mov.b32 	%r882, %f3290;
	shl.b32 	%r883, %r882, 23;
	mov.b32 	%f3295, %r883;
	ex2.approx.ftz.f32 	%f3296, %f3294;
	fma.rn.f32 	%f3297, %f3296, %f3295, 0f3F800000;
	div.rn.f32 	%f3298, %f3285, %f3297;
	st.global.f32 	[%rd7+4], %f3298;
	bra.uni 	$L__BB0_94;
$L__BB0_78:
	setp.ge.u32 	%p569, %r39, %r279;
	add.s32 	%r889, %r39, %r55;
	mul.wide.u32 	%rd508, %r889, 4;
	add.s64 	%rd10, %rd4, %rd508;
	@%p569 bra 	$L__BB0_80;
	ld.global.f32 	%f3407, [%rd10];
	mul.f32 	%f3408, %f522, %f3407;
	fma.rn.f32 	%f3409, %f521, %f9, %f3408;
	ld.global.nc.f32 	%f3410, [%rd5];
	add.f32 	%f3411, %f3409, %f3410;
	max.f32 	%f3412, %f3411, 0f00000000;
	st.global.f32 	[%rd10], %f3412;
$L__BB0_80:
	add.s32 	%r890, %r39, 1;
	setp.ge.u32 	%p570, %r890, %r279;
	@%p570 bra 	$L__BB0_82;
	ld.global.f32 	%f3413, [%rd10+4];
	mul.f32 	%f3414, %f522, %f3413;
	fma.rn.f32 	%f3415, %f521, %f10, %f3414;
	ld.global.nc.f32 	%f3416, [%rd5+4];
	add.f32 	%f3417, %f3415, %f3416;
	max.f32 	%f3418, %f3417, 0f00000000;
	st.global.f32 	[%rd10+4], %f3418;
$L__BB0_82:
	add.s32 	%r891, %r39, 2;
	setp.ge.u32 	%p571, %r891, %r279;
	add.s32 	%r892, %r891, %r55;
	mul.wide.u32 	%rd509, %r892, 4;
	add.s64 	%rd11, %rd4, %rd509;
	@%p571 bra 	$L__BB0_84;
	ld.global.f32 	%f3419, [%rd11];
	mul.f32 	%f3420, %f522, %f3419;
	fma.rn.f32 	%f3421, %f521, %f11, %f3420;
	ld.global.nc.f32 	%f3422, [%rd5+8];
	add.f32 	%f3423, %f3421, %f3422;
	max.f32 	%f3424, %f3423, 0f00000000;
	st.global.f32 	[%rd11], %f3424;
$L__BB0_84:
	add.s32 	%r893, %r39, 3;
	setp.ge.u32 	%p572, %r893, %r279;
	@%p572 bra 	$L__BB0_94;
	ld.global.f32 	%f3425, [%rd11+4];
	mul.f32 	%f3426, %f522, %f3425;
	fma.rn.f32 	%f3427, %f521, %f12, %f3426;
	ld.global.nc.f32 	%f3428, [%rd5+12];
	add.f32 	%f3429, %f3427, %f3428;
	max.f32 	%f3430, %f3429, 0f00000000;
	st.global.f32 	[%rd11+4], %f3430;
	bra.uni 	$L__BB0_94;
$L__BB0_86:
	setp.ge.u32 	%p573, %r39, %r279;
	add.s32 	%r894, %r39, %r55;
	mul.wide.u32 	%rd510, %r894, 4;
	add.s64 	%rd12, %rd4, %rd510;
	@%p573 bra 	$L__BB0_88;
	ld.global.f32 	%f3431, [%rd12];
	mul.f32 	%f3432, %f522, %f3431;
	fma.rn.f32 	%f3433, %f521, %f9, %f3432;
	ld.global.nc.f32 	%f3434, [%rd5];
	add.f32 	%f3435, %f3433, %f3434;
	st.global.f32 	[%rd12], %f3435;
$L__BB0_88:
	add.s32 	%r895, %r39, 1;
	setp.ge.u32 	%p574, %r895, %r279;
	@%p574 bra 	$L__BB0_90;
	ld.global.f32 	%f3436, [%rd12+4];
	mul.f32 	%f3437, %f522, %f3436;
	fma.rn.f32 	%f3438, %f521, %f10, %f3437;
	ld.global.nc.f32 	%f3439, [%rd5+4];
	add.f32 	%f3440, %f3438, %f3439;
	st.global.f32 	[%rd12+4], %f3440;
$L__BB0_90:
	add.s32 	%r896, %r39, 2;
	setp.ge.u32 	%p575, %r896, %r279;
	add.s32 	%r897, %r896, %r55;
	mul.wide.u32 	%rd511, %r897, 4;
	add.s64 	%rd13, %rd4, %rd511;
	@%p575 bra 	$L__BB0_92;
	ld.global.f32 	%f3441, [%rd13];
	mul.f32 	%f3442, %f522, %f3441;
	fma.rn.f32 	%f3443, %f521, %f11, %f3442;
	ld.global.nc.f32 	%f3444, [%rd5+8];
	add.f32 	%f3445, %f3443, %f3444;
	st.global.f32 	[%rd13], %f3445;
$L__BB0_92:
	add.s32 	%r898, %r39, 3;
	setp.ge.u32 	%p576, %r898, %r279;
	@%p576 bra 	$L__BB0_94;
	ld.global.f32 	%f3446, [%rd13+4];
	mul.f32 	%f3447, %f522, %f3446;
	fma.rn.f32 	%f3448, %f521, %f12, %f3447;
	ld.global.nc.f32 	%f3449, [%rd5+12];
	add.f32 	%f3450, %f3448, %f3449;
	st.global.f32 	[%rd13+4], %f3450;
$L__BB0_94:
	add.s32 	%r56, %r38, 3;
	setp.ge.u32 	%p577, %r56, %r278;
	@%p577 bra 	$L__BB0_1286;
	mul.lo.s32 	%r57, %r56, %r279;
	setp.gt.s32 	%p578, %r281, 3;
	@%p578 bra 	$L__BB0_106;
	setp.eq.s32 	%p582, %r281, 2;
	@%p582 bra 	$L__BB0_117;
	setp.eq.s32 	%p583, %r281, 3;
	@%p583 bra 	$L__BB0_98;
	bra.uni 	$L__BB0_125;
$L__BB0_98:
	setp.ge.u32 	%p588, %r39, %r279;
	@%p588 bra 	$L__BB0_100;
	add.s32 	%r911, %r39, %r57;
	mul.wide.u32 	%rd520, %r911, 4;
	add.s64 	%rd521, %rd4, %rd520;
	ld.global.f32 	%f3523, [%rd521];
	mul.f32 	%f3524, %f522, %f3523;
	fma.rn.f32 	%f3525, %f521, %f13, %f3524;
	ld.global.nc.f32 	%f3526, [%rd5];
	add.f32 	%f3527, %f3525, %f3526;
	mul.f32 	%f3528, %f3527, %f3527;
	mul.f32 	%f3529, %f3527, %f3528;
	mul.f32 	%f3530, %f3527, 0f3F000000;
	fma.rn.f32 	%f3531, %f3529, 0f3D372713, %f3527;
	mul.f32 	%f3532, %f3531, 0f3F4C422A;
	abs.f32 	%f3533, %f3532;
	mul.f32 	%f3534, %f3533, 0f4038AA3B;
	ex2.approx.ftz.f32 	%f3535, %f3534;
	add.f32 	%f3536, %f3535, 0f3F800000;
	rcp.approx.ftz.f32 	%f3537, %f3536;
	fma.rn.f32 	%f3538, %f3537, 0fC0000000, 0f3F800000;
	setp.ge.f32 	%p589, %f3533, 0f41102CB4;
	selp.f32 	%f3539, 0f3F800000, %f3538, %p589;
	copysign.f32 	%f3540, %f3532, %f3539;
	mul.f32 	%f3541, %f3532, %f3532;
	fma.rn.f32 	%f3542, %f3541, 0f3C80F082, 0fBD563CAE;
	fma.rn.f32 	%f3543, %f3542, %f3541, 0f3E085941;
	fma.rn.f32 	%f3544, %f3543, %f3541, 0fBEAAA9ED;
	fma.rn.f32 	%f3545, %f3544, %f3541, 0f00000000;
	fma.rn.f32 	%f3546, %f3545, %f3532, %f3532;
	setp.ge.f32 	%p590, %f3533, 0f3F19999A;
	selp.f32 	%f3547, %f3540, %f3546, %p590;
	add.f32 	%f3548, %f3547, 0f3F800000;
	mul.f32 	%f3549, %f3530, %f3548;
	st.global.f32 	[%rd521], %f3549;
$L__BB0_100:
	add.s32 	%r61, %r39, 1;
	setp.ge.u32 	%p591, %r61, %r279;
	@%p591 bra 	$L__BB0_102;
	add.s32 	%r912, %r61, %r57;
	mul.wide.u32 	%rd522, %r912, 4;
	add.s64 	%rd523, %rd4, %rd522;
	ld.global.f32 	%f3550, [%rd523];
	mul.f32 	%f3551, %f522, %f3550;
	fma.rn.f32 	%f3552, %f521, %f14, %f3551;
	ld.global.nc.f32 	%f3553, [%rd5+4];
	add.f32 	%f3554, %f3552, %f3553;
	mul.f32 	%f3555, %f3554, %f3554;
	mul.f32 	%f3556, %f3554, %f3555;
	mul.f32 	%f3557, %f3554, 0f3F000000;
	fma.rn.f32 	%f3558, %f3556, 0f3D372713, %f3554;
	mul.f32 	%f3559, %f3558, 0f3F4C422A;
	abs.f32 	%f3560, %f3559;
	mul.f32 	%f3561, %f3560, 0f4038AA3B;
	ex2.approx.ftz.f32 	%f3562, %f3561;
	add.f32 	%f3563, %f3562, 0f3F800000;
	rcp.approx.ftz.f32 	%f3564, %f3563;
	fma.rn.f32 	%f3565, %f3564, 0fC0000000, 0f3F800000;
	setp.ge.f32 	%p592, %f3560, 0f41102CB4;
	selp.f32 	%f3566, 0f3F800000, %f3565, %p592;
	copysign.f32 	%f3567, %f3559, %f3566;
	mul.f32 	%f3568, %f3559, %f3559;
	fma.rn.f32 	%f3569, %f3568, 0f3C80F082, 0fBD563CAE;
	fma.rn.f32 	%f3570, %f3569, %f3568, 0f3E085941;
	fma.rn.f32 	%f3571, %f3570, %f3568, 0fBEAAA9ED;
	fma.rn.f32 	%f3572, %f3571, %f3568, 0f00000000;
	fma.rn.f32 	%f3573, %f3572, %f3559, %f3559;
	setp.ge.f32 	%p593, %f3560, 0f3F19999A;
	selp.f32 	%f3574, %f3567, %f3573, %p593;
	add.f32 	%f3575, %f3574, 0f3F800000;
	mul.f32 	%f3576, %f3557, %f3575;
	st.global.f32 	[%rd523], %f3576;
$L__BB0_102:
	add.s32 	%r62, %r39, 2;
	setp.ge.u32 	%p594, %r62, %r279;
	@%p594 bra 	$L__BB0_104;
	add.s32 	%r913, %r62, %r57;
	mul.wide.u32 	%rd524, %r913, 4;
	add.s64 	%rd525, %rd4, %rd524;
	ld.global.f32 	%f3577, [%rd525];
	mul.f32 	%f3578, %f522, %f3577;
	fma.rn.f32 	%f3579, %f521, %f15, %f3578;
	ld.global.nc.f32 	%f3580, [%rd5+8];
	add.f32 	%f3581, %f3579, %f3580;
	mul.f32 	%f3582, %f3581, %f3581;
	mul.f32 	%f3583, %f3581, %f3582;
	mul.f32 	%f3584, %f3581, 0f3F000000;
	fma.rn.f32 	%f3585, %f3583, 0f3D372713, %f3581;
	mul.f32 	%f3586, %f3585, 0f3F4C422A;
	abs.f32 	%f3587, %f3586;
	mul.f32 	%f3588, %f3587, 0f4038AA3B;
	ex2.approx.ftz.f32 	%f3589, %f3588;
	add.f32 	%f3590, %f3589, 0f3F800000;
	rcp.approx.ftz.f32 	%f3591, %f3590;
	fma.rn.f32 	%f3592, %f3591, 0fC0000000, 0f3F800000;
	setp.ge.f32 	%p595, %f3587, 0f41102CB4;
	selp.f32 	%f3593, 0f3F800000, %f3592, %p595;
	copysign.f32 	%f3594, %f3586, %f3593;
	mul.f32 	%f3595, %f3586, %f3586;
	fma.rn.f32 	%f3596, %f3595, 0f3C80F082, 0fBD563CAE;
	fma.rn.f32 	%f3597, %f3596, %f3595, 0f3E085941;
	fma.rn.f32 	%f3598, %f3597, %f3595, 0fBEAAA9ED;
	fma.rn.f32 	%f3599, %f3598, %f3595, 0f00000000;
	fma.rn.f32 	%f3600, %f3599, %f3586, %f3586;
	setp.ge.f32 	%p596, %f3587, 0f3F19999A;
	selp.f32 	%f3601, %f3594, %f3600, %p596;
	add.f32 	%f3602, %f3601, 0f3F800000;
	mul.f32 	%f3603, %f3584, %f3602;
	st.global.f32 	[%rd525], %f3603;
$L__BB0_104:
	add.s32 	%r63, %r39, 3;
	setp.ge.u32 	%p597, %r63, %r279;
	@%p597 bra 	$L__BB0_1286;
	add.s32 	%r914, %r63, %r57;
	mul.wide.u32 	%rd526, %r914, 4;
	add.s64 	%rd527, %rd4, %rd526;
	ld.global.f32 	%f3604, [%rd527];
	mul.f32 	%f3605, %f522, %f3604;
	fma.rn.f32 	%f3606, %f521, %f16, %f3605;
	ld.global.nc.f32 	%f3607, [%rd5+12];
	add.f32 	%f3608, %f3606, %f3607;
	mul.f32 	%f3609, %f3608, %f3608;
	mul.f32 	%f3610, %f3608, %f3609;
	mul.f32 	%f3611, %f3608, 0f3F000000;
	fma.rn.f32 	%f3612, %f3610, 0f3D372713, %f3608;
	mul.f32 	%f3613, %f3612, 0f3F4C422A;
	abs.f32 	%f3614, %f3613;
	mul.f32 	%f3615, %f3614, 0f4038AA3B;
	ex2.approx.ftz.f32 	%f3616, %f3615;
	add.f32 	%f3617, %f3616, 0f3F800000;
	rcp.approx.ftz.f32 	%f3618, %f3617;
	fma.rn.f32 	%f3619, %f3618, 0fC0000000, 0f3F800000;
	setp.ge.f32 	%p598, %f3614, 0f41102CB4;
	selp.f32 	%f3620, 0f3F800000, %f3619, %p598;
	copysign.f32 	%f3621, %f3613, %f3620;
	mul.f32 	%f3622, %f3613, %f3613;
	fma.rn.f32 	%f3623, %f3622, 0f3C80F082, 0fBD563CAE;
	fma.rn.f32 	%f3624, %f3623, %f3622, 0f3E085941;
	fma.rn.f32 	%f3625, %f3624, %f3622, 0fBEAAA9ED;
	fma.rn.f32 	%f3626, %f3625, %f3622, 0f00000000;
	fma.rn.f32 	%f3627, %f3626, %f3613, %f3613;
	setp.ge.f32 	%p599, %f3614, 0f3F19999A;
	selp.f32 	%f3628, %f3621, %f3627, %p599;
	add.f32 	%f3629, %f3628, 0f3F800000;
	mul.f32 	%f3630, %f3611, %f3629;
	st.global.f32 	[%rd527], %f3630;
	bra.uni 	$L__BB0_1286;
$L__BB0_106:
	setp.eq.s32 	%p579, %r281, 6;
	@%p579 bra 	$L__BB0_98;
	setp.eq.s32 	%p580, %r281, 5;
	@%p580 bra 	$L__BB0_117;
	setp.ne.s32 	%p581, %r281, 4;
	@%p581 bra 	$L__BB0_125;
	setp.ge.u32 	%p584, %r39, %r279;
	@%p584 bra 	$L__BB0_111;
	add.s32 	%r899, %r39, %r57;
	mul.wide.u32 	%rd512, %r899, 4;
	add.s64 	%rd513, %rd4, %rd512;
	ld.global.f32 	%f3451, [%rd513];
	mul.f32 	%f3452, %f522, %f3451;
	fma.rn.f32 	%f3453, %f521, %f13, %f3452;
	ld.global.nc.f32 	%f3454, [%rd5];
	add.f32 	%f3455, %f3453, %f3454;
	fma.rn.f32 	%f3456, %f3455, 0fBBBB989D, 0f3F000000;
	cvt.sat.f32.f32 	%f3457, %f3456;
	mov.f32 	%f3458, 0f4B400001;
	mov.f32 	%f3459, 0f437C0000;
	fma.rm.f32 	%f3460, %f3457, %f3459, %f3458;
	add.f32 	%f3461, %f3460, 0fCB40007F;
	neg.f32 	%f3462, %f3461;
	fma.rn.f32 	%f3463, %f3455, 0fBFB8AA3B, %f3462;
	fma.rn.f32 	%f3464, %f3455, 0fB2A57060, %f3463;
	mov.b32 	%r900, %f3460;
	shl.b32 	%r901, %r900, 23;
	mov.b32 	%f3465, %r901;
	ex2.approx.ftz.f32 	%f3466, %f3464;
	fma.rn.f32 	%f3467, %f3466, %f3465, 0f3F800000;
	div.rn.f32 	%f3468, %f3455, %f3467;
	st.global.f32 	[%rd513], %f3468;
$L__BB0_111:
	add.s32 	%r58, %r39, 1;
	setp.ge.u32 	%p585, %r58, %r279;
	@%p585 bra 	$L__BB0_113;
	add.s32 	%r902, %r58, %r57;
	mul.wide.u32 	%rd514, %r902, 4;
	add.s64 	%rd515, %rd4, %rd514;
	ld.global.f32 	%f3469, [%rd515];
	mul.f32 	%f3470, %f522, %f3469;
	fma.rn.f32 	%f3471, %f521, %f14, %f3470;
	ld.global.nc.f32 	%f3472, [%rd5+4];
	add.f32 	%f3473, %f3471, %f3472;
	fma.rn.f32 	%f3474, %f3473, 0fBBBB989D, 0f3F000000;
	cvt.sat.f32.f32 	%f3475, %f3474;
	mov.f32 	%f3476, 0f4B400001;
	mov.f32 	%f3477, 0f437C0000;
	fma.rm.f32 	%f3478, %f3475, %f3477, %f3476;
	add.f32 	%f3479, %f3478, 0fCB40007F;
	neg.f32 	%f3480, %f3479;
	fma.rn.f32 	%f3481, %f3473, 0fBFB8AA3B, %f3480;
	fma.rn.f32 	%f3482, %f3473, 0fB2A57060, %f3481;
	mov.b32 	%r903, %f3478;
	shl.b32 	%r904, %r903, 23;
	mov.b32 	%f3483, %r904;
	ex2.approx.ftz.f32 	%f3484, %f3482;
	fma.rn.f32 	%f3485, %f3484, %f3483, 0f3F800000;
	div.rn.f32 	%f3486, %f3473, %f3485;
	st.global.f32 	[%rd515], %f3486;
$L__BB0_113:
	add.s32 	%r59, %r39, 2;
	setp.ge.u32 	%p586, %r59, %r279;
	@%p586 bra 	$L__BB0_115;
	add.s32 	%r905, %r59, %r57;
	mul.wide.u32 	%rd516, %r905, 4;
	add.s64 	%rd517, %rd4, %rd516;
	ld.global.f32 	%f3487, [%rd517];
	mul.f32 	%f3488, %f522, %f3487;
	fma.rn.f32 	%f3489, %f521, %f15, %f3488;
	ld.global.nc.f32 	%f3490, [%rd5+8];
	add.f32 	%f3491, %f3489, %f3490;
	fma.rn.f32 	%f3492, %f3491, 0fBBBB989D, 0f3F000000;
	cvt.sat.f32.f32 	%f3493, %f3492;
	mov.f32 	%f3494, 0f4B400001;
	mov.f32 	%f3495, 0f437C0000;
	fma.rm.f32 	%f3496, %f3493, %f3495, %f3494;
	add.f32 	%f3497, %f3496, 0fCB40007F;
	neg.f32 	%f3498, %f3497;
	fma.rn.f32 	%f3499, %f3491, 0fBFB8AA3B, %f3498;
	fma.rn.f32 	%f3500, %f3491, 0fB2A57060, %f3499;
	mov.b32 	%r906, %f3496;
	shl.b32 	%r907, %r906, 23;
	mov.b32 	%f3501, %r907;
	ex2.approx.ftz.f32 	%f3502, %f3500;
	fma.rn.f32 	%f3503, %f3502, %f3501, 0f3F800000;
	div.rn.f32 	%f3504, %f3491, %f3503;
	st.global.f32 	[%rd517], %f3504;
$L__BB0_115:
	add.s32 	%r60, %r39, 3;
	setp.ge.u32 	%p587, %r60, %r279;
	@%p587 bra 	$L__BB0_1286;
	add.s32 	%r908, %r60, %r57;
	mul.wide.u32 	%rd518, %r908, 4;
	add.s64 	%rd519, %rd4, %rd518;
	ld.global.f32 	%f3505, [%rd519];
	mul.f32 	%f3506, %f522, %f3505;
	fma.rn.f32 	%f3507, %f521, %f16, %f3506;
	ld.global.nc.f32 	%f3508, [%rd5+12];
	add.f32 	%f3509, %f3507, %f3508;
	fma.rn.f32 	%f3510, %f3509, 0fBBBB989D, 0f3F000000;
	cvt.sat.f32.f32 	%f3511, %f3510;
	mov.f32 	%f3512, 0f4B400001;
	mov.f32 	%f3513, 0f437C0000;
	fma.rm.f32 	%f3514, %f3511, %f3513, %f3512;
	add.f32 	%f3515, %f3514, 0fCB40007F;
	neg.f32 	%f3516, %f3515;
	fma.rn.f32 	%f3517, %f3509, 0fBFB8AA3B, %f3516;
	fma.rn.f32 	%f3518, %f3509, 0fB2A57060, %f3517;
	mov.b32 	%r909, %f3514;
	shl.b32 	%r910, %r909, 23;
	mov.b32 	%f3519, %r910;
	ex2.approx.ftz.f32 	%f3520, %f3518;
	fma.rn.f32 	%f3521, %f3520, %f3519, 0f3F800000;
	div.rn.f32 	%f3522, %f3509, %f3521;
	st.global.f32 	[%rd519], %f3522;
	bra.uni 	$L__BB0_1286;
$L__BB0_117:
	setp.ge.u32 	%p600, %r39, %r279;
	@%p600 bra 	$L__BB0_119;
	add.s32 	%r915, %r39, %r57;
	mul.wide.u32 	%rd528, %r915, 4;
	add.s64 	%rd529, %rd4, %rd528;
	ld.global.f32 	%f3631, [%rd529];
	mul.f32 	%f3632, %f522, %f3631;
	fma.rn.f32 	%f3633, %f521, %f13, %f3632;
	ld.global.nc.f32 	%f3634, [%rd5];
	add.f32 	%f3635, %f3633, %f3634;
	max.f32 	%f3636, %f3635, 0f00000000;
	st.global.f32 	[%rd529], %f3636;
$L__BB0_119:
	add.s32 	%r64, %r39, 1;
	setp.ge.u32 	%p601, %r64, %r279;
	@%p601 bra 	$L__BB0_121;
	add.s32 	%r916, %r64, %r57;
	mul.wide.u32 	%rd530, %r916, 4;
	add.s64 	%rd531, %rd4, %rd530;
	ld.global.f32 	%f3637, [%rd531];
	mul.f32 	%f3638, %f522, %f3637;
	fma.rn.f32 	%f3639, %f521, %f14, %f3638;
	ld.global.nc.f32 	%f3640, [%rd5+4];
	add.f32 	%f3641, %f3639, %f3640;
	max.f32 	%f3642, %f3641, 0f00000000;
	st.global.f32 	[%rd531], %f3642;
$L__BB0_121:
	add.s32 	%r65, %r39, 2;
	setp.ge.u32 	%p602, %r65, %r279;
	@%p602 bra 	$L__BB0_123;
	add.s32 	%r917, %r65, %r57;
	mul.wide.u32 	%rd532, %r917, 4;
	add.s64 	%rd533, %rd4, %rd532;
	ld.global.f32 	%f3643, [%rd533];
	mul.f32 	%f3644, %f522, %f3643;
	fma.rn.f32 	%f3645, %f521, %f15, %f3644;
	ld.global.nc.f32 	%f3646, [%rd5+8];
	add.f32 	%f3647, %f3645, %f3646;
	max.f32 	%f3648, %f3647, 0f00000000;
	st.global.f32 	[%rd533], %f3648;
$L__BB0_123:
	add.s32 	%r66, %r39, 3;
	setp.ge.u32 	%p603, %r66, %r279;
	@%p603 bra 	$L__BB0_1286;
	add.s32 	%r918, %r66, %r57;
	mul.wide.u32 	%rd534, %r918, 4;
	add.s64 	%rd535, %rd4, %rd534;
	ld.global.f32 	%f3649, [%rd535];
	mul.f32 	%f3650, %f522, %f3649;
	fma.rn.f32 	%f3651, %f521, %f16, %f3650;
	ld.global.nc.f32 	%f3652, [%rd5+12];
	add.f32 	%f3653, %f3651, %f3652;
	max.f32 	%f3654, %f3653, 0f00000000;
	st.global.f32 	[%rd535], %f3654;
	bra.uni 	$L__BB0_1286;
$L__BB0_125:
	setp.ge.u32 	%p604, %r39, %r279;
	@%p604 bra 	$L__BB0_127;
	add.s32 	%r919, %r39, %r57;
	mul.wide.u32 	%rd536, %r919, 4;
	add.s64 	%rd537, %rd4, %rd536;
	ld.global.f32 	%f3655, [%rd537];
	mul.f32 	%f3656, %f522, %f3655;
	fma.rn.f32 	%f3657, %f521, %f13, %f3656;
	ld.global.nc.f32 	%f3658, [%rd5];
	add.f32 	%f3659, %f3657, %f3658;
	st.global.f32 	[%rd537], %f3659;
$L__BB0_127:
	add.s32 	%r67, %r39, 1;
	setp.ge.u32 	%p605, %r67, %r279;
	@%p605 bra 	$L__BB0_129;
	add.s32 	%r920, %r67, %r57;
	mul.wide.u32 	%rd538, %r920, 4;
	add.s64 	%rd539, %rd4, %rd538;
	ld.global.f32 	%f3660, [%rd539];
	mul.f32 	%f3661, %f522, %f3660;
	fma.rn.f32 	%f3662, %f521, %f14, %f3661;
	ld.global.nc.f32 	%f3663, [%rd5+4];
	add.f32 	%f3664, %f3662, %f3663;
	st.global.f32 	[%rd539], %f3664;
$L__BB0_129:
	add.s32 	%r68, %r39, 2;
	setp.ge.u32 	%p606, %r68, %r279;
	@%p606 bra 	$L__BB0_131;
	add.s32 	%r921, %r68, %r57;
	mul.wide.u32 	%rd540, %r921, 4;
	add.s64 	%rd541, %rd4, %rd540;
	ld.global.f32 	%f3665, [%rd541];
	mul.f32 	%f3666, %f522, %f3665;
	fma.rn.f32 	%f3667, %f521, %f15, %f3666;
	ld.global.nc.f32 	%f3668, [%rd5+8];
	add.f32 	%f3669, %f3667, %f3668;
	st.global.f32 	[%rd541], %f3669;
$L__BB0_131:
	add.s32 	%r69, %r39, 3;
	setp.ge.u32 	%p607, %r69, %r279;
	@%p607 bra 	$L__BB0_1286;
	add.s32 	%r922, %r69, %r57;
	mul.wide.u32 	%rd542, %r922, 4;
	add.s64 	%rd543, %rd4, %rd542;
	ld.global.f32 	%f3670, [%rd543];
	mul.f32 	%f3671, %f522, %f3670;
	fma.rn.f32 	%f3672, %f521, %f16, %f3671;
	ld.global.nc.f32 	%f3673, [%rd5+12];
	add.f32 	%f3674, %f3672, %f3673;
	st.global.f32 	[%rd543], %f3674;
	bra.uni 	$L__BB0_1286;
$L__BB0_133:
	mul.lo.s32 	%r70, %r38, %r279;
	setp.gt.s32 	%p485, %r281, 3;
	@%p485 bra 	$L__BB0_144;
	setp.eq.s32 	%p489, %r281, 2;
	@%p489 bra 	$L__BB0_155;
	setp.eq.s32 	%p490, %r281, 3;
	@%p490 bra 	$L__BB0_136;
	bra.uni 	$L__BB0_147;
$L__BB0_136:
	setp.ge.u32 	%p495, %r39, %r279;
	add.s32 	%r835, %r39, %r70;
	mul.wide.u32 	%rd469, %r835, 4;
	add.s64 	%rd16, %rd4, %rd469;
	@%p495 bra 	$L__BB0_138;
	ld.global.f32 	%f2851, [%rd16];
	mul.f32 	%f2852, %f522, %f2851;
	fma.rn.f32 	%f2853, %f521, %f8, %f2852;
	ld.global.nc.f32 	%f2854, [%rd5];
	add.f32 	%f2855, %f2853, %f2854;
	mul.f32 	%f2856, %f2855, %f2855;
	mul.f32 	%f2857, %f2855, %f2856;
	mul.f32 	%f2858, %f2855, 0f3F000000;
	fma.rn.f32 	%f2859, %f2857, 0f3D372713, %f2855;
	mul.f32 	%f2860, %f2859, 0f3F4C422A;
	abs.f32 	%f2861, %f2860;
	mul.f32 	%f2862, %f2861, 0f4038AA3B;
	ex2.approx.ftz.f32 	%f2863, %f2862;
	add.f32 	%f2864, %f2863, 0f3F800000;
	rcp.approx.ftz.f32 	%f2865, %f2864;
	fma.rn.f32 	%f2866, %f2865, 0fC0000000, 0f3F800000;
	setp.ge.f32 	%p496, %f2861, 0f41102CB4;
	selp.f32 	%f2867, 0f3F800000, %f2866, %p496;
	copysign.f32 	%f2868, %f2860, %f2867;
	mul.f32 	%f2869, %f2860, %f2860;
	fma.rn.f32 	%f2870, %f2869, 0f3C80F082, 0fBD563CAE;
	fma.rn.f32 	%f2871, %f2870, %f2869, 0f3E085941;
	fma.rn.f32 	%f2872, %f2871, %f2869, 0fBEAAA9ED;
	fma.rn.f32 	%f2873, %f2872, %f2869, 0f00000000;
	fma.rn.f32 	%f2874, %f2873, %f2860, %f2860;
	setp.ge.f32 	%p497, %f2861, 0f3F19999A;
	selp.f32 	%f2875, %f2868, %f2874, %p497;
	add.f32 	%f2876, %f2875, 0f3F800000;
	mul.f32 	%f2877, %f2858, %f2876;
	st.global.f32 	[%rd16], %f2877;
$L__BB0_138:
	add.s32 	%r836, %r39, 1;
	setp.ge.u32 	%p498, %r836, %r279;
	@%p498 bra 	$L__BB0_140;
	ld.global.f32 	%f2878, [%rd16+4];
	mul.f32 	%f2879, %f522, %f2878;
	fma.rn.f32 	%f2880, %f521, %f7, %f2879;
	ld.global.nc.f32 	%f2881, [%rd5+4];
	add.f32 	%f2882, %f2880, %f2881;
	mul.f32 	%f2883, %f2882, %f2882;
	mul.f32 	%f2884, %f2882, %f2883;
	mul.f32 	%f2885, %f2882, 0f3F000000;
	fma.rn.f32 	%f2886, %f2884, 0f3D372713, %f2882;
	mul.f32 	%f2887, %f2886, 0f3F4C422A;
	abs.f32 	%f2888, %f2887;
	mul.f32 	%f2889, %f2888, 0f4038AA3B;
	ex2.approx.ftz.f32 	%f2890, %f2889;
	add.f32 	%f2891, %f2890, 0f3F800000;
	rcp.approx.ftz.f32 	%f2892, %f2891;
	fma.rn.f32 	%f2893, %f2892, 0fC0000000, 0f3F800000;
	setp.ge.f32 	%p499, %f2888, 0f41102CB4;
	selp.f32 	%f2894, 0f3F800000, %f2893, %p499;
	copysign.f32 	%f2895, %f2887, %f2894;
	mul.f32 	%f2896, %f2887, %f2887;
	fma.rn.f32 	%f2897, %f2896, 0f3C80F082, 0fBD563CAE;
	fma.rn.f32 	%f2898, %f2897, %f2896, 0f3E085941;
	fma.rn.f32 	%f2899, %f2898, %f2896, 0fBEAAA9ED;
	fma.rn.f32 	%f2900, %f2899, %f2896, 0f00000000;
	fma.rn.f32 	%f2901, %f2900, %f2887, %f2887;
	setp.ge.f32 	%p500, %f2888, 0f3F19999A;
	selp.f32 	%f2902, %f2895, %f2901, %p500;
	add.f32 	%f2903, %f2902, 0f3F800000;
	mul.f32 	%f2904, %f2885, %f2903;
	st.global.f32 	[%rd16+4], %f2904;
$L__BB0_140:
	add.s32 	%r837, %r39, 2;
	setp.ge.u32 	%p501, %r837, %r279;
	@%p501 bra 	$L__BB0_142;
	ld.global.f32 	%f2905, [%rd16+8];
	mul.f32 	%f2906, %f522, %f2905;
	fma.rn.f32 	%f2907, %f521, %f6, %f2906;
	ld.global.nc.f32 	%f2908, [%rd5+8];
	add.f32 	%f2909, %f2907, %f2908;
	mul.f32 	%f2910, %f2909, %f2909;
	mul.f32 	%f2911, %f2909, %f2910;
	mul.f32 	%f2912, %f2909, 0f3F000000;
	fma.rn.f32 	%f2913, %f2911, 0f3D372713, %f2909;
	mul.f32 	%f2914, %f2913, 0f3F4C422A;
	abs.f32 	%f2915, %f2914;
	mul.f32 	%f2916, %f2915, 0f4038AA3B;
	ex2.approx.ftz.f32 	%f2917, %f2916;
	add.f32 	%f2918, %f2917, 0f3F800000;
	rcp.approx.ftz.f32 	%f2919, %f2918;
	fma.rn.f32 	%f2920, %f2919, 0fC0000000, 0f3F800000;
	setp.ge.f32 	%p502, %f2915, 0f41102CB4;
	selp.f32 	%f2921, 0f3F800000, %f2920, %p502;
	copysign.f32 	%f2922, %f2914, %f2921;
	mul.f32 	%f2923, %f2914, %f2914;
	fma.rn.f32 	%f2924, %f2923, 0f3C80F082, 0fBD563CAE;
	fma.rn.f32 	%f2925, %f2924, %f2923, 0f3E085941;
	fma.rn.f32 	%f2926, %f2925, %f2923, 0fBEAAA9ED;
	fma.rn.f32 	%f2927, %f2926, %f2923, 0f00000000;
	fma.rn.f32 	%f2928, %f2927, %f2914, %f2914;
	setp.ge.f32 	%p503, %f2915, 0f3F19999A;
	selp.f32 	%f2929, %f2922, %f2928, %p503;
	add.f32 	%f2930, %f2929, 0f3F800000;
	mul.f32 	%f2931, %f2912, %f2930;
	st.global.f32 	[%rd16+8], %f2931;
$L__BB0_142:
	add.s32 	%r838, %r39, 3;
	setp.ge.u32 	%p504, %r838, %r279;
	@%p504 bra 	$L__BB0_16;
	ld.global.f32 	%f2932, [%rd16+12];
	mul.f32 	%f2933, %f522, %f2932;
	fma.rn.f32 	%f2934, %f521, %f5, %f2933;
	ld.global.nc.f32 	%f2935, [%rd5+12];
	add.f32 	%f2936, %f2934, %f2935;
	mul.f32 	%f2937, %f2936, %f2936;
	mul.f32 	%f2938, %f2936, %f2937;
	mul.f32 	%f2939, %f2936, 0f3F000000;
	fma.rn.f32 	%f2940, %f2938, 0f3D372713, %f2936;
	mul.f32 	%f2941, %f2940, 0f3F4C422A;
	abs.f32 	%f2942, %f2941;
	mul.f32 	%f2943, %f2942, 0f4038AA3B;
	ex2.approx.ftz.f32 	%f2944, %f2943;
	add.f32 	%f2945, %f2944, 0f3F800000;
	rcp.approx.ftz.f32 	%f2946, %f2945;
	fma.rn.f32 	%f2947, %f2946, 0fC0000000, 0f3F800000;
	setp.ge.f32 	%p505, %f2942, 0f41102CB4;
	selp.f32 	%f2948, 0f3F800000, %f2947, %p505;
	copysign.f32 	%f2949, %f2941, %f2948;
	mul.f32 	%f2950, %f2941, %f2941;
	fma.rn.f32 	%f2951, %f2950, 0f3C80F082, 0fBD563CAE;
	fma.rn.f32 	%f2952, %f2951, %f2950, 0f3E085941;
	fma.rn.f32 	%f2953, %f2952, %f2950, 0fBEAAA9ED;
	fma.rn.f32 	%f2954, %f2953, %f2950, 0f00000000;
	fma.rn.f32 	%f2955, %f2954, %f2941, %f2941;
	setp.ge.f32 	%p506, %f2942, 0f3F19999A;
	selp.f32 	%f2956, %f2949, %f2955, %p506;
	add.f32 	%f2957, %f2956, 0f3F800000;
	mul.f32 	%f2958, %f2939, %f2957;
	st.global.f32 	[%rd16+12], %f2958;
	bra.uni 	$L__BB0_16;
$L__BB0_144:
	setp.eq.s32 	%p486, %r281, 4;
	@%p486 bra 	$L__BB0_163;
	setp.eq.s32 	%p487, %r281, 5;
	@%p487 bra 	$L__BB0_155;
	setp.eq.s32 	%p488, %r281, 6;
	@%p488 bra 	$L__BB0_136;
$L__BB0_147:
	setp.lt.u32 	%p511, %r39, %r279;
	add.s32 	%r843, %r39, %r70;
	mul.wide.u32 	%rd471, %r843, 4;
	add.s64 	%rd14, %rd4, %rd471;
	@%p511 bra 	$L__BB0_148;
	bra.uni 	$L__BB0_149;
$L__BB0_148:
	ld.global.f32 	%f2983, [%rd14];
	mul.f32 	%f2984, %f522, %f2983;
	fma.rn.f32 	%f2985, %f521, %f8, %f2984;
	ld.global.nc.f32 	%f2986, [%rd5];
	add.f32 	%f2987, %f2985, %f2986;
	st.global.f32 	[%rd14], %f2987;
$L__BB0_149:
	add.s32 	%r844, %r39, 1;
	setp.ge.u32 	%p512, %r844, %r279;
	@%p512 bra 	$L__BB0_151;
	ld.global.f32 	%f2988, [%rd14+4];
	mul.f32 	%f2989, %f522, %f2988;
	fma.rn.f32 	%f2990, %f521, %f7, %f2989;
	ld.global.nc.f32 	%f2991, [%rd5+4];
	add.f32 	%f2992, %f2990, %f2991;
	st.global.f32 	[%rd14+4], %f2992;
$L__BB0_151:
	add.s32 	%r845, %r39, 2;
	setp.ge.u32 	%p513, %r845, %r279;
	@%p513 bra 	$L__BB0_153;
	ld.global.f32 	%f2993, [%rd14+8];
	mul.f32 	%f2994, %f522, %f2993;
	fma.rn.f32 	%f2995, %f521, %f6, %f2994;
	ld.global.nc.f32 	%f2996, [%rd5+8];
	add.f32 	%f2997, %f2995, %f2996;
	st.global.f32 	[%rd14+8], %f2997;
$L__BB0_153:
	add.s32 	%r846, %r39, 3;
	setp.ge.u32 	%p514, %r846, %r279;
	@%p514 bra 	$L__BB0_16;
	ld.global.f32 	%f2998, [%rd14+12];
	mul.f32 	%f2999, %f522, %f2998;
	fma.rn.f32 	%f3000, %f521, %f5, %f2999;
	ld.global.nc.f32 	%f3001, [%rd5+12];
	add.f32 	%f3002, %f3000, %f3001;
	st.global.f32 	[%rd14+12], %f3002;
	bra.uni 	$L__BB0_16;
$L__BB0_155:
	setp.ge.u32 	%p507, %r39, %r279;
	add.s32 	%r839, %r39, %r70;
	mul.wide.u32 	%rd470, %r839, 4;
	add.s64 	%rd15, %rd4, %rd470;
	@%p507 bra 	$L__BB0_157;
	ld.global.f32 	%f2959, [%rd15];
	mul.f32 	%f2960, %f522, %f2959;
	fma.rn.f32 	%f2961, %f521, %f8, %f2960;
	ld.global.nc.f32 	%f2962, [%rd5];
	add.f32 	%f2963, %f2961, %f2962;
	max.f32 	%f2964, %f2963, 0f00000000;
	st.global.f32 	[%rd15], %f2964;
$L__BB0_157:
	add.s32 	%r840, %r39, 1;
	setp.ge.u32 	%p508, %r840, %r279;
	@%p508 bra 	$L__BB0_159;
	ld.global.f32 	%f2965, [%rd15+4];
	mul.f32 	%f2966, %f522, %f2965;
	fma.rn.f32 	%f2967, %f521, %f7, %f2966;
	ld.global.nc.f32 	%f2968, [%rd5+4];
	add.f32 	%f2969, %f2967, %f2968;
	max.f32 	%f2970, %f2969, 0f00000000;
	st.global.f32 	[%rd15+4], %f2970;
$L__BB0_159:
	add.s32 	%r841, %r39, 2;
	setp.ge.u32 	%p509, %r841, %r279;
	@%p509 bra 	$L__BB0_161;
	ld.global.f32 	%f2971, [%rd15+8];
	mul.f32 	%f2972, %f522, %f2971;
	fma.rn.f32 	%f2973, %f521, %f6, %f2972;
	ld.global.nc.f32 	%f2974, [%rd5+8];
	add.f32 	%f2975, %f2973, %f2974;
	max.f32 	%f2976, %f2975, 0f00000000;
	st.global.f32 	[%rd15+8], %f2976;
$L__BB0_161:
	add.s32 	%r842, %r39, 3;
	setp.ge.u32 	%p510, %r842, %r279;
	@%p510 bra 	$L__BB0_16;
	ld.global.f32 	%f2977, [%rd15+12];
	mul.f32 	%f2978, %f522, %f2977;
	fma.rn.f32 	%f2979, %f521, %f5, %f2978;
	ld.global.nc.f32 	%f2980, [%rd5+12];
	add.f32 	%f2981, %f2979, %f2980;
	max.f32 	%f2982, %f2981, 0f00000000;
	st.global.f32 	[%rd15+12], %f2982;
	bra.uni 	$L__BB0_16;
$L__BB0_163:
	setp.ge.u32 	%p491, %r39, %r279;
	add.s32 	%r823, %r39, %r70;
	mul.wide.u32 	%rd468, %r823, 4;
	add.s64 	%rd17, %rd4, %rd468;
	@%p491 bra 	$L__BB0_165;
	ld.global.f32 	%f2779, [%rd17];
	mul.f32 	%f2780, %f522, %f2779;
	fma.rn.f32 	%f2781, %f521, %f8, %f2780;
	ld.global.nc.f32 	%f2782, [%rd5];
	add.f32 	%f2783, %f2781, %f2782;
	fma.rn.f32 	%f2784, %f2783, 0fBBBB989D, 0f3F000000;
	cvt.sat.f32.f32 	%f2785, %f2784;
	mov.f32 	%f2786, 0f4B400001;
	mov.f32 	%f2787, 0f437C0000;
	fma.rm.f32 	%f2788, %f2785, %f2787, %f2786;
	add.f32 	%f2789, %f2788, 0fCB40007F;
	neg.f32 	%f2790, %f2789;
	fma.rn.f32 	%f2791, %f2783, 0fBFB8AA3B, %f2790;
	fma.rn.f32 	%f2792, %f2783, 0fB2A57060, %f2791;
	mov.b32 	%r824, %f2788;
	shl.b32 	%r825, %r824, 23;
	mov.b32 	%f2793, %r825;
	ex2.approx.ftz.f32 	%f2794, %f2792;
	fma.rn.f32 	%f2795, %f2794, %f2793, 0f3F800000;
	div.rn.f32 	%f2796, %f2783, %f2795;
	st.global.f32 	[%rd17], %f2796;
$L__BB0_165:
	add.s32 	%r826, %r39, 1;
	setp.ge.u32 	%p492, %r826, %r279;
	@%p492 bra 	$L__BB0_167;
	ld.global.f32 	%f2797, [%rd17+4];
	mul.f32 	%f2798, %f522, %f2797;
	fma.rn.f32 	%f2799, %f521, %f7, %f2798;
	ld.global.nc.f32 	%f2800, [%rd5+4];
	add.f32 	%f2801, %f2799, %f2800;
	fma.rn.f32 	%f2802, %f2801, 0fBBBB989D, 0f3F000000;
	cvt.sat.f32.f32 	%f2803, %f2802;
	mov.f32 	%f2804, 0f4B400001;
	mov.f32 	%f2805, 0f437C0000;
	fma.rm.f32 	%f2806, %f2803, %f2805, %f2804;
	add.f32 	%f2807, %f2806, 0fCB40007F;
	neg.f32 	%f2808, %f2807;
	fma.rn.f32 	%f2809, %f2801, 0fBFB8AA3B, %f2808;
	fma.rn.f32 	%f2810, %f2801, 0fB2A57060, %f2809;
	mov.b32 	%r827, %f2806;
	shl.b32 	%r828, %r827, 23;
	mov.b32 	%f2811, %r828;
	ex2.approx.ftz.f32 	%f2812, %f2810;
	fma.rn.f32 	%f2813, %f2812, %f2811, 0f3F800000;
	div.rn.f32 	%f2814, %f2801, %f2813;
	st.global.f32 	[%rd17+4], %f2814;
$L__BB0_167:
	add.s32 	%r829, %r39, 2;
	setp.ge.u32 	%p493, %r829, %r279;
	@%p493 bra 	$L__BB0_169;
	ld.global.f32 	%f2815, [%rd17+8];
	mul.f32 	%f2816, %f522, %f2815;
	fma.rn.f32 	%f2817, %f521, %f6, %f2816;
	ld.global.nc.f32 	%f2818, [%rd5+8];
	add.f32 	%f2819, %f2817, %f2818;
	fma.rn.f32 	%f2820, %f2819, 0fBBBB989D, 0f3F000000;
	cvt.sat.f32.f32 	%f2821, %f2820;
	mov.f32 	%f2822, 0f4B400001;
	mov.f32 	%f2823, 0f437C0000;
	fma.rm.f32 	%f2824, %f2821, %f2823, %f2822;
	add.f32 	%f2825, %f2824, 0fCB40007F;
	neg.f32 	%f2826, %f2825;
	fma.rn.f32 	%f2827, %f2819, 0fBFB8AA3B, %f2826;
	fma.rn.f32 	%f2828, %f2819, 0fB2A57060, %f2827;
	mov.b32 	%r830, %f2824;
	shl.b32 	%r831, %r830, 23;
	mov.b32 	%f2829, %r831;
	ex2.approx.ftz.f32 	%f2830, %f2828;
	fma.rn.f32 	%f2831, %f2830, %f2829, 0f3F800000;
	div.rn.f32 	%f2832, %f2819, %f2831;
	st.global.f32 	[%rd17+8], %f2832;
$L__BB0_169:
	add.s32 	%r832, %r39, 3;
	setp.ge.u32 	%p494, %r832, %r279;
	@%p494 bra 	$L__BB0_16;
	ld.global.f32 	%f2833, [%rd17+12];
	mul.f32 	%f2834, %f522, %f2833;
	fma.rn.f32 	%f2835, %f521, %f5, %f2834;
	ld.global.nc.f32 	%f2836, [%rd5+12];
	add.f32 	%f2837, %f2835, %f2836;
	fma.rn.f32 	%f2838, %f2837, 0fBBBB989D, 0f3F000000;
	cvt.sat.f32.f32 	%f2839, %f2838;
	mov.f32 	%f2840, 0f4B400001;
	mov.f32 	%f2841, 0f437C0000;
	fma.rm.f32 	%f2842, %f2839, %f2841, %f2840;
	add.f32 	%f2843, %f2842, 0fCB40007F;
	neg.f32 	%f2844, %f2843;
	fma.rn.f32 	%f2845, %f2837, 0fBFB8AA3B, %f2844;
	fma.rn.f32 	%f2846, %f2837, 0fB2A57060, %f2845;
	mov.b32 	%r833, %f2842;
	shl.b32 	%r834, %r833, 23;
	mov.b32 	%f2847, %r834;
	ex2.approx.ftz.f32 	%f2848, %f2846;
	fma.rn.f32 	%f2849, %f2848, %f2847, 0f3F800000;
	div.rn.f32 	%f2850, %f2837, %f2849;
	st.global.f32 	[%rd17+12], %f2850;
	bra.uni 	$L__BB0_16;
$L__BB0_171:
	setp.lt.u32 	%p608, %r38, %r278;
	mul.wide.u32 	%rd544, %r39, 4;
	add.s64 	%rd18, %rd3, %rd544;
	@%p608 bra 	$L__BB0_307;
$L__BB0_172:
	add.s32 	%r71, %r38, 1;
	setp.ge.u32 	%p643, %r71, %r278;
	@%p643 bra 	$L__BB0_217;
	mul.lo.s32 	%r72, %r71, %r279;
	setp.ge.u32 	%p644, %r39, %r279;
	@%p644 bra 	$L__BB0_184;
	setp.ne.s32 	%p645, %r281, 7;
	add.s32 	%r965, %r39, %r72;
	mul.wide.u32 	%rd546, %r965, 4;
	add.s64 	%rd19, %rd4, %rd546;
	ld.global.f32 	%f3819, [%rd19];
	mul.f32 	%f3820, %f522, %f3819;
	fma.rn.f32 	%f5596, %f521, %f4, %f3820;
	@%p645 bra 	$L__BB0_176;
	ld.global.nc.f32 	%f3821, [%rd18];
	add.f32 	%f5596, %f5596, %f3821;
$L__BB0_176:
	setp.gt.u32 	%p646, %r281, 7;
	@%p646 bra 	$L__BB0_183;
	mov.b32 	%r967, 1;
	shl.b32 	%r968, %r967, %r281;
	and.b32  	%r969, %r968, 36;
	setp.ne.s32 	%p647, %r969, 0;
	@%p647 bra 	$L__BB0_182;
	mov.b32 	%r970, 1;
	shl.b32 	%r971, %r970, %r281;
	and.b32  	%r972, %r971, 72;
	setp.ne.s32 	%p648, %r972, 0;
	@%p648 bra 	$L__BB0_181;
	mov.b32 	%r973, 1;
	shl.b32 	%r974, %r973, %r281;
	and.b32  	%r975, %r974, 144;
	setp.ne.s32 	%p649, %r975, 0;
	@%p649 bra 	$L__BB0_180;
	bra.uni 	$L__BB0_183;
$L__BB0_180:
	fma.rn.f32 	%f3822, %f5596, 0fBBBB989D, 0f3F000000;
	cvt.sat.f32.f32 	%f3823, %f3822;
	mov.f32 	%f3824, 0f4B400001;
	mov.f32 	%f3825, 0f437C0000;
	fma.rm.f32 	%f3826, %f3823, %f3825, %f3824;
	add.f32 	%f3827, %f3826, 0fCB40007F;
	neg.f32 	%f3828, %f3827;
	fma.rn.f32 	%f3829, %f5596, 0fBFB8AA3B, %f3828;
	fma.rn.f32 	%f3830, %f5596, 0fB2A57060, %f3829;
	mov.b32 	%r976, %f3826;
	shl.b32 	%r977, %r976, 23;
	mov.b32 	%f3831, %r977;
	ex2.approx.ftz.f32 	%f3832, %f3830;
	fma.rn.f32 	%f3833, %f3832, %f3831, 0f3F800000;
	div.rn.f32 	%f5596, %f5596, %f3833;
	bra.uni 	$L__BB0_183;
$L__BB0_181:
	mul.f32 	%f3834, %f5596, %f5596;
	mul.f32 	%f3835, %f5596, %f3834;
	mul.f32 	%f3836, %f5596, 0f3F000000;
	fma.rn.f32 	%f3837, %f3835, 0f3D372713, %f5596;
	mul.f32 	%f3838, %f3837, 0f3F4C422A;
	abs.f32 	%f3839, %f3838;
	mul.f32 	%f3840, %f3839, 0f4038AA3B;
	ex2.approx.ftz.f32 	%f3841, %f3840;
	add.f32 	%f3842, %f3841, 0f3F800000;
	rcp.approx.ftz.f32 	%f3843, %f3842;
	fma.rn.f32 	%f3844, %f3843, 0fC0000000, 0f3F800000;
	setp.ge.f32 	%p650, %f3839, 0f41102CB4;
	selp.f32 	%f3845, 0f3F800000, %f3844, %p650;
	copysign.f32 	%f3846, %f3838, %f3845;
	mul.f32 	%f3847, %f3838, %f3838;
	fma.rn.f32 	%f3848, %f3847, 0f3C80F082, 0fBD563CAE;
	fma.rn.f32 	%f3849, %f3848, %f3847, 0f3E085941;
	fma.rn.f32 	%f3850, %f3849, %f3847, 0fBEAAA9ED;
	fma.rn.f32 	%f3851, %f3850, %f3847, 0f00000000;
	fma.rn.f32 	%f3852, %f3851, %f3838, %f3838;
	setp.ge.f32 	%p651, %f3839, 0f3F19999A;
	selp.f32 	%f3853, %f3846, %f3852, %p651;
	add.f32 	%f3854, %f3853, 0f3F800000;
	mul.f32 	%f5596, %f3836, %f3854;
	bra.uni 	$L__BB0_183;
$L__BB0_182:
	max.f32 	%f5596, %f5596, 0f00000000;
$L__BB0_183:
	st.global.f32 	[%rd19], %f5596;
$L__BB0_184:
	add.s32 	%r73, %r39, 1;
	setp.ge.u32 	%p652, %r73, %r279;
	@%p652 bra 	$L__BB0_195;
	setp.ne.s32 	%p653, %r281, 7;
	add.s32 	%r978, %r73, %r72;
	mul.wide.u32 	%rd547, %r978, 4;
	add.s64 	%rd20, %rd4, %rd547;
	ld.global.f32 	%f3855, [%rd20];
	mul.f32 	%f3856, %f522, %f3855;
	fma.rn.f32 	%f5598, %f521, %f3, %f3856;
	@%p653 bra 	$L__BB0_187;
	ld.global.nc.f32 	%f3857, [%rd18+4];
	add.f32 	%f5598, %f5598, %f3857;
$L__BB0_187:
	setp.gt.u32 	%p654, %r281, 7;
	@%p654 bra 	$L__BB0_194;
	mov.b32 	%r980, 1;
	shl.b32 	%r981, %r980, %r281;
	and.b32  	%r982, %r981, 36;
	setp.ne.s32 	%p655, %r982, 0;
	@%p655 bra 	$L__BB0_193;
	mov.b32 	%r983, 1;
	shl.b32 	%r984, %r983, %r281;
	and.b32  	%r985, %r984, 72;
	setp.ne.s32 	%p656, %r985, 0;
	@%p656 bra 	$L__BB0_192;
	mov.b32 	%r986, 1;
	shl.b32 	%r987, %r986, %r281;
	and.b32  	%r988, %r987, 144;
	setp.ne.s32 	%p657, %r988, 0;
	@%p657 bra 	$L__BB0_191;
	bra.uni 	$L__BB0_194;
$L__BB0_191:
	fma.rn.f32 	%f3858, %f5598, 0fBBBB989D, 0f3F000000;
	cvt.sat.f32.f32 	%f3859, %f3858;
	mov.f32 	%f3860, 0f4B400001;
	mov.f32 	%f3861, 0f437C0000;
	fma.rm.f32 	%f3862, %f3859, %f3861, %f3860;
	add.f32 	%f3863, %f3862, 0fCB40007F;
	neg.f32 	%f3864, %f3863;
	fma.rn.f32 	%f3865, %f5598, 0fBFB8AA3B, %f3864;
	fma.rn.f32 	%f3866, %f5598, 0fB2A57060, %f3865;
	mov.b32 	%r989, %f3862;
	shl.b32 	%r990, %r989, 23;
	mov.b32 	%f3867, %r990;
	ex2.approx.ftz.f32 	%f3868, %f3866;
	fma.rn.f32 	%f3869, %f3868, %f3867, 0f3F800000;
	div.rn.f32 	%f5598, %f5598, %f3869;
	bra.uni 	$L__BB0_194;
$L__BB0_192:
	mul.f32 	%f3870, %f5598, %f5598;
	mul.f32 	%f3871, %f5598, %f3870;
	mul.f32 	%f3872, %f5598, 0f3F000000;
	fma.rn.f32 	%f3873, %f3871, 0f3D372713, %f5598;
	mul.f32 	%f3874, %f3873, 0f3F4C422A;
	abs.f32 	%f3875, %f3874;
	mul.f32 	%f3876, %f3875, 0f4038AA3B;
	ex2.approx.ftz.f32 	%f3877, %f3876;
	add.f32 	%f3878, %f3877, 0f3F800000;
	rcp.approx.ftz.f32 	%f3879, %f3878;
	fma.rn.f32 	%f3880, %f3879, 0fC0000000, 0f3F800000;
	setp.ge.f32 	%p658, %f3875, 0f41102CB4;
	selp.f32 	%f3881, 0f3F800000, %f3880, %p658;
	copysign.f32 	%f3882, %f3874, %f3881;
	mul.f32 	%f3883, %f3874, %f3874;
	fma.rn.f32 	%f3884, %f3883, 0f3C80F082, 0fBD563CAE;
	fma.rn.f32 	%f3885, %f3884, %f3883, 0f3E085941;
	fma.rn.f32 	%f3886, %f3885, %f3883, 0fBEAAA9ED;
	fma.rn.f32 	%f3887, %f3886, %f3883, 0f00000000;
	fma.rn.f32 	%f3888, %f3887, %f3874, %f3874;
	setp.ge.f32 	%p659, %f3875, 0f3F19999A;
	selp.f32 	%f3889, %f3882, %f3888, %p659;
	add.f32 	%f3890, %f3889, 0f3F800000;
	mul.f32 	%f5598, %f3872, %f3890;
	bra.uni 	$L__BB0_194;
$L__BB0_193:
	max.f32 	%f5598, %f5598, 0f00000000;
$L__BB0_194:
	st.global.f32 	[%rd20], %f5598;
$L__BB0_195:
	add.s32 	%r74, %r39, 2;
	setp.ge.u32 	%p660, %r74, %r279;
	@%p660 bra 	$L__BB0_206;
	setp.ne.s32 	%p661, %r281, 7;
	add.s32 	%r991, %r74, %r72;
	mul.wide.u32 	%rd548, %r991, 4;
	add.s64 	%rd21, %rd4, %rd548;
	ld.global.f32 	%f3891, [%rd21];
	mul.f32 	%f3892, %f522, %f3891;
	fma.rn.f32 	%f5600, %f521, %f2, %f3892;
	@%p661 bra 	$L__BB0_198;
	ld.global.nc.f32 	%f3893, [%rd18+8];
	add.f32 	%f5600, %f5600, %f3893;
$L__BB0_198:
	setp.gt.u32 	%p662, %r281, 7;
	@%p662 bra 	$L__BB0_205;
	mov.b32 	%r993, 1;
	shl.b32 	%r994, %r993, %r281;
	and.b32  	%r995, %r994, 36;
	setp.ne.s32 	%p663, %r995, 0;
	@%p663 bra 	$L__BB0_204;
	mov.b32 	%r996, 1;
	shl.b32 	%r997, %r996, %r281;
	and.b32  	%r998, %r997, 72;
	setp.ne.s32 	%p664, %r998, 0;
	@%p664 bra 	$L__BB0_203;
	mov.b32 	%r999, 1;
	shl.b32 	%r1000, %r999, %r281;
	and.b32  	%r1001, %r1000, 144;
	setp.ne.s32 	%p665, %r1001, 0;
	@%p665 bra 	$L__BB0_202;
	bra.uni 	$L__BB0_205;
$L__BB0_202:
	fma.rn.f32 	%f3894, %f5600, 0fBBBB989D, 0f3F000000;
	cvt.sat.f32.f32 	%f3895, %f3894;
	mov.f32 	%f3896, 0f4B400001;
	mov.f32 	%f3897, 0f437C0000;
	fma.rm.f32 	%f3898, %f3895, %f3897, %f3896;
	add.f32 	%f3899, %f3898, 0fCB40007F;
	neg.f32 	%f3900, %f3899;
	fma.rn.f32 	%f3901, %f5600, 0fBFB8AA3B, %f3900;
	fma.rn.f32 	%f3902, %f5600, 0fB2A57060, %f3901;
	mov.b32 	%r1002, %f3898;
	shl.b32 	%r1003, %r1002, 23;
	mov.b32 	%f3903, %r1003;
	ex2.approx.ftz.f32 	%f3904, %f3902;
	fma.rn.f32 	%f3905, %f3904, %f3903, 0f3F800000;
	div.rn.f32 	%f5600, %f5600, %f3905;
	bra.uni 	$L__BB0_205;
$L__BB0_203:
	mul.f32 	%f3906, %f5600, %f5600;
	mul.f32 	%f3907, %f5600, %f3906;
	mul.f32 	%f3908, %f5600, 0f3F000000;
	fma.rn.f32 	%f3909, %f3907, 0f3D372713, %f5600;
	mul.f32 	%f3910, %f3909, 0f3F4C422A;
	abs.f32 	%f3911, %f3910;
	mul.f32 	%f3912, %f3911, 0f4038AA3B;
	ex2.approx.ftz.f32 	%f3913, %f3912;
	add.f32 	%f3914, %f3913, 0f3F800000;
	rcp.approx.ftz.f32 	%f3915, %f3914;
	fma.rn.f32 	%f3916, %f3915, 0fC0000000, 0f3F800000;
	setp.ge.f32 	%p666, %f3911, 0f41102CB4;
	selp.f32 	%f3917, 0f3F800000, %f3916, %p666;
	copysign.f32 	%f3918, %f3910, %f3917;
	mul.f32 	%f3919, %f3910, %f3910;
	fma.rn.f32 	%f3920, %f3919, 0f3C80F082, 0fBD563CAE;
	fma.rn.f32 	%f3921, %f3920, %f3919, 0f3E085941;
	fma.rn.f32 	%f3922, %f3921, %f3919, 0fBEAAA9ED;
	fma.rn.f32 	%f3923, %f3922, %f3919, 0f00000000;
	fma.rn.f32 	%f3924, %f3923, %f3910, %f3910;
	setp.ge.f32 	%p667, %f3911, 0f3F19999A;
	selp.f32 	%f3925, %f3918, %f3924, %p667;
	add.f32 	%f3926, %f3925, 0f3F800000;
	mul.f32 	%f5600, %f3908, %f3926;
	bra.uni 	$L__BB0_205;
$L__BB0_204:
	max.f32 	%f5600, %f5600, 0f00000000;
$L__BB0_205:
	st.global.f32 	[%rd21], %f5600;
$L__BB0_206:
	add.s32 	%r75, %r39, 3;
	setp.ge.u32 	%p668, %r75, %r279;
	@%p668 bra 	$L__BB0_217;
	setp.ne.s32 	%p669, %r281, 7;
	add.s32 	%r1004, %r75, %r72;
	mul.wide.u32 	%rd549, %r1004, 4;
	add.s64 	%rd22, %rd4, %rd549;
	ld.global.f32 	%f3927, [%rd22];
	mul.f32 	%f3928, %f522, %f3927;
	fma.rn.f32 	%f5602, %f521, %f1, %f3928;
	@%p669 bra 	$L__BB0_209;
	ld.global.nc.f32 	%f3929, [%rd18+12];
	add.f32 	%f5602, %f5602, %f3929;
$L__BB0_209:
	setp.gt.u32 	%p670, %r281, 7;
	@%p670 bra 	$L__BB0_216;
	mov.b32 	%r1006, 1;
	shl.b32 	%r1007, %r1006, %r281;
	and.b32  	%r1008, %r1007, 36;
	setp.ne.s32 	%p671, %r1008, 0;
	@%p671 bra 	$L__BB0_215;
	mov.b32 	%r1009, 1;
	shl.b32 	%r1010, %r1009, %r281;
	and.b32  	%r1011, %r1010, 72;
	setp.ne.s32 	%p672, %r1011, 0;
	@%p672 bra 	$L__BB0_214;
	mov.b32 	%r1012, 1;
	shl.b32 	%r1013, %r1012, %r281;
	and.b32  	%r1014, %r1013, 144;
	setp.ne.s32 	%p673, %r1014, 0;
	@%p673 bra 	$L__BB0_213;
	bra.uni 	$L__BB0_216;
$L__BB0_213:
	fma.rn.f32 	%f3930, %f5602, 0fBBBB989D, 0f3F000000;
	cvt.sat.f32.f32 	%f3931, %f3930;
	mov.f32 	%f3932, 0f4B400001;
	mov.f32 	%f3933, 0f437C0000;
	fma.rm.f32 	%f3934, %f3931, %f3933, %f3932;
	add.f32 	%f3935, %f3934, 0fCB40007F;
	neg.f32 	%f3936, %f3935;
	fma.rn.f32 	%f3937, %f5602, 0fBFB8AA3B, %f3936;
	fma.rn.f32 	%f3938, %f5602, 0fB2A57060, %f3937;
	mov.b32 	%r1015, %f3934;
	shl.b32 	%r1016, %r1015, 23;
	mov.b32 	%f3939, %r1016;
	ex2.approx.ftz.f32 	%f3940, %f3938;
	fma.rn.f32 	%f3941, %f3940, %f3939, 0f3F800000;
	div.rn.f32 	%f5602, %f5602, %f3941;
	bra.uni 	$L__BB0_216;
$L__BB0_214:
	mul.f32 	%f3942, %f5602, %f5602;
	mul.f32 	%f3943, %f5602, %f3942;
	mul.f32 	%f3944, %f5602, 0f3F000000;
	fma.rn.f32 	%f3945, %f3943, 0f3D372713, %f5602;
	mul.f32 	%f3946, %f3945, 0f3F4C422A;
	abs.f32 	%f3947, %f3946;
	mul.f32 	%f3948, %f3947, 0f4038AA3B;
	ex2.approx.ftz.f32 	%f3949, %f3948;
	add.f32 	%f3950, %f3949, 0f3F800000;
	rcp.approx.ftz.f32 	%f3951, %f3950;
	fma.rn.f32 	%f3952, %f3951, 0fC0000000, 0f3F800000;
	setp.ge.f32 	%p674, %f3947, 0f41102CB4;
	selp.f32 	%f3953, 0f3F800000, %f3952, %p674;
	copysign.f32 	%f3954, %f3946, %f3953;
	mul.f32 	%f3955, %f3946, %f3946;
	fma.rn.f32 	%f3956, %f3955, 0f3C80F082, 0fBD563CAE;
	fma.rn.f32 	%f3957, %f3956, %f3955, 0f3E085941;
	fma.rn.f32 	%f3958, %f3957, %f3955, 0fBEAAA9ED;
	fma.rn.f32 	%f3959, %f3958, %f3955, 0f00000000;
	fma.rn.f32 	%f3960, %f3959, %f3946, %f3946;
	setp.ge.f32 	%p675, %f3947, 0f3F19999A;
	selp.f32 	%f3961, %f3954, %f3960, %p675;
	add.f32 	%f3962, %f3961, 0f3F800000;
	mul.f32 	%f5602, %f3944, %f3962;
	bra.uni 	$L__BB0_216;
$L__BB0_215:
	max.f32 	%f5602, %f5602, 0f00000000;
$L__BB0_216:
	st.global.f32 	[%rd22], %f5602;
$L__BB0_217:
	add.s32 	%r76, %r38, 2;
	setp.ge.u32 	%p676, %r76, %r278;
	@%p676 bra 	$L__BB0_262;
	mul.lo.s32 	%r77, %r76, %r279;
	setp.ge.u32 	%p677, %r39, %r279;
	add.s32 	%r1017, %r39, %r77;
	mul.wide.u32 	%rd550, %r1017, 4;
	add.s64 	%rd23, %rd4, %rd550;
	@%p677 bra 	$L__BB0_229;
	setp.ne.s32 	%p678, %r281, 7;
	ld.global.f32 	%f3963, [%rd23];
	mul.f32 	%f3964, %f522, %f3963;
	fma.rn.f32 	%f5604, %f521, %f9, %f3964;
	@%p678 bra 	$L__BB0_221;
	ld.global.nc.f32 	%f3965, [%rd18];
	add.f32 	%f5604, %f5604, %f3965;
$L__BB0_221:
	setp.gt.u32 	%p679, %r281, 7;
	@%p679 bra 	$L__BB0_228;
	mov.b32 	%r1019, 1;
	shl.b32 	%r1020, %r1019, %r281;
	and.b32  	%r1021, %r1020, 36;
	setp.ne.s32 	%p680, %r1021, 0;
	@%p680 bra 	$L__BB0_227;
	mov.b32 	%r1022, 1;
	shl.b32 	%r1023, %r1022, %r281;
	and.b32  	%r1024, %r1023, 72;
	setp.ne.s32 	%p681, %r1024, 0;
	@%p681 bra 	$L__BB0_226;
	mov.b32 	%r1025, 1;
	shl.b32 	%r1026, %r1025, %r281;
	and.b32  	%r1027, %r1026, 144;
	setp.ne.s32 	%p682, %r1027, 0;
	@%p682 bra 	$L__BB0_225;
	bra.uni 	$L__BB0_228;
$L__BB0_225:
	fma.rn.f32 	%f3966, %f5604, 0fBBBB989D, 0f3F000000;
	cvt.sat.f32.f32 	%f3967, %f3966;
	mov.f32 	%f3968, 0f4B400001;
	mov.f32 	%f3969, 0f437C0000;
	fma.rm.f32 	%f3970, %f3967, %f3969, %f3968;
	add.f32 	%f3971, %f3970, 0fCB40007F;
	neg.f32 	%f3972, %f3971;
	fma.rn.f32 	%f3973, %f5604, 0fBFB8AA3B, %f3972;
	fma.rn.f32 	%f3974, %f5604, 0fB2A57060, %f3973;
	mov.b32 	%r1028, %f3970;
	shl.b32 	%r1029, %r1028, 23;
	mov.b32 	%f3975, %r1029;
	ex2.approx.ftz.f32 	%f3976, %f3974;
	fma.rn.f32 	%f3977, %f3976, %f3975, 0f3F800000;
	div.rn.f32 	%f5604, %f5604, %f3977;
	bra.uni 	$L__BB0_228;
$L__BB0_226:
	mul.f32 	%f3978, %f5604, %f5604;
	mul.f32 	%f3979, %f5604, %f3978;
	mul.f32 	%f3980, %f5604, 0f3F000000;
	fma.rn.f32 	%f3981, %f3979, 0f3D372713, %f5604;
	mul.f32 	%f3982, %f3981, 0f3F4C422A;
	abs.f32 	%f3983, %f3982;
	mul.f32 	%f3984, %f3983, 0f4038AA3B;
	ex2.approx.ftz.f32 	%f3985, %f3984;
	add.f32 	%f3986, %f3985, 0f3F800000;
	rcp.approx.ftz.f32 	%f3987, %f3986;
	fma.rn.f32 	%f3988, %f3987, 0fC0000000, 0f3F800000;
	setp.ge.f32 	%p683, %f3983, 0f41102CB4;
	selp.f32 	%f3989, 0f3F800000, %f3988, %p683;
	copysign.f32 	%f3990, %f3982, %f3989;
	mul.f32 	%f3991, %f3982, %f3982;
	fma.rn.f32 	%f3992, %f3991, 0f3C80F082, 0fBD563CAE;
	fma.rn.f32 	%f3993, %f3992, %f3991, 0f3E085941;
	fma.rn.f32 	%f3994, %f3993, %f3991, 0fBEAAA9ED;
	fma.rn.f32 	%f3995, %f3994, %f3991, 0f00000000;
	fma.rn.f32 	%f3996, %f3995, %f3982, %f3982;
	setp.ge.f32 	%p684, %f3983, 0f3F19999A;
	selp.f32 	%f3997, %f3990, %f3996, %p684;
	add.f32 	%f3998, %f3997, 0f3F800000;
	mul.f32 	%f5604, %f3980, %f3998;
	bra.uni 	$L__BB0_228;
$L__BB0_227:
	max.f32 	%f5604, %f5604, 0f00000000;
$L__BB0_228:
	st.global.f32 	[%rd23], %f5604;
$L__BB0_229:
	add.s32 	%r1030, %r39, 1;
	setp.ge.u32 	%p685, %r1030, %r279;
	@%p685 bra 	$L__BB0_240;
	setp.ne.s32 	%p686, %r281, 7;
	ld.global.f32 	%f3999, [%rd23+4];
	mul.f32 	%f4000, %f522, %f3999;
	fma.rn.f32 	%f5606, %f521, %f10, %f4000;
	@%p686 bra 	$L__BB0_232;
	ld.global.nc.f32 	%f4001, [%rd18+4];
	add.f32 	%f5606, %f5606, %f4001;
$L__BB0_232:
	setp.gt.u32 	%p687, %r281, 7;
	@%p687 bra 	$L__BB0_239;
	mov.b32 	%r1032, 1;
	shl.b32 	%r1033, %r1032, %r281;
	and.b32  	%r1034, %r1033, 36;
	setp.ne.s32 	%p688, %r1034, 0;
	@%p688 bra 	$L__BB0_238;
	mov.b32 	%r1035, 1;
	shl.b32 	%r1036, %r1035, %r281;
	and.b32  	%r1037, %r1036, 72;
	setp.ne.s32 	%p689, %r1037, 0;
	@%p689 bra 	$L__BB0_237;
	mov.b32 	%r1038, 1;
	shl.b32 	%r1039, %r1038, %r281;
	and.b32  	%r1040, %r1039, 144;
	setp.ne.s32 	%p690, %r1040, 0;
	@%p690 bra 	$L__BB0_236;
	bra.uni 	$L__BB0_239;
$L__BB0_236:
	fma.rn.f32 	%f4002, %f5606, 0fBBBB989D, 0f3F000000;
	cvt.sat.f32.f32 	%f4003, %f4002;
	mov.f32 	%f4004, 0f4B400001;
	mov.f32 	%f4005, 0f437C0000;
	fma.rm.f32 	%f4006, %f4003, %f4005, %f4004;
	add.f32 	%f4007, %f4006, 0fCB40007F;
	neg.f32 	%f4008, %f4007;
	fma.rn.f32 	%f4009, %f5606, 0fBFB8AA3B, %f4008;
	fma.rn.f32 	%f4010, %f5606, 0fB2A57060, %f4009;
	mov.b32 	%r1041, %f4006;
	shl.b32 	%r1042, %r1041, 23;
	mov.b32 	%f4011, %r1042;
	ex2.approx.ftz.f32 	%f4012, %f4010;
	fma.rn.f32 	%f4013, %f4012, %f4011, 0f3F800000;
	div.rn.f32 	%f5606, %f5606, %f4013;
	bra.uni 	$L__BB0_239;
$L__BB0_237:
	mul.f32 	%f4014, %f5606, %f5606;
	mul.f32 	%f4015, %f5606, %f4014;
	mul.f32 	%f4016, %f5606, 0f3F000000;
	fma.rn.f32 	%f4017, %f4015, 0f3D372713, %f5606;
	mul.f32 	%f4018, %f4017, 0f3F4C422A;
	abs.f32 	%f4019, %f4018;
	mul.f32 	%f4020, %f4019, 0f4038AA3B;
	ex2.approx.ftz.f32 	%f4021, %f4020;
	add.f32 	%f4022, %f4021, 0f3F800000;
	rcp.approx.ftz.f32 	%f4023, %f4022;
	fma.rn.f32 	%f4024, %f4023, 0fC0000000, 0f3F800000;
	setp.ge.f32 	%p691, %f4019, 0f41102CB4;
	selp.f32 	%f4025, 0f3F800000, %f4024, %p691;
	copysign.f32 	%f4026, %f4018, %f4025;
	mul.f32 	%f4027, %f4018, %f4018;
	fma.rn.f32 	%f4028, %f4027, 0f3C80F082, 0fBD563CAE;
	fma.rn.f32 	%f4029, %f4028, %f4027, 0f3E085941;
	fma.rn.f32 	%f4030, %f4029, %f4027, 0fBEAAA9ED;
	fma.rn.f32 	%f4031, %f4030, %f4027, 0f00000000;
	fma.rn.f32 	%f4032, %f4031, %f4018, %f4018;
	setp.ge.f32 	%p692, %f4019, 0f3F19999A;
	selp.f32 	%f4033, %f4026, %f4032, %p692;
	add.f32 	%f4034, %f4033, 0f3F800000;
	mul.f32 	%f5606, %f4016, %f4034;
	bra.uni 	$L__BB0_239;
$L__BB0_238:
	max.f32 	%f5606, %f5606, 0f00000000;
$L__BB0_239:
	st.global.f32 	[%rd23+4], %f5606;
$L__BB0_240:
	add.s32 	%r1043, %r39, 2;
	setp.ge.u32 	%p693, %r1043, %r279;
	add.s32 	%r1044, %r1043, %r77;
	mul.wide.u32 	%rd551, %r1044, 4;
	add.s64 	%rd24, %rd4, %rd551;
	@%p693 bra 	$L__BB0_251;
	setp.ne.s32 	%p694, %r281, 7;
	ld.global.f32 	%f4035, [%rd24];
	mul.f32 	%f4036, %f522, %f4035;
	fma.rn.f32 	%f5608, %f521, %f11, %f4036;
	@%p694 bra 	$L__BB0_243;
	ld.global.nc.f32 	%f4037, [%rd18+8];
	add.f32 	%f5608, %f5608, %f4037;
$L__BB0_243:
	setp.gt.u32 	%p695, %r281, 7;
	@%p695 bra 	$L__BB0_250;
	mov.b32 	%r1046, 1;
	shl.b32 	%r1047, %r1046, %r281;
	and.b32  	%r1048, %r1047, 36;
	setp.ne.s32 	%p696, %r1048, 0;
	@%p696 bra 	$L__BB0_249;
	mov.b32 	%r1049, 1;
	shl.b32 	%r1050, %r1049, %r281;
	and.b32  	%r1051, %r1050, 72;
	setp.ne.s32 	%p697, %r1051, 0;
	@%p697 bra 	$L__BB0_248;
	mov.b32 	%r1052, 1;
	shl.b32 	%r1053, %r1052, %r281;
	and.b32  	%r1054, %r1053, 144;
	setp.ne.s32 	%p698, %r1054, 0;
	@%p698 bra 	$L__BB0_247;
	bra.uni 	$L__BB0_250;
$L__BB0_247:
	fma.rn.f32 	%f4038, %f5608, 0fBBBB989D, 0f3F000000;
	cvt.sat.f32.f32 	%f4039, %f4038;
	mov.f32 	%f4040, 0f4B400001;
	mov.f32 	%f4041, 0f437C0000;
	fma.rm.f32 	%f4042, %f4039, %f4041, %f4040;
	add.f32 	%f4043, %f4042, 0fCB40007F;
	neg.f32 	%f4044, %f4043;
	fma.rn.f32 	%f4045, %f5608, 0fBFB8AA3B, %f4044;
	fma.rn.f32 	%f4046, %f5608, 0fB2A57060, %f4045;
	mov.b32 	%r1055, %f4042;
	shl.b32 	%r1056, %r1055, 23;
	mov.b32 	%f4047, %r1056;
	ex2.approx.ftz.f32 	%f4048, %f4046;
	fma.rn.f32 	%f4049, %f4048, %f4047, 0f3F800000;
	div.rn.f32 	%f5608, %f5608, %f4049;
	bra.uni 	$L__BB0_250;
$L__BB0_248:
	mul.f32 	%f4050, %f5608, %f5608;
	mul.f32 	%f4051, %f5608, %f4050;
	mul.f32 	%f4052, %f5608, 0f3F000000;
	fma.rn.f32 	%f4053, %f4051, 0f3D372713, %f5608;
	mul.f32 	%f4054, %f4053, 0f3F4C422A;
	abs.f32 	%f4055, %f4054;
	mul.f32 	%f4056, %f4055, 0f4038AA3B;
	ex2.approx.ftz.f32 	%f4057, %f4056;
	add.f32 	%f4058, %f4057, 0f3F800000;
	rcp.approx.ftz.f32 	%f4059, %f4058;
	fma.rn.f32 	%f4060, %f4059, 0fC0000000, 0f3F800000;
	setp.ge.f32 	%p699, %f4055, 0f41102CB4;
	selp.f32 	%f4061, 0f3F800000, %f4060, %p699;
	copysign.f32 	%f4062, %f4054, %f4061;
	mul.f32 	%f4063, %f4054, %f4054;
	fma.rn.f32 	%f4064, %f4063, 0f3C80F082, 0fBD563CAE;
	fma.rn.f32 	%f4065, %f4064, %f4063, 0f3E085941;
	fma.rn.f32 	%f4066, %f4065, %f4063, 0fBEAAA9ED;
	fma.rn.f32 	%f4067, %f4066, %f4063, 0f00000000;
	fma.rn.f32 	%f4068, %f4067, %f4054, %f4054;
	setp.ge.f32 	%p700, %f4055, 0f3F19999A;
	selp.f32 	%f4069, %f4062, %f4068, %p700;
	add.f32 	%f4070, %f4069, 0f3F800000;
	mul.f32 	%f5608, %f4052, %f4070;
	bra.uni 	$L__BB0_250;
$L__BB0_249:
	max.f32 	%f5608, %f5608, 0f00000000;
$L__BB0_250:
	st.global.f32 	[%rd24], %f5608;
$L__BB0_251:
	add.s32 	%r1057, %r39, 3;
	setp.ge.u32 	%p701, %r1057, %r279;
	@%p701 bra 	$L__BB0_262;
	setp.ne.s32 	%p702, %r281, 7;
	ld.global.f32 	%f4071, [%rd24+4];
	mul.f32 	%f4072, %f522, %f4071;
	fma.rn.f32 	%f5610, %f521, %f12, %f4072;
	@%p702 bra 	$L__BB0_254;
	ld.global.nc.f32 	%f4073, [%rd18+12];
	add.f32 	%f5610, %f5610, %f4073;
$L__BB0_254:
	setp.gt.u32 	%p703, %r281, 7;
	@%p703 bra 	$L__BB0_261;
	mov.b32 	%r1059, 1;
	shl.b32 	%r1060, %r1059, %r281;
	and.b32  	%r1061, %r1060, 36;
	setp.ne.s32 	%p704, %r1061, 0;
	@%p704 bra 	$L__BB0_260;
	mov.b32 	%r1062, 1;
	shl.b32 	%r1063, %r1062, %r281;
	and.b32  	%r1064, %r1063, 72;
	setp.ne.s32 	%p705, %r1064, 0;
	@%p705 bra 	$L__BB0_259;
	mov.b32 	%r1065, 1;
	shl.b32 	%r1066, %r1065, %r281;
	and.b32  	%r1067, %r1066, 144;
	setp.ne.s32 	%p706, %r1067, 0;
	@%p706 bra 	$L__BB0_258;
	bra.uni 	$L__BB0_261;
$L__BB0_258:
	fma.rn.f32 	%f4074, %f5610, 0fBBBB989D, 0f3F000000;
	cvt.sat.f32.f32 	%f4075, %f4074;
	mov.f32 	%f4076, 0f4B400001;
	mov.f32 	%f4077, 0f437C0000;
	fma.rm.f32 	%f4078, %f4075, %f4077, %f4076;
	add.f32 	%f4079, %f4078, 0fCB40007F;
	neg.f32 	%f4080, %f4079;
	fma.rn.f32 	%f4081, %f5610, 0fBFB8AA3B, %f4080;
	fma.rn.f32 	%f4082, %f5610, 0fB2A57060, %f4081;
	mov.b32 	%r1068, %f4078;
	shl.b32 	%r1069, %r1068, 23;
	mov.b32 	%f4083, %r1069;
	ex2.approx.ftz.f32 	%f4084, %f4082;
	fma.rn.f32 	%f4085, %f4084, %f4083, 0f3F800000;
	div.rn.f32 	%f5610, %f5610, %f4085;
	bra.uni 	$L__BB0_261;
$L__BB0_259:
	mul.f32 	%f4086, %f5610, %f5610;
	mul.f32 	%f4087, %f5610, %f4086;
	mul.f32 	%f4088, %f5610, 0f3F000000;
	fma.rn.f32 	%f4089, %f4087, 0f3D372713, %f5610;
	mul.f32 	%f4090, %f4089, 0f3F4C422A;
	abs.f32 	%f4091, %f4090;
	mul.f32 	%f4092, %f4091, 0f4038AA3B;
	ex2.approx.ftz.f32 	%f4093, %f4092;
	add.f32 	%f4094, %f4093, 0f3F800000;
	rcp.approx.ftz.f32 	%f4095, %f4094;
	fma.rn.f32 	%f4096, %f4095, 0fC0000000, 0f3F800000;
	setp.ge.f32 	%p707, %f4091, 0f41102CB4;
	selp.f32 	%f4097, 0f3F800000, %f4096, %p707;
	copysign.f32 	%f4098, %f4090, %f4097;
	mul.f32 	%f4099, %f4090, %f4090;
	fma.rn.f32 	%f4100, %f4099, 0f3C80F082, 0fBD563CAE;
	fma.rn.f32 	%f4101, %f4100, %f4099, 0f3E085941;
	fma.rn.f32 	%f4102, %f4101, %f4099, 0fBEAAA9ED;
	fma.rn.f32 	%f4103, %f4102, %f4099, 0f00000000;
	fma.rn.f32 	%f4104, %f4103, %f4090, %f4090;
	setp.ge.f32 	%p708, %f4091, 0f3F19999A;
	selp.f32 	%f4105, %f4098, %f4104, %p708;
	add.f32 	%f4106, %f4105, 0f3F800000;
	mul.f32 	%f5610, %f4088, %f4106;
	bra.uni 	$L__BB0_261;
$L__BB0_260:
	max.f32 	%f5610, %f5610, 0f00000000;
$L__BB0_261:
	st.global.f32 	[%rd24+4], %f5610;
$L__BB0_262:
	add.s32 	%r78, %r38, 3;
	setp.ge.u32 	%p709, %r78, %r278;
	@%p709 bra 	$L__BB0_1286;
	mul.lo.s32 	%r79, %r78, %r279;
	setp.ge.u32 	%p710, %r39, %r279;
	@%p710 bra 	$L__BB0_274;
	setp.ne.s32 	%p711, %r281, 7;
	add.s32 	%r1070, %r39, %r79;
	mul.wide.u32 	%rd552, %r1070, 4;
	add.s64 	%rd25, %rd4, %rd552;
	ld.global.f32 	%f4107, [%rd25];
	mul.f32 	%f4108, %f522, %f4107;
	fma.rn.f32 	%f5612, %f521, %f13, %f4108;
	@%p711 bra 	$L__BB0_266;
	ld.global.nc.f32 	%f4109, [%rd18];
	add.f32 	%f5612, %f5612, %f4109;
$L__BB0_266:
	setp.gt.u32 	%p712, %r281, 7;
	@%p712 bra 	$L__BB0_273;
	mov.b32 	%r1072, 1;
	shl.b32 	%r1073, %r1072, %r281;
	and.b32  	%r1074, %r1073, 36;
	setp.ne.s32 	%p713, %r1074, 0;
	@%p713 bra 	$L__BB0_272;
	mov.b32 	%r1075, 1;
	shl.b32 	%r1076, %r1075, %r281;
	and.b32  	%r1077, %r1076, 72;
	setp.ne.s32 	%p714, %r1077, 0;
	@%p714 bra 	$L__BB0_271;
	mov.b32 	%r1078, 1;
	shl.b32 	%r1079, %r1078, %r281;
	and.b32  	%r1080, %r1079, 144;
	setp.ne.s32 	%p715, %r1080, 0;
	@%p715 bra 	$L__BB0_270;
	bra.uni 	$L__BB0_273;
$L__BB0_270:
	fma.rn.f32 	%f4110, %f5612, 0fBBBB989D, 0f3F000000;
	cvt.sat.f32.f32 	%f4111, %f4110;
	mov.f32 	%f4112, 0f4B400001;
	mov.f32 	%f4113, 0f437C0000;
	fma.rm.f32 	%f4114, %f4111, %f4113, %f4112;
	add.f32 	%f4115, %f4114, 0fCB40007F;
	neg.f32 	%f4116, %f4115;
	fma.rn.f32 	%f4117, %f5612, 0fBFB8AA3B, %f4116;
	fma.rn.f32 	%f4118, %f5612, 0fB2A57060, %f4117;
	mov.b32 	%r1081, %f4114;
	shl.b32 	%r1082, %r1081, 23;
	mov.b32 	%f4119, %r1082;
	ex2.approx.ftz.f32 	%f4120, %f4118;
	fma.rn.f32 	%f4121, %f4120, %f4119, 0f3F800000;
	div.rn.f32 	%f5612, %f5612, %f4121;
	bra.uni 	$L__BB0_273;
$L__BB0_271:
	mul.f32 	%f4122, %f5612, %f5612;
	mul.f32 	%f4123, %f5612, %f4122;
	mul.f32 	%f4124, %f5612, 0f3F000000;
	fma.rn.f32 	%f4125, %f4123, 0f3D372713, %f5612;
	mul.f32 	%f4126, %f4125, 0f3F4C422A;
	abs.f32 	%f4127, %f4126;
	mul.f32 	%f4128, %f4127, 0f4038AA3B;
	ex2.approx.ftz.f32 	%f4129, %f4128;
	add.f32 	%f4130, %f4129, 0f3F800000;
	rcp.approx.ftz.f32 	%f4131, %f4130;
	fma.rn.f32 	%f4132, %f4131, 0fC0000000, 0f3F800000;
	setp.ge.f32 	%p716, %f4127, 0f41102CB4;
	selp.f32 	%f4133, 0f3F800000, %f4132, %p716;
	copysign.f32 	%f4134, %f4126, %f4133;
	mul.f32 	%f4135, %f4126, %f4126;
	fma.rn.f32 	%f4136, %f4135, 0f3C80F082, 0fBD563CAE;
	fma.rn.f32 	%f4137, %f4136, %f4135, 0f3E085941;
	fma.rn.f32 	%f4138, %f4137, %f4135, 0fBEAAA9ED;
	fma.rn.f32 	%f4139, %f4138, %f4135, 0f00000000;
	fma.rn.f32 	%f4140, %f4139, %f4126, %f4126;
	setp.ge.f32 	%p717, %f4127, 0f3F19999A;
	selp.f32 	%f4141, %f4134, %f4140, %p717;
	add.f32 	%f4142, %f4141, 0f3F800000;
	mul.f32 	%f5612, %f4124, %f4142;
	bra.uni 	$L__BB0_273;
$L__BB0_272:
	max.f32 	%f5612, %f5612, 0f00000000;
$L__BB0_273:
	st.global.f32 	[%rd25], %f5612;
$L__BB0_274:
	add.s32 	%r80, %r39, 1;
	setp.ge.u32 	%p718, %r80, %r279;
	@%p718 bra 	$L__BB0_285;
	setp.ne.s32 	%p719, %r281, 7;
	add.s32 	%r1083, %r80, %r79;
	mul.wide.u32 	%rd553, %r1083, 4;
	add.s64 	%rd26, %rd4, %rd553;
	ld.global.f32 	%f4143, [%rd26];
	mul.f32 	%f4144, %f522, %f4143;
	fma.rn.f32 	%f5614, %f521, %f14, %f4144;
	@%p719 bra 	$L__BB0_277;
	ld.global.nc.f32 	%f4145, [%rd18+4];
	add.f32 	%f5614, %f5614, %f4145;
$L__BB0_277:
	setp.gt.u32 	%p720, %r281, 7;
	@%p720 bra 	$L__BB0_284;
	mov.b32 	%r1085, 1;
	shl.b32 	%r1086, %r1085, %r281;
	and.b32  	%r1087, %r1086, 36;
	setp.ne.s32 	%p721, %r1087, 0;
	@%p721 bra 	$L__BB0_283;
	mov.b32 	%r1088, 1;
	shl.b32 	%r1089, %r1088, %r281;
	and.b32  	%r1090, %r1089, 72;
	setp.ne.s32 	%p722, %r1090, 0;
	@%p722 bra 	$L__BB0_282;
	mov.b32 	%r1091, 1;
	shl.b32 	%r1092, %r1091, %r281;
	and.b32  	%r1093, %r1092, 144;
	setp.ne.s32 	%p723, %r1093, 0;
	@%p723 bra 	$L__BB0_281;
	bra.uni 	$L__BB0_284;
$L__BB0_281:
	fma.rn.f32 	%f4146, %f5614, 0fBBBB989D, 0f3F000000;
	cvt.sat.f32.f32 	%f4147, %f4146;
	mov.f32 	%f4148, 0f4B400001;
	mov.f32 	%f4149, 0f437C0000;
	fma.rm.f32 	%f4150, %f4147, %f4149, %f4148;
	add.f32 	%f4151, %f4150, 0fCB40007F;
	neg.f32 	%f4152, %f4151;
	fma.rn.f32 	%f4153, %f5614, 0fBFB8AA3B, %f4152;
	fma.rn.f32 	%f4154, %f5614, 0fB2A57060, %f4153;
	mov.b32 	%r1094, %f4150;
	shl.b32 	%r1095, %r1094, 23;
	mov.b32 	%f4155, %r1095;
	ex2.approx.ftz.f32 	%f4156, %f4154;
	fma.rn.f32 	%f4157, %f4156, %f4155, 0f3F800000;
	div.rn.f32 	%f5614, %f5614, %f4157;
	bra.uni 	$L__BB0_284;
$L__BB0_282:
	mul.f32 	%f4158, %f5614, %f5614;
	mul.f32 	%f4159, %f5614, %f4158;
	mul.f32 	%f4160, %f5614, 0f3F000000;
	fma.rn.f32 	%f4161, %f4159, 0f3D372713, %f5614;
	mul.f32 	%f4162, %f4161, 0f3F4C422A;
	abs.f32 	%f4163, %f4162;
	mul.f32 	%f4164, %f4163, 0f4038AA3B;
	ex2.approx.ftz.f32 	%f4165, %f4164;
	add.f32 	%f4166, %f4165, 0f3F800000;
	rcp.approx.ftz.f32 	%f4167, %f4166;
	fma.rn.f32 	%f4168, %f4167, 0fC0000000, 0f3F800000;
	setp.ge.f32 	%p724, %f4163, 0f41102CB4;
	selp.f32 	%f4169, 0f3F800000, %f4168, %p724;
	copysign.f32 	%f4170, %f4162, %f4169;
	mul.f32 	%f4171, %f4162, %f4162;
	fma.rn.f32 	%f4172, %f4171, 0f3C80F082, 0fBD563CAE;
	fma.rn.f32 	%f4173, %f4172, %f4171, 0f3E085941;
	fma.rn.f32 	%f4174, %f4173, %f4171, 0fBEAAA9ED;
	fma.rn.f32 	%f4175, %f4174, %f4171, 0f00000000;
	fma.rn.f32 	%f4176, %f4175, %f4162, %f4162;
	setp.ge.f32 	%p725, %f4163, 0f3F19999A;
	selp.f32 	%f4177, %f4170, %f4176, %p725;
	add.f32 	%f4178, %f4177, 0f3F800000;
	mul.f32 	%f5614, %f4160, %f4178;
	bra.uni 	$L__BB0_284;
$L__BB0_283:
	max.f32 	%f5614, %f5614, 0f00000000;
$L__BB0_284:
	st.global.f32 	[%rd26], %f5614;
$L__BB0_285:
	add.s32 	%r81, %r39, 2;
	setp.ge.u32 	%p726, %r81, %r279;
	@%p726 bra 	$L__BB0_296;
	setp.ne.s32 	%p727, %r281, 7;
	add.s32 	%r1096, %r81, %r79;
	mul.wide.u32 	%rd554, %r1096, 4;
	add.s64 	%rd27, %rd4, %rd554;
	ld.global.f32 	%f4179, [%rd27];
	mul.f32 	%f4180, %f522, %f4179;
	fma.rn.f32 	%f5616, %f521, %f15, %f4180;
	@%p727 bra 	$L__BB0_288;
	ld.global.nc.f32 	%f4181, [%rd18+8];
	add.f32 	%f5616, %f5616, %f4181;
$L__BB0_288:
	setp.gt.u32 	%p728, %r281, 7;
	@%p728 bra 	$L__BB0_295;
	mov.b32 	%r1098, 1;
	shl.b32 	%r1099, %r1098, %r281;
	and.b32  	%r1100, %r1099, 36;
	setp.ne.s32 	%p729, %r1100, 0;
	@%p729 bra 	$L__BB0_294;
	mov.b32 	%r1101, 1;
	shl.b32 	%r1102, %r1101, %r281;
	and.b32  	%r1103, %r1102, 72;
	setp.ne.s32 	%p730, %r1103, 0;
	@%p730 bra 	$L__BB0_293;
	mov.b32 	%r1104, 1;
	shl.b32 	%r1105, %r1104, %r281;
	and.b32  	%r1106, %r1105, 144;
	setp.ne.s32 	%p731, %r1106, 0;
	@%p731 bra 	$L__BB0_292;
	bra.uni 	$L__BB0_295;
$L__BB0_292:
	fma.rn.f32 	%f4182, %f5616, 0fBBBB989D, 0f3F000000;
	cvt.sat.f32.f32 	%f4183, %f4182;
	mov.f32 	%f4184, 0f4B400001;
	mov.f32 	%f4185, 0f437C0000;
	fma.rm.f32 	%f4186, %f4183, %f4185, %f4184;
	add.f32 	%f4187, %f4186, 0fCB40007F;
	neg.f32 	%f4188, %f4187;
	fma.rn.f32 	%f4189, %f5616, 0fBFB8AA3B, %f4188;
	fma.rn.f32 	%f4190, %f5616, 0fB2A57060, %f4189;
	mov.b32 	%r1107, %f4186;
	shl.b32 	%r1108, %r1107, 23;
	mov.b32 	%f4191, %r1108;
	ex2.approx.ftz.f32 	%f4192, %f4190;
	fma.rn.f32 	%f4193, %f4192, %f4191, 0f3F800000;
	div.rn.f32 	%f5616, %f5616, %f4193;
	bra.uni 	$L__BB0_295;
$L__BB0_293:
	mul.f32 	%f4194, %f5616, %f5616;
	mul.f32 	%f4195, %f5616, %f4194;
	mul.f32 	%f4196, %f5616, 0f3F000000;
	fma.rn.f32 	%f4197, %f4195, 0f3D372713, %f5616;
	mul.f32 	%f4198, %f4197, 0f3F4C422A;
	abs.f32 	%f4199, %f4198;
	mul.f32 	%f4200, %f4199, 0f4038AA3B;
	ex2.approx.ftz.f32 	%f4201, %f4200;
	add.f32 	%f4202, %f4201, 0f3F800000;
	rcp.approx.ftz.f32 	%f4203, %f4202;
	fma.rn.f32 	%f4204, %f4203, 0fC0000000, 0f3F800000;
	setp.ge.f32 	%p732, %f4199, 0f41102CB4;
	selp.f32 	%f4205, 0f3F800000, %f4204, %p732;
	copysign.f32 	%f4206, %f4198, %f4205;
	mul.f32 	%f4207, %f4198, %f4198;
	fma.rn.f32 	%f4208, %f4207, 0f3C80F082, 0fBD563CAE;
	fma.rn.f32 	%f4209, %f4208, %f4207, 0f3E085941;
	fma.rn.f32 	%f4210, %f4209, %f4207, 0fBEAAA9ED;
	fma.rn.f32 	%f4211, %f4210, %f4207, 0f00000000;
	fma.rn.f32 	%f4212, %f4211, %f4198, %f4198;
	setp.ge.f32 	%p733, %f4199, 0f3F19999A;
	selp.f32 	%f4213, %f4206, %f4212, %p733;
	add.f32 	%f4214, %f4213, 0f3F800000;
	mul.f32 	%f5616, %f4196, %f4214;
	bra.uni 	$L__BB0_295;
$L__BB0_294:
	max.f32 	%f5616, %f5616, 0f00000000;
$L__BB0_295:
	st.global.f32 	[%rd27], %f5616;
$L__BB0_296:
	add.s32 	%r82, %r39, 3;
	setp.ge.u32 	%p734, %r82, %r279;
	@%p734 bra 	$L__BB0_1286;
	setp.ne.s32 	%p735, %r281, 7;
	add.s32 	%r1109, %r82, %r79;
	mul.wide.u32 	%rd555, %r1109, 4;
	add.s64 	%rd28, %rd4, %rd555;
	ld.global.f32 	%f4215, [%rd28];
	mul.f32 	%f4216, %f522, %f4215;
	fma.rn.f32 	%f5618, %f521, %f16, %f4216;
	@%p735 bra 	$L__BB0_299;
	ld.global.nc.f32 	%f4217, [%rd18+12];
	add.f32 	%f5618, %f5618, %f4217;
$L__BB0_299:
	setp.gt.u32 	%p736, %r281, 7;
	@%p736 bra 	$L__BB0_306;
	mov.b32 	%r1111, 1;
	shl.b32 	%r1112, %r1111, %r281;
	and.b32  	%r1113, %r1112, 36;
	setp.ne.s32 	%p737, %r1113, 0;
	@%p737 bra 	$L__BB0_305;
	mov.b32 	%r1114, 1;
	shl.b32 	%r1115, %r1114, %r281;
	and.b32  	%r1116, %r1115, 72;
	setp.ne.s32 	%p738, %r1116, 0;
	@%p738 bra 	$L__BB0_304;
	mov.b32 	%r1117, 1;
	shl.b32 	%r1118, %r1117, %r281;
	and.b32  	%r1119, %r1118, 144;
	setp.ne.s32 	%p739, %r1119, 0;
	@%p739 bra 	$L__BB0_303;
	bra.uni 	$L__BB0_306;
$L__BB0_303:
	fma.rn.f32 	%f4218, %f5618, 0fBBBB989D, 0f3F000000;
	cvt.sat.f32.f32 	%f4219, %f4218;
	mov.f32 	%f4220, 0f4B400001;
	mov.f32 	%f4221, 0f437C0000;
	fma.rm.f32 	%f4222, %f4219, %f4221, %f4220;
	add.f32 	%f4223, %f4222, 0fCB40007F;
	neg.f32 	%f4224, %f4223;
	fma.rn.f32 	%f4225, %f5618, 0fBFB8AA3B, %f4224;
	fma.rn.f32 	%f4226, %f5618, 0fB2A57060, %f4225;
	mov.b32 	%r1120, %f4222;
	shl.b32 	%r1121, %r1120, 23;
	mov.b32 	%f4227, %r1121;
	ex2.approx.ftz.f32 	%f4228, %f4226;
	fma.rn.f32 	%f4229, %f4228, %f4227, 0f3F800000;
	div.rn.f32 	%f5618, %f5618, %f4229;
	bra.uni 	$L__BB0_306;
$L__BB0_304:
	mul.f32 	%f4230, %f5618, %f5618;
	mul.f32 	%f4231, %f5618, %f4230;
	mul.f32 	%f4232, %f5618, 0f3F000000;
	fma.rn.f32 	%f4233, %f4231, 0f3D372713, %f5618;
	mul.f32 	%f4234, %f4233, 0f3F4C422A;
	abs.f32 	%f4235, %f4234;
	mul.f32 	%f4236, %f4235, 0f4038AA3B;
	ex2.approx.ftz.f32 	%f4237, %f4236;
	add.f32 	%f4238, %f4237, 0f3F800000;
	rcp.approx.ftz.f32 	%f4239, %f4238;
	fma.rn.f32 	%f4240, %f4239, 0fC0000000, 0f3F800000;
	setp.ge.f32 	%p740, %f4235, 0f41102CB4;
	selp.f32 	%f4241, 0f3F800000, %f4240, %p740;
	copysign.f32 	%f4242, %f4234, %f4241;
	mul.f32 	%f4243, %f4234, %f4234;
	fma.rn.f32 	%f4244, %f4243, 0f3C80F082, 0fBD563CAE;
	fma.rn.f32 	%f4245, %f4244, %f4243, 0f3E085941;
	fma.rn.f32 	%f4246, %f4245, %f4243, 0fBEAAA9ED;
	fma.rn.f32 	%f4247, %f4246, %f4243, 0f00000000;
	fma.rn.f32 	%f4248, %f4247, %f4234, %f4234;
	setp.ge.f32 	%p741, %f4235, 0f3F19999A;
	selp.f32 	%f4249, %f4242, %f4248, %p741;
	add.f32 	%f4250, %f4249, 0f3F800000;
	mul.f32 	%f5618, %f4232, %f4250;
	bra.uni 	$L__BB0_306;
$L__BB0_305:
	max.f32 	%f5618, %f5618, 0f00000000;
$L__BB0_306:
	st.global.f32 	[%rd28], %f5618;
	bra.uni 	$L__BB0_1286;
$L__BB0_307:
	setp.ge.u32 	%p609, %r39, %r279;
	mad.lo.s32 	%r923, %r38, %r279, %r39;
	mul.wide.u32 	%rd545, %r923, 4;
	add.s64 	%rd29, %rd4, %rd545;
	@%p609 bra 	$L__BB0_320;
	setp.ne.s32 	%p610, %r281, 7;
	ld.global.f32 	%f3675, [%rd29];
	mul.f32 	%f3676, %f522, %f3675;
	fma.rn.f32 	%f5620, %f521, %f8, %f3676;
	@%p610 bra 	$L__BB0_310;
	ld.global.nc.f32 	%f3677, [%rd18];
	add.f32 	%f5620, %f5620, %f3677;
$L__BB0_310:
	setp.gt.s32 	%p611, %r281, 3;
	@%p611 bra 	$L__BB0_314;
	setp.eq.s32 	%p615, %r281, 2;
	@%p615 bra 	$L__BB0_318;
	setp.eq.s32 	%p616, %r281, 3;
	@%p616 bra 	$L__BB0_313;
	bra.uni 	$L__BB0_319;
$L__BB0_313:
	mul.f32 	%f3690, %f5620, %f5620;
	mul.f32 	%f3691, %f5620, %f3690;
	mul.f32 	%f3692, %f5620, 0f3F000000;
	fma.rn.f32 	%f3693, %f3691, 0f3D372713, %f5620;
	mul.f32 	%f3694, %f3693, 0f3F4C422A;
	abs.f32 	%f3695, %f3694;
	mul.f32 	%f3696, %f3695, 0f4038AA3B;
	ex2.approx.ftz.f32 	%f3697, %f3696;
	add.f32 	%f3698, %f3697, 0f3F800000;
	rcp.approx.ftz.f32 	%f3699, %f3698;
	fma.rn.f32 	%f3700, %f3699, 0fC0000000, 0f3F800000;
	setp.ge.f32 	%p617, %f3695, 0f41102CB4;
	selp.f32 	%f3701, 0f3F800000, %f3700, %p617;
	copysign.f32 	%f3702, %f3694, %f3701;
	mul.f32 	%f3703, %f3694, %f3694;
	fma.rn.f32 	%f3704, %f3703, 0f3C80F082, 0fBD563CAE;
	fma.rn.f32 	%f3705, %f3704, %f3703, 0f3E085941;
	fma.rn.f32 	%f3706, %f3705, %f3703, 0fBEAAA9ED;
	fma.rn.f32 	%f3707, %f3706, %f3703, 0f00000000;
	fma.rn.f32 	%f3708, %f3707, %f3694, %f3694;
	setp.ge.f32 	%p618, %f3695, 0f3F19999A;
	selp.f32 	%f3709, %f3702, %f3708, %p618;
	add.f32 	%f3710, %f3709, 0f3F800000;
	mul.f32 	%f5620, %f3692, %f3710;
	bra.uni 	$L__BB0_319;
$L__BB0_314:
	setp.eq.s32 	%p612, %r281, 7;
	@%p612 bra 	$L__BB0_317;
	setp.eq.s32 	%p613, %r281, 5;
	@%p613 bra 	$L__BB0_318;
	setp.ne.s32 	%p614, %r281, 4;
	@%p614 bra 	$L__BB0_319;
$L__BB0_317:
	fma.rn.f32 	%f3678, %f5620, 0fBBBB989D, 0f3F000000;
	cvt.sat.f32.f32 	%f3679, %f3678;
	mov.f32 	%f3680, 0f4B400001;
	mov.f32 	%f3681, 0f437C0000;
	fma.rm.f32 	%f3682, %f3679, %f3681, %f3680;
	add.f32 	%f3683, %f3682, 0fCB40007F;
	neg.f32 	%f3684, %f3683;
	fma.rn.f32 	%f3685, %f5620, 0fBFB8AA3B, %f3684;
	fma.rn.f32 	%f3686, %f5620, 0fB2A57060, %f3685;
	mov.b32 	%r924, %f3682;
	shl.b32 	%r925, %r924, 23;
	mov.b32 	%f3687, %r925;
	ex2.approx.ftz.f32 	%f3688, %f3686;
	fma.rn.f32 	%f3689, %f3688, %f3687, 0f3F800000;
	div.rn.f32 	%f5620, %f5620, %f3689;
	bra.uni 	$L__BB0_319;
$L__BB0_318:
	max.f32 	%f5620, %f5620, 0f00000000;
$L__BB0_319:
	st.global.f32 	[%rd29], %f5620;
$L__BB0_320:
	add.s32 	%r926, %r39, 1;
	setp.ge.u32 	%p619, %r926, %r279;
	@%p619 bra 	$L__BB0_331;
	setp.ne.s32 	%p620, %r281, 7;
	ld.global.f32 	%f3711, [%rd29+4];
	mul.f32 	%f3712, %f522, %f3711;
	fma.rn.f32 	%f5622, %f521, %f7, %f3712;
	@%p620 bra 	$L__BB0_323;
	ld.global.nc.f32 	%f3713, [%rd18+4];
	add.f32 	%f5622, %f5622, %f3713;
$L__BB0_323:
	setp.gt.u32 	%p621, %r281, 7;
	@%p621 bra 	$L__BB0_330;
	mov.b32 	%r928, 1;
	shl.b32 	%r929, %r928, %r281;
	and.b32  	%r930, %r929, 36;
	setp.ne.s32 	%p622, %r930, 0;
	@%p622 bra 	$L__BB0_329;
	mov.b32 	%r931, 1;
	shl.b32 	%r932, %r931, %r281;
	and.b32  	%r933, %r932, 72;
	setp.ne.s32 	%p623, %r933, 0;
	@%p623 bra 	$L__BB0_328;
	mov.b32 	%r934, 1;
	shl.b32 	%r935, %r934, %r281;
	and.b32  	%r936, %r935, 144;
	setp.ne.s32 	%p624, %r936, 0;
	@%p624 bra 	$L__BB0_327;
	bra.uni 	$L__BB0_330;
$L__BB0_327:
	fma.rn.f32 	%f3714, %f5622, 0fBBBB989D, 0f3F000000;
	cvt.sat.f32.f32 	%f3715, %f3714;
	mov.f32 	%f3716, 0f4B400001;
	mov.f32 	%f3717, 0f437C0000;
	fma.rm.f32 	%f3718, %f3715, %f3717, %f3716;
	add.f32 	%f3719, %f3718, 0fCB40007F;
	neg.f32 	%f3720, %f3719;
	fma.rn.f32 	%f3721, %f5622, 0fBFB8AA3B, %f3720;
	fma.rn.f32 	%f3722, %f5622, 0fB2A57060, %f3721;
	mov.b32 	%r937, %f3718;
	shl.b32 	%r938, %r937, 23;
	mov.b32 	%f3723, %r938;
	ex2.approx.ftz.f32 	%f3724, %f3722;
	fma.rn.f32 	%f3725, %f3724, %f3723, 0f3F800000;
	div.rn.f32 	%f5622, %f5622, %f3725;
	bra.uni 	$L__BB0_330;
$L__BB0_328:
	mul.f32 	%f3726, %f5622, %f5622;
	mul.f32 	%f3727, %f5622, %f3726;
	mul.f32 	%f3728, %f5622, 0f3F000000;
	fma.rn.f32 	%f3729, %f3727, 0f3D372713, %f5622;
	mul.f32 	%f3730, %f3729, 0f3F4C422A;
	abs.f32 	%f3731, %f3730;
	mul.f32 	%f3732, %f3731, 0f4038AA3B;
	ex2.approx.ftz.f32 	%f3733, %f3732;
	add.f32 	%f3734, %f3733, 0f3F800000;
	rcp.approx.ftz.f32 	%f3735, %f3734;
	fma.rn.f32 	%f3736, %f3735, 0fC0000000, 0f3F800000;
	setp.ge.f32 	%p625, %f3731, 0f41102CB4;
	selp.f32 	%f3737, 0f3F800000, %f3736, %p625;
	copysign.f32 	%f3738, %f3730, %f3737;
	mul.f32 	%f3739, %f3730, %f3730;
	fma.rn.f32 	%f3740, %f3739, 0f3C80F082, 0fBD563CAE;
	fma.rn.f32 	%f3741, %f3740, %f3739, 0f3E085941;
	fma.rn.f32 	%f3742, %f3741, %f3739, 0fBEAAA9ED;
	fma.rn.f32 	%f3743, %f3742, %f3739, 0f00000000;
	fma.rn.f32 	%f3744, %f3743, %f3730, %f3730;
	setp.ge.f32 	%p626, %f3731, 0f3F19999A;
	selp.f32 	%f3745, %f3738, %f3744, %p626;
	add.f32 	%f3746, %f3745, 0f3F800000;
	mul.f32 	%f5622, %f3728, %f3746;
	bra.uni 	$L__BB0_330;
$L__BB0_329:
	max.f32 	%f5622, %f5622, 0f00000000;
$L__BB0_330:
	st.global.f32 	[%rd29+4], %f5622;
$L__BB0_331:
	add.s32 	%r939, %r39, 2;
	setp.ge.u32 	%p627, %r939, %r279;
	@%p627 bra 	$L__BB0_342;
	setp.ne.s32 	%p628, %r281, 7;
	ld.global.f32 	%f3747, [%rd29+8];
	mul.f32 	%f3748, %f522, %f3747;
	fma.rn.f32 	%f5624, %f521, %f6, %f3748;
	@%p628 bra 	$L__BB0_334;
	ld.global.nc.f32 	%f3749, [%rd18+8];
	add.f32 	%f5624, %f5624, %f3749;
$L__BB0_334:
	setp.gt.u32 	%p629, %r281, 7;
	@%p629 bra 	$L__BB0_341;
	mov.b32 	%r941, 1;
	shl.b32 	%r942, %r941, %r281;
	and.b32  	%r943, %r942, 36;
	setp.ne.s32 	%p630, %r943, 0;
	@%p630 bra 	$L__BB0_340;
	mov.b32 	%r944, 1;
	shl.b32 	%r945, %r944, %r281;
	and.b32  	%r946, %r945, 72;
	setp.ne.s32 	%p631, %r946, 0;
	@%p631 bra 	$L__BB0_339;
	mov.b32 	%r947, 1;
	shl.b32 	%r948, %r947, %r281;
	and.b32  	%r949, %r948, 144;
	setp.ne.s32 	%p632, %r949, 0;
	@%p632 bra 	$L__BB0_338;
	bra.uni 	$L__BB0_341;
$L__BB0_338:
	fma.rn.f32 	%f3750, %f5624, 0fBBBB989D, 0f3F000000;
	cvt.sat.f32.f32 	%f3751, %f3750;
	mov.f32 	%f3752, 0f4B400001;
	mov.f32 	%f3753, 0f437C0000;
	fma.rm.f32 	%f3754, %f3751, %f3753, %f3752;
	add.f32 	%f3755, %f3754, 0fCB40007F;
	neg.f32 	%f3756, %f3755;
	fma.rn.f32 	%f3757, %f5624, 0fBFB8AA3B, %f3756;
	fma.rn.f32 	%f3758, %f5624, 0fB2A57060, %f3757;
	mov.b32 	%r950, %f3754;
	shl.b32 	%r951, %r950, 23;
	mov.b32 	%f3759, %r951;
	ex2.approx.ftz.f32 	%f3760, %f3758;
	fma.rn.f32 	%f3761, %f3760, %f3759, 0f3F800000;
	div.rn.f32 	%f5624, %f5624, %f3761;
	bra.uni 	$L__BB0_341;
$L__BB0_339:
	mul.f32 	%f3762, %f5624, %f5624;
	mul.f32 	%f3763, %f5624, %f3762;
	mul.f32 	%f3764, %f5624, 0f3F000000;
	fma.rn.f32 	%f3765, %f3763, 0f3D372713, %f5624;
	mul.f32 	%f3766, %f3765, 0f3F4C422A;
	abs.f32 	%f3767, %f3766;
	mul.f32 	%f3768, %f3767, 0f4038AA3B;
	ex2.approx.ftz.f32 	%f3769, %f3768;
	add.f32 	%f3770, %f3769, 0f3F800000;
	rcp.approx.ftz.f32 	%f3771, %f3770;
	fma.rn.f32 	%f3772, %f3771, 0fC0000000, 0f3F800000;
	setp.ge.f32 	%p633, %f3767, 0f41102CB4;
	selp.f32 	%f3773, 0f3F800000, %f3772, %p633;
	copysign.f32 	%f3774, %f3766, %f3773;
	mul.f32 	%f3775, %f3766, %f3766;
	fma.rn.f32 	%f3776, %f3775, 0f3C80F082, 0fBD563CAE;
	fma.rn.f32 	%f3777, %f3776, %f3775, 0f3E085941;
	fma.rn.f32 	%f3778, %f3777, %f3775, 0fBEAAA9ED;
	fma.rn.f32 	%f3779, %f3778, %f3775, 0f00000000;
	fma.rn.f32 	%f3780, %f3779, %f3766, %f3766;
	setp.ge.f32 	%p634, %f3767, 0f3F19999A;
	selp.f32 	%f3781, %f3774, %f3780, %p634;
	add.f32 	%f3782, %f3781, 0f3F800000;
	mul.f32 	%f5624, %f3764, %f3782;
	bra.uni 	$L__BB0_341;
$L__BB0_340:
	max.f32 	%f5624, %f5624, 0f00000000;
$L__BB0_341:
	st.global.f32 	[%rd29+8], %f5624;
$L__BB0_342:
	add.s32 	%r952, %r39, 3;
	setp.ge.u32 	%p635, %r952, %r279;
	@%p635 bra 	$L__BB0_172;
	setp.ne.s32 	%p636, %r281, 7;
	ld.global.f32 	%f3783, [%rd29+12];
	mul.f32 	%f3784, %f522, %f3783;
	fma.rn.f32 	%f5626, %f521, %f5, %f3784;
	@%p636 bra 	$L__BB0_345;
	ld.global.nc.f32 	%f3785, [%rd18+12];
	add.f32 	%f5626, %f5626, %f3785;
$L__BB0_345:
	setp.gt.u32 	%p637, %r281, 7;
	@%p637 bra 	$L__BB0_352;
	mov.b32 	%r954, 1;
	shl.b32 	%r955, %r954, %r281;
	and.b32  	%r956, %r955, 36;
	setp.ne.s32 	%p638, %r956, 0;
	@%p638 bra 	$L__BB0_351;
	mov.b32 	%r957, 1;
	shl.b32 	%r958, %r957, %r281;
	and.b32  	%r959, %r958, 72;
	setp.ne.s32 	%p639, %r959, 0;
	@%p639 bra 	$L__BB0_350;
	mov.b32 	%r960, 1;
	shl.b32 	%r961, %r960, %r281;
	and.b32  	%r962, %r961, 144;
	setp.ne.s32 	%p640, %r962, 0;
	@%p640 bra 	$L__BB0_349;
	bra.uni 	$L__BB0_352;
$L__BB0_349:
	fma.rn.f32 	%f3786, %f5626, 0fBBBB989D, 0f3F000000;
	cvt.sat.f32.f32 	%f3787, %f3786;
	mov.f32 	%f3788, 0f4B400001;
	mov.f32 	%f3789, 0f437C0000;
	fma.rm.f32 	%f3790, %f3787, %f3789, %f3788;
	add.f32 	%f3791, %f3790, 0fCB40007F;
	neg.f32 	%f3792, %f3791;
	fma.rn.f32 	%f3793, %f5626, 0fBFB8AA3B, %f3792;
	fma.rn.f32 	%f3794, %f5626, 0fB2A57060, %f3793;
	mov.b32 	%r963, %f3790;
	shl.b32 	%r964, %r963, 23;
	mov.b32 	%f3795, %r964;
	ex2.approx.ftz.f32 	%f3796, %f3794;
	fma.rn.f32 	%f3797, %f3796, %f3795, 0f3F800000;
	div.rn.f32 	%f5626, %f5626, %f3797;
	bra.uni 	$L__BB0_352;
$L__BB0_350:
	mul.f32 	%f3798, %f5626, %f5626;
	mul.f32 	%f3799, %f5626, %f3798;
	mul.f32 	%f3800, %f5626, 0f3F000000;
	fma.rn.f32 	%f3801, %f3799, 0f3D372713, %f5626;
	mul.f32 	%f3802, %f3801, 0f3F4C422A;
	abs.f32 	%f3803, %f3802;
	mul.f32 	%f3804, %f3803, 0f4038AA3B;
	ex2.approx.ftz.f32 	%f3805, %f3804;
	add.f32 	%f3806, %f3805, 0f3F800000;
	rcp.approx.ftz.f32 	%f3807, %f3806;
	fma.rn.f32 	%f3808, %f3807, 0fC0000000, 0f3F800000;
	setp.ge.f32 	%p641, %f3803, 0f41102CB4;
	selp.f32 	%f3809, 0f3F800000, %f3808, %p641;
	copysign.f32 	%f3810, %f3802, %f3809;
	mul.f32 	%f3811, %f3802, %f3802;
	fma.rn.f32 	%f3812, %f3811, 0f3C80F082, 0fBD563CAE;
	fma.rn.f32 	%f3813, %f3812, %f3811, 0f3E085941;
	fma.rn.f32 	%f3814, %f3813, %f3811, 0fBEAAA9ED;
	fma.rn.f32 	%f3815, %f3814, %f3811, 0f00000000;
	fma.rn.f32 	%f3816, %f3815, %f3802, %f3802;
	setp.ge.f32 	%p642, %f3803, 0f3F19999A;
	selp.f32 	%f3817, %f3810, %f3816, %p642;
	add.f32 	%f3818, %f3817, 0f3F800000;
	mul.f32 	%f5626, %f3800, %f3818;
	bra.uni 	$L__BB0_352;
$L__BB0_351:
	max.f32 	%f5626, %f5626, 0f00000000;
$L__BB0_352:
	st.global.f32 	[%rd29+12], %f5626;
	bra.uni 	$L__BB0_172;
$L__BB0_353:
	setp.gt.u32 	%p742, %r281, 6;
	@%p742 bra 	$L__BB0_511;
	mov.b32 	%r1123, 1;
	shl.b32 	%r1124, %r1123, %r281;
	and.b32  	%r1125, %r1124, 98;
	setp.ne.s32 	%p743, %r1125, 0;
	@%p743 bra 	$L__BB0_355;
	bra.uni 	$L__BB0_511;
$L__BB0_355:
	setp.lt.u32 	%p744, %r38, %r278;
	@%p744 bra 	$L__BB0_473;
$L__BB0_356:
	add.s32 	%r83, %r38, 1;
	setp.ge.u32 	%p775, %r83, %r278;
	@%p775 bra 	$L__BB0_395;
	mul.lo.s32 	%r84, %r83, %r279;
	setp.gt.s32 	%p776, %r281, 3;
	@%p776 bra 	$L__BB0_368;
	setp.eq.s32 	%p780, %r281, 2;
	@%p780 bra 	$L__BB0_379;
	setp.eq.s32 	%p781, %r281, 3;
	@%p781 bra 	$L__BB0_360;
	bra.uni 	$L__BB0_387;
$L__BB0_360:
	setp.ge.u32 	%p786, %r39, %r279;
	@%p786 bra 	$L__BB0_362;
	add.s32 	%r1162, %r39, %r84;
	mul.wide.u32 	%rd568, %r1162, 4;
	add.s64 	%rd569, %rd4, %rd568;
	ld.global.f32 	%f4507, [%rd569];
	mul.f32 	%f4508, %f522, %f4507;
	fma.rn.f32 	%f4509, %f521, %f4, %f4508;
	mul.f32 	%f4510, %f4509, %f4509;
	mul.f32 	%f4511, %f4509, %f4510;
	mul.f32 	%f4512, %f4509, 0f3F000000;
	fma.rn.f32 	%f4513, %f4511, 0f3D372713, %f4509;
	mul.f32 	%f4514, %f4513, 0f3F4C422A;
	abs.f32 	%f4515, %f4514;
	mul.f32 	%f4516, %f4515, 0f4038AA3B;
	ex2.approx.ftz.f32 	%f4517, %f4516;
	add.f32 	%f4518, %f4517, 0f3F800000;
	rcp.approx.ftz.f32 	%f4519, %f4518;
	fma.rn.f32 	%f4520, %f4519, 0fC0000000, 0f3F800000;
	setp.ge.f32 	%p787, %f4515, 0f41102CB4;
	selp.f32 	%f4521, 0f3F800000, %f4520, %p787;
	copysign.f32 	%f4522, %f4514, %f4521;
	mul.f32 	%f4523, %f4514, %f4514;
	fma.rn.f32 	%f4524, %f4523, 0f3C80F082, 0fBD563CAE;
	fma.rn.f32 	%f4525, %f4524, %f4523, 0f3E085941;
	fma.rn.f32 	%f4526, %f4525, %f4523, 0fBEAAA9ED;
	fma.rn.f32 	%f4527, %f4526, %f4523, 0f00000000;
	fma.rn.f32 	%f4528, %f4527, %f4514, %f4514;
	setp.ge.f32 	%p788, %f4515, 0f3F19999A;
	selp.f32 	%f4529, %f4522, %f4528, %p788;
	add.f32 	%f4530, %f4529, 0f3F800000;
	mul.f32 	%f4531, %f4512, %f4530;
	st.global.f32 	[%rd569], %f4531;
$L__BB0_362:
	add.s32 	%r88, %r39, 1;
	setp.ge.u32 	%p789, %r88, %r279;
	@%p789 bra 	$L__BB0_364;
	add.s32 	%r1163, %r88, %r84;
	mul.wide.u32 	%rd570, %r1163, 4;
	add.s64 	%rd571, %rd4, %rd570;
	ld.global.f32 	%f4532, [%rd571];
	mul.f32 	%f4533, %f522, %f4532;
	fma.rn.f32 	%f4534, %f521, %f3, %f4533;
	mul.f32 	%f4535, %f4534, %f4534;
	mul.f32 	%f4536, %f4534, %f4535;
	mul.f32 	%f4537, %f4534, 0f3F000000;
	fma.rn.f32 	%f4538, %f4536, 0f3D372713, %f4534;
	mul.f32 	%f4539, %f4538, 0f3F4C422A;
	abs.f32 	%f4540, %f4539;
	mul.f32 	%f4541, %f4540, 0f4038AA3B;
	ex2.approx.ftz.f32 	%f4542, %f4541;
	add.f32 	%f4543, %f4542, 0f3F800000;
	rcp.approx.ftz.f32 	%f4544, %f4543;
	fma.rn.f32 	%f4545, %f4544, 0fC0000000, 0f3F800000;
	setp.ge.f32 	%p790, %f4540, 0f41102CB4;
	selp.f32 	%f4546, 0f3F800000, %f4545, %p790;
	copysign.f32 	%f4547, %f4539, %f4546;
	mul.f32 	%f4548, %f4539, %f4539;
	fma.rn.f32 	%f4549, %f4548, 0f3C80F082, 0fBD563CAE;
	fma.rn.f32 	%f4550, %f4549, %f4548, 0f3E085941;
	fma.rn.f32 	%f4551, %f4550, %f4548, 0fBEAAA9ED;
	fma.rn.f32 	%f4552, %f4551, %f4548, 0f00000000;
	fma.rn.f32 	%f4553, %f4552, %f4539, %f4539;
	setp.ge.f32 	%p791, %f4540, 0f3F19999A;
	selp.f32 	%f4554, %f4547, %f4553, %p791;
	add.f32 	%f4555, %f4554, 0f3F800000;
	mul.f32 	%f4556, %f4537, %f4555;
	st.global.f32 	[%rd571], %f4556;
$L__BB0_364:
	add.s32 	%r89, %r39, 2;
	setp.ge.u32 	%p792, %r89, %r279;
	@%p792 bra 	$L__BB0_366;
	add.s32 	%r1164, %r89, %r84;
	mul.wide.u32 	%rd572, %r1164, 4;
	add.s64 	%rd573, %rd4, %rd572;
	ld.global.f32 	%f4557, [%rd573];
	mul.f32 	%f4558, %f522, %f4557;
	fma.rn.f32 	%f4559, %f521, %f2, %f4558;
	mul.f32 	%f4560, %f4559, %f4559;
	mul.f32 	%f4561, %f4559, %f4560;
	mul.f32 	%f4562, %f4559, 0f3F000000;
	fma.rn.f32 	%f4563, %f4561, 0f3D372713, %f4559;
	mul.f32 	%f4564, %f4563, 0f3F4C422A;
	abs.f32 	%f4565, %f4564;
	mul.f32 	%f4566, %f4565, 0f4038AA3B;
	ex2.approx.ftz.f32 	%f4567, %f4566;
	add.f32 	%f4568, %f4567, 0f3F800000;
	rcp.approx.ftz.f32 	%f4569, %f4568;
	fma.rn.f32 	%f4570, %f4569, 0fC0000000, 0f3F800000;
	setp.ge.f32 	%p793, %f4565, 0f41102CB4;
	selp.f32 	%f4571, 0f3F800000, %f4570, %p793;
	copysign.f32 	%f4572, %f4564, %f4571;
	mul.f32 	%f4573, %f4564, %f4564;
	fma.rn.f32 	%f4574, %f4573, 0f3C80F082, 0fBD563CAE;
	fma.rn.f32 	%f4575, %f4574, %f4573, 0f3E085941;
	fma.rn.f32 	%f4576, %f4575, %f4573, 0fBEAAA9ED;
	fma.rn.f32 	%f4577, %f4576, %f4573, 0f00000000;
	fma.rn.f32 	%f4578, %f4577, %f4564, %f4564;
	setp.ge.f32 	%p794, %f4565, 0f3F19999A;
	selp.f32 	%f4579, %f4572, %f4578, %p794;
	add.f32 	%f4580, %f4579, 0f3F800000;
	mul.f32 	%f4581, %f4562, %f4580;
	st.global.f32 	[%rd573], %f4581;
$L__BB0_366:
	add.s32 	%r90, %r39, 3;
	setp.ge.u32 	%p795, %r90, %r279;
	@%p795 bra 	$L__BB0_395;
	add.s32 	%r1165, %r90, %r84;
	mul.wide.u32 	%rd574, %r1165, 4;
	add.s64 	%rd575, %rd4, %rd574;
	ld.global.f32 	%f4582, [%rd575];
	mul.f32 	%f4583, %f522, %f4582;
	fma.rn.f32 	%f4584, %f521, %f1, %f4583;
	mul.f32 	%f4585, %f4584, %f4584;
	mul.f32 	%f4586, %f4584, %f4585;
	mul.f32 	%f4587, %f4584, 0f3F000000;
	fma.rn.f32 	%f4588, %f4586, 0f3D372713, %f4584;
	mul.f32 	%f4589, %f4588, 0f3F4C422A;
	abs.f32 	%f4590, %f4589;
	mul.f32 	%f4591, %f4590, 0f4038AA3B;
	ex2.approx.ftz.f32 	%f4592, %f4591;
	add.f32 	%f4593, %f4592, 0f3F800000;
	rcp.approx.ftz.f32 	%f4594, %f4593;
	fma.rn.f32 	%f4595, %f4594, 0fC0000000, 0f3F800000;
	setp.ge.f32 	%p796, %f4590, 0f41102CB4;
	selp.f32 	%f4596, 0f3F800000, %f4595, %p796;
	copysign.f32 	%f4597, %f4589, %f4596;
	mul.f32 	%f4598, %f4589, %f4589;
	fma.rn.f32 	%f4599, %f4598, 0f3C80F082, 0fBD563CAE;
	fma.rn.f32 	%f4600, %f4599, %f4598, 0f3E085941;
	fma.rn.f32 	%f4601, %f4600, %f4598, 0fBEAAA9ED;
	fma.rn.f32 	%f4602, %f4601, %f4598, 0f00000000;
	fma.rn.f32 	%f4603, %f4602, %f4589, %f4589;
	setp.ge.f32 	%p797, %f4590, 0f3F19999A;
	selp.f32 	%f4604, %f4597, %f4603, %p797;
	add.f32 	%f4605, %f4604, 0f3F800000;
	mul.f32 	%f4606, %f4587, %f4605;
	st.global.f32 	[%rd575], %f4606;
	bra.uni 	$L__BB0_395;
$L__BB0_368:
	setp.eq.s32 	%p777, %r281, 6;
	@%p777 bra 	$L__BB0_360;
	setp.eq.s32 	%p778, %r281, 5;
	@%p778 bra 	$L__BB0_379;
	setp.ne.s32 	%p779, %r281, 4;
	@%p779 bra 	$L__BB0_387;
	setp.ge.u32 	%p782, %r39, %r279;
	@%p782 bra 	$L__BB0_373;
	add.s32 	%r1150, %r39, %r84;
	mul.wide.u32 	%rd560, %r1150, 4;
	add.s64 	%rd561, %rd4, %rd560;
	ld.global.f32 	%f4443, [%rd561];
	mul.f32 	%f4444, %f522, %f4443;
	fma.rn.f32 	%f4445, %f521, %f4, %f4444;
	fma.rn.f32 	%f4446, %f4445, 0fBBBB989D, 0f3F000000;
	cvt.sat.f32.f32 	%f4447, %f4446;
	mov.f32 	%f4448, 0f4B400001;
	mov.f32 	%f4449, 0f437C0000;
	fma.rm.f32 	%f4450, %f4447, %f4449, %f4448;
	add.f32 	%f4451, %f4450, 0fCB40007F;
	neg.f32 	%f4452, %f4451;
	fma.rn.f32 	%f4453, %f4445, 0fBFB8AA3B, %f4452;
	fma.rn.f32 	%f4454, %f4445, 0fB2A57060, %f4453;
	mov.b32 	%r1151, %f4450;
	shl.b32 	%r1152, %r1151, 23;
	mov.b32 	%f4455, %r1152;
	ex2.approx.ftz.f32 	%f4456, %f4454;
	fma.rn.f32 	%f4457, %f4456, %f4455, 0f3F800000;
	div.rn.f32 	%f4458, %f4445, %f4457;
	st.global.f32 	[%rd561], %f4458;
$L__BB0_373:
	add.s32 	%r85, %r39, 1;
	setp.ge.u32 	%p783, %r85, %r279;
	@%p783 bra 	$L__BB0_375;
	add.s32 	%r1153, %r85, %r84;
	mul.wide.u32 	%rd562, %r1153, 4;
	add.s64 	%rd563, %rd4, %rd562;
	ld.global.f32 	%f4459, [%rd563];
	mul.f32 	%f4460, %f522, %f4459;
	fma.rn.f32 	%f4461, %f521, %f3, %f4460;
	fma.rn.f32 	%f4462, %f4461, 0fBBBB989D, 0f3F000000;
	cvt.sat.f32.f32 	%f4463, %f4462;
	mov.f32 	%f4464, 0f4B400001;
	mov.f32 	%f4465, 0f437C0000;
	fma.rm.f32 	%f4466, %f4463, %f4465, %f4464;
	add.f32 	%f4467, %f4466, 0fCB40007F;
	neg.f32 	%f4468, %f4467;
	fma.rn.f32 	%f4469, %f4461, 0fBFB8AA3B, %f4468;
	fma.rn.f32 	%f4470, %f4461, 0fB2A57060, %f4469;
	mov.b32 	%r1154, %f4466;
	shl.b32 	%r1155, %r1154, 23;
	mov.b32 	%f4471, %r1155;
	ex2.approx.ftz.f32 	%f4472, %f4470;
	fma.rn.f32 	%f4473, %f4472, %f4471, 0f3F800000;
	div.rn.f32 	%f4474, %f4461, %f4473;
	st.global.f32 	[%rd563], %f4474;
$L__BB0_375:
	add.s32 	%r86, %r39, 2;
	setp.ge.u32 	%p784, %r86, %r279;
	@%p784 bra 	$L__BB0_377;
	add.s32 	%r1156, %r86, %r84;
	mul.wide.u32 	%rd564, %r1156, 4;
	add.s64 	%rd565, %rd4, %rd564;
	ld.global.f32 	%f4475, [%rd565];
	mul.f32 	%f4476, %f522, %f4475;
	fma.rn.f32 	%f4477, %f521, %f2, %f4476;
	fma.rn.f32 	%f4478, %f4477, 0fBBBB989D, 0f3F000000;
	cvt.sat.f32.f32 	%f4479, %f4478;
	mov.f32 	%f4480, 0f4B400001;
	mov.f32 	%f4481, 0f437C0000;
	fma.rm.f32 	%f4482, %f4479, %f4481, %f4480;
	add.f32 	%f4483, %f4482, 0fCB40007F;
	neg.f32 	%f4484, %f4483;
	fma.rn.f32 	%f4485, %f4477, 0fBFB8AA3B, %f4484;
	fma.rn.f32 	%f4486, %f4477, 0fB2A57060, %f4485;
	mov.b32 	%r1157, %f4482;
	shl.b32 	%r1158, %r1157, 23;
	mov.b32 	%f4487, %r1158;
	ex2.approx.ftz.f32 	%f4488, %f4486;
	fma.rn.f32 	%f4489, %f4488, %f4487, 0f3F800000;
	div.rn.f32 	%f4490, %f4477, %f4489;
	st.global.f32 	[%rd565], %f4490;
$L__BB0_377:
	add.s32 	%r87, %r39, 3;
	setp.ge.u32 	%p785, %r87, %r279;
	@%p785 bra 	$L__BB0_395;
	add.s32 	%r1159, %r87, %r84;
	mul.wide.u32 	%rd566, %r1159, 4;
	add.s64 	%rd567, %rd4, %rd566;
	ld.global.f32 	%f4491, [%rd567];
	mul.f32 	%f4492, %f522, %f4491;
	fma.rn.f32 	%f4493, %f521, %f1, %f4492;
	fma.rn.f32 	%f4494, %f4493, 0fBBBB989D, 0f3F000000;
	cvt.sat.f32.f32 	%f4495, %f4494;
	mov.f32 	%f4496, 0f4B400001;
	mov.f32 	%f4497, 0f437C0000;
	fma.rm.f32 	%f4498, %f4495, %f4497, %f4496;
	add.f32 	%f4499, %f4498, 0fCB40007F;
	neg.f32 	%f4500, %f4499;
	fma.rn.f32 	%f4501, %f4493, 0fBFB8AA3B, %f4500;
	fma.rn.f32 	%f4502, %f4493, 0fB2A57060, %f4501;
	mov.b32 	%r1160, %f4498;
	shl.b32 	%r1161, %r1160, 23;
	mov.b32 	%f4503, %r1161;
	ex2.approx.ftz.f32 	%f4504, %f4502;
	fma.rn.f32 	%f4505, %f4504, %f4503, 0f3F800000;
	div.rn.f32 	%f4506, %f4493, %f4505;
	st.global.f32 	[%rd567], %f4506;
	bra.uni 	$L__BB0_395;
$L__BB0_379:
	setp.ge.u32 	%p798, %r39, %r279;
	@%p798 bra 	$L__BB0_381;
	add.s32 	%r1166, %r39, %r84;
	mul.wide.u32 	%rd576, %r1166, 4;
	add.s64 	%rd577, %rd4, %rd576;
	ld.global.f32 	%f4607, [%rd577];
	mul.f32 	%f4608, %f522, %f4607;
	fma.rn.f32 	%f4609, %f521, %f4, %f4608;
	max.f32 	%f4610, %f4609, 0f00000000;
	st.global.f32 	[%rd577], %f4610;
$L__BB0_381:
	add.s32 	%r91, %r39, 1;
	setp.ge.u32 	%p799, %r91, %r279;
	@%p799 bra 	$L__BB0_383;
	add.s32 	%r1167, %r91, %r84;
	mul.wide.u32 	%rd578, %r1167, 4;
	add.s64 	%rd579, %rd4, %rd578;
	ld.global.f32 	%f4611, [%rd579];
	mul.f32 	%f4612, %f522, %f4611;
	fma.rn.f32 	%f4613, %f521, %f3, %f4612;
	max.f32 	%f4614, %f4613, 0f00000000;
	st.global.f32 	[%rd579], %f4614;
$L__BB0_383:
	add.s32 	%r92, %r39, 2;
	setp.ge.u32 	%p800, %r92, %r279;
	@%p800 bra 	$L__BB0_385;
	add.s32 	%r1168, %r92, %r84;
	mul.wide.u32 	%rd580, %r1168, 4;
	add.s64 	%rd581, %rd4, %rd580;
	ld.global.f32 	%f4615, [%rd581];
	mul.f32 	%f4616, %f522, %f4615;
	fma.rn.f32 	%f4617, %f521, %f2, %f4616;
	max.f32 	%f4618, %f4617, 0f00000000;
	st.global.f32 	[%rd581], %f4618;
$L__BB0_385:
	add.s32 	%r93, %r39, 3;
	setp.ge.u32 	%p801, %r93, %r279;
	@%p801 bra 	$L__BB0_395;
	add.s32 	%r1169, %r93, %r84;
	mul.wide.u32 	%rd582, %r1169, 4;
	add.s64 	%rd583, %rd4, %rd582;
	ld.global.f32 	%f4619, [%rd583];
	mul.f32 	%f4620, %f522, %f4619;
	fma.rn.f32 	%f4621, %f521, %f1, %f4620;
	max.f32 	%f4622, %f4621, 0f00000000;
	st.global.f32 	[%rd583], %f4622;
	bra.uni 	$L__BB0_395;
$L__BB0_387:
	setp.ge.u32 	%p802, %r39, %r279;
	@%p802 bra 	$L__BB0_389;
	add.s32 	%r1170, %r39, %r84;
	mul.wide.u32 	%rd584, %r1170, 4;
	add.s64 	%rd585, %rd4, %rd584;
	ld.global.f32 	%f4623, [%rd585];
	mul.f32 	%f4624, %f522, %f4623;
	fma.rn.f32 	%f4625, %f521, %f4, %f4624;
	st.global.f32 	[%rd585], %f4625;
$L__BB0_389:
	add.s32 	%r94, %r39, 1;
	setp.ge.u32 	%p803, %r94, %r279;
	@%p803 bra 	$L__BB0_391;
	add.s32 	%r1171, %r94, %r84;
	mul.wide.u32 	%rd586, %r1171, 4;
	add.s64 	%rd587, %rd4, %rd586;
	ld.global.f32 	%f4626, [%rd587];
	mul.f32 	%f4627, %f522, %f4626;
	fma.rn.f32 	%f4628, %f521, %f3, %f4627;
	st.global.f32 	[%rd587], %f4628;
$L__BB0_391:
	add.s32 	%r95, %r39, 2;
	setp.ge.u32 	%p804, %r95, %r279;
	@%p804 bra 	$L__BB0_393;
	add.s32 	%r1172, %r95, %r84;
	mul.wide.u32 	%rd588, %r1172, 4;
	add.s64 	%rd589, %rd4, %rd588;
	ld.global.f32 	%f4629, [%rd589];
	mul.f32 	%f4630, %f522, %f4629;
	fma.rn.f32 	%f4631, %f521, %f2, %f4630;
	st.global.f32 	[%rd589], %f4631;
$L__BB0_393:
	add.s32 	%r96, %r39, 3;
	setp.ge.u32 	%p805, %r96, %r279;
	@%p805 bra 	$L__BB0_395;
	add.s32 	%r1173, %r96, %r84;
	mul.wide.u32 	%rd590, %r1173, 4;
	add.s64 	%rd591, %rd4, %rd590;
	ld.global.f32 	%f4632, [%rd591];
	mul.f32 	%f4633, %f522, %f4632;
	fma.rn.f32 	%f4634, %f521, %f1, %f4633;
	st.global.f32 	[%rd591], %f4634;
$L__BB0_395:
	add.s32 	%r97, %r38, 2;
	setp.ge.u32 	%p806, %r97, %r278;
	@%p806 bra 	$L__BB0_434;
	mul.lo.s32 	%r98, %r97, %r279;
	setp.gt.s32 	%p807, %r281, 3;
	@%p807 bra 	$L__BB0_407;
	setp.eq.s32 	%p811, %r281, 2;
	@%p811 bra 	$L__BB0_418;
	setp.eq.s32 	%p812, %r281, 3;
	@%p812 bra 	$L__BB0_399;
	bra.uni 	$L__BB0_426;
$L__BB0_399:
	setp.ge.u32 	%p817, %r39, %r279;
	add.s32 	%r1187, %r39, %r98;
	mul.wide.u32 	%rd594, %r1187, 4;
	add.s64 	%rd32, %rd4, %rd594;
	@%p817 bra 	$L__BB0_401;
	ld.global.f32 	%f4699, [%rd32];
	mul.f32 	%f4700, %f522, %f4699;
	fma.rn.f32 	%f4701, %f521, %f9, %f4700;
	mul.f32 	%f4702, %f4701, %f4701;
	mul.f32 	%f4703, %f4701, %f4702;
	mul.f32 	%f4704, %f4701, 0f3F000000;
	fma.rn.f32 	%f4705, %f4703, 0f3D372713, %f4701;
	mul.f32 	%f4706, %f4705, 0f3F4C422A;
	abs.f32 	%f4707, %f4706;
	mul.f32 	%f4708, %f4707, 0f4038AA3B;
	ex2.approx.ftz.f32 	%f4709, %f4708;
	add.f32 	%f4710, %f4709, 0f3F800000;
	rcp.approx.ftz.f32 	%f4711, %f4710;
	fma.rn.f32 	%f4712, %f4711, 0fC0000000, 0f3F800000;
	setp.ge.f32 	%p818, %f4707, 0f41102CB4;
	selp.f32 	%f4713, 0f3F800000, %f4712, %p818;
	copysign.f32 	%f4714, %f4706, %f4713;
	mul.f32 	%f4715, %f4706, %f4706;
	fma.rn.f32 	%f4716, %f4715, 0f3C80F082, 0fBD563CAE;
	fma.rn.f32 	%f4717, %f4716, %f4715, 0f3E085941;
	fma.rn.f32 	%f4718, %f4717, %f4715, 0fBEAAA9ED;
	fma.rn.f32 	%f4719, %f4718, %f4715, 0f00000000;
	fma.rn.f32 	%f4720, %f4719, %f4706, %f4706;
	setp.ge.f32 	%p819, %f4707, 0f3F19999A;
	selp.f32 	%f4721, %f4714, %f4720, %p819;
	add.f32 	%f4722, %f4721, 0f3F800000;
	mul.f32 	%f4723, %f4704, %f4722;
	st.global.f32 	[%rd32], %f4723;
$L__BB0_401:
	add.s32 	%r1188, %r39, 1;
	setp.ge.u32 	%p820, %r1188, %r279;
	@%p820 bra 	$L__BB0_403;
	ld.global.f32 	%f4724, [%rd32+4];
	mul.f32 	%f4725, %f522, %f4724;
	fma.rn.f32 	%f4726, %f521, %f10, %f4725;
	mul.f32 	%f4727, %f4726, %f4726;
	mul.f32 	%f4728, %f4726, %f4727;
	mul.f32 	%f4729, %f4726, 0f3F000000;
	fma.rn.f32 	%f4730, %f4728, 0f3D372713, %f4726;
	mul.f32 	%f4731, %f4730, 0f3F4C422A;
	abs.f32 	%f4732, %f4731;
	mul.f32 	%f4733, %f4732, 0f4038AA3B;
	ex2.approx.ftz.f32 	%f4734, %f4733;
	add.f32 	%f4735, %f4734, 0f3F800000;
	rcp.approx.ftz.f32 	%f4736, %f4735;
	fma.rn.f32 	%f4737, %f4736, 0fC0000000, 0f3F800000;
	setp.ge.f32 	%p821, %f4732, 0f41102CB4;
	selp.f32 	%f4738, 0f3F800000, %f4737, %p821;
	copysign.f32 	%f4739, %f4731, %f4738;
	mul.f32 	%f4740, %f4731, %f4731;
	fma.rn.f32 	%f4741, %f4740, 0f3C80F082, 0fBD563CAE;
	fma.rn.f32 	%f4742, %f4741, %f4740, 0f3E085941;
	fma.rn.f32 	%f4743, %f4742, %f4740, 0fBEAAA9ED;
	fma.rn.f32 	%f4744, %f4743, %f4740, 0f00000000;
	fma.rn.f32 	%f4745, %f4744, %f4731, %f4731;
	setp.ge.f32 	%p822, %f4732, 0f3F19999A;
	selp.f32 	%f4746, %f4739, %f4745, %p822;
	add.f32 	%f4747, %f4746, 0f3F800000;
	mul.f32 	%f4748, %f4729, %f4747;
	st.global.f32 	[%rd32+4], %f4748;
$L__BB0_403:
	add.s32 	%r1189, %r39, 2;
	setp.ge.u32 	%p823, %r1189, %r279;
	add.s32 	%r1190, %r1189, %r98;
	mul.wide.u32 	%rd595, %r1190, 4;
	add.s64 	%rd33, %rd4, %rd595;
	@%p823 bra 	$L__BB0_405;
	ld.global.f32 	%f4749, [%rd33];
	mul.f32 	%f4750, %f522, %f4749;
	fma.rn.f32 	%f4751, %f521, %f11, %f4750;
	mul.f32 	%f4752, %f4751, %f4751;
	mul.f32 	%f4753, %f4751, %f4752;
	mul.f32 	%f4754, %f4751, 0f3F000000;
	fma.rn.f32 	%f4755, %f4753, 0f3D372713, %f4751;
	mul.f32 	%f4756, %f4755, 0f3F4C422A;
	abs.f32 	%f4757, %f4756;
	mul.f32 	%f4758, %f4757, 0f4038AA3B;
	ex2.approx.ftz.f32 	%f4759, %f4758;
	add.f32 	%f4760, %f4759, 0f3F800000;
	rcp.approx.ftz.f32 	%f4761, %f4760;
	fma.rn.f32 	%f4762, %f4761, 0fC0000000, 0f3F800000;
	setp.ge.f32 	%p824, %f4757, 0f41102CB4;
	selp.f32 	%f4763, 0f3F800000, %f4762, %p824;
	copysign.f32 	%f4764, %f4756, %f4763;
	mul.f32 	%f4765, %f4756, %f4756;
	fma.rn.f32 	%f4766, %f4765, 0f3C80F082, 0fBD563CAE;
	fma.rn.f32 	%f4767, %f4766, %f4765, 0f3E085941;
	fma.rn.f32 	%f4768, %f4767, %f4765, 0fBEAAA9ED;
	fma.rn.f32 	%f4769, %f4768, %f4765, 0f00000000;
	fma.rn.f32 	%f4770, %f4769, %f4756, %f4756;
	setp.ge.f32 	%p825, %f4757, 0f3F19999A;
	selp.f32 	%f4771, %f4764, %f4770, %p825;
	add.f32 	%f4772, %f4771, 0f3F800000;
	mul.f32 	%f4773, %f4754, %f4772;
	st.global.f32 	[%rd33], %f4773;
$L__BB0_405:
	add.s32 	%r1191, %r39, 3;
	setp.ge.u32 	%p826, %r1191, %r279;
	@%p826 bra 	$L__BB0_434;
	ld.global.f32 	%f4774, [%rd33+4];
	mul.f32 	%f4775, %f522, %f4774;
	fma.rn.f32 	%f4776, %f521, %f12, %f4775;
	mul.f32 	%f4777, %f4776, %f4776;
	mul.f32 	%f4778, %f4776, %f4777;
	mul.f32 	%f4779, %f4776, 0f3F000000;
	fma.rn.f32 	%f4780, %f4778, 0f3D372713, %f4776;
	mul.f32 	%f4781, %f4780, 0f3F4C422A;
	abs.f32 	%f4782, %f4781;
	mul.f32 	%f4783, %f4782, 0f4038AA3B;
	ex2.approx.ftz.f32 	%f4784, %f4783;
	add.f32 	%f4785, %f4784, 0f3F800000;
	rcp.approx.ftz.f32 	%f4786, %f4785;
	fma.rn.f32 	%f4787, %f4786, 0fC0000000, 0f3F800000;
	setp.ge.f32 	%p827, %f4782, 0f41102CB4;
	selp.f32 	%f4788, 0f3F800000, %f4787, %p827;
	copysign.f32 	%f4789, %f4781, %f4788;
	mul.f32 	%f4790, %f4781, %f4781;
	fma.rn.f32 	%f4791, %f4790, 0f3C80F082, 0fBD563CAE;
	fma.rn.f32 	%f4792, %f4791, %f4790, 0f3E085941;
	fma.rn.f32 	%f4793, %f4792, %f4790, 0fBEAAA9ED;
	fma.rn.f32 	%f4794, %f4793, %f4790, 0f00000000;
	fma.rn.f32 	%f4795, %f4794, %f4781, %f4781;
	setp.ge.f32 	%p828, %f4782, 0f3F19999A;
	selp.f32 	%f4796, %f4789, %f4795, %p828;
	add.f32 	%f4797, %f4796, 0f3F800000;
	mul.f32 	%f4798, %f4779, %f4797;
	st.global.f32 	[%rd33+4], %f4798;
	bra.uni 	$L__BB0_434;
$L__BB0_407:
	setp.eq.s32 	%p808, %r281, 6;
	@%p808 bra 	$L__BB0_399;
	setp.eq.s32 	%p809, %r281, 5;
	@%p809 bra 	$L__BB0_418;
	setp.ne.s32 	%p810, %r281, 4;
	@%p810 bra 	$L__BB0_426;
	setp.ge.u32 	%p813, %r39, %r279;
	add.s32 	%r1174, %r39, %r98;
	mul.wide.u32 	%rd592, %r1174, 4;
	add.s64 	%rd30, %rd4, %rd592;
	@%p813 bra 	$L__BB0_412;
	ld.global.f32 	%f4635, [%rd30];
	mul.f32 	%f4636, %f522, %f4635;
	fma.rn.f32 	%f4637, %f521, %f9, %f4636;
	fma.rn.f32 	%f4638, %f4637, 0fBBBB989D, 0f3F000000;
	cvt.sat.f32.f32 	%f4639, %f4638;
	mov.f32 	%f4640, 0f4B400001;
	mov.f32 	%f4641, 0f437C0000;
	fma.rm.f32 	%f4642, %f4639, %f4641, %f4640;
	add.f32 	%f4643, %f4642, 0fCB40007F;
	neg.f32 	%f4644, %f4643;
	fma.rn.f32 	%f4645, %f4637, 0fBFB8AA3B, %f4644;
	fma.rn.f32 	%f4646, %f4637, 0fB2A57060, %f4645;
	mov.b32 	%r1175, %f4642;
	shl.b32 	%r1176, %r1175, 23;
	mov.b32 	%f4647, %r1176;
	ex2.approx.ftz.f32 	%f4648, %f4646;
	fma.rn.f32 	%f4649, %f4648, %f4647, 0f3F800000;
	div.rn.f32 	%f4650, %f4637, %f4649;
	st.global.f32 	[%rd30], %f4650;
$L__BB0_412:
	add.s32 	%r1177, %r39, 1;
	setp.ge.u32 	%p814, %r1177, %r279;
	@%p814 bra 	$L__BB0_414;
	ld.global.f32 	%f4651, [%rd30+4];
	mul.f32 	%f4652, %f522, %f4651;
	fma.rn.f32 	%f4653, %f521, %f10, %f4652;
	fma.rn.f32 	%f4654, %f4653, 0fBBBB989D, 0f3F000000;
	cvt.sat.f32.f32 	%f4655, %f4654;
	mov.f32 	%f4656, 0f4B400001;
	mov.f32 	%f4657, 0f437C0000;
	fma.rm.f32 	%f4658, %f4655, %f4657, %f4656;
	add.f32 	%f4659, %f4658, 0fCB40007F;
	neg.f32 	%f4660, %f4659;
	fma.rn.f32 	%f4661, %f4653, 0fBFB8AA3B, %f4660;
	fma.rn.f32 	%f4662, %f4653, 0fB2A57060, %f4661;
	mov.b32 	%r1178, %f4658;
	shl.b32 	%r1179, %r1178, 23;
	mov.b32 	%f4663, %r1179;
	ex2.approx.ftz.f32 	%f4664, %f4662;
	fma.rn.f32 	%f4665, %f4664, %f4663, 0f3F800000;
	div.rn.f32 	%f4666, %f4653, %f4665;
	st.global.f32 	[%rd30+4], %f4666;
$L__BB0_414:
	add.s32 	%r1180, %r39, 2;
	setp.ge.u32 	%p815, %r1180, %r279;
	add.s32 	%r1181, %r1180, %r98;
	mul.wide.u32 	%rd593, %r1181, 4;
	add.s64 	%rd31, %rd4, %rd593;
	@%p815 bra 	$L__BB0_416;
	ld.global.f32 	%f4667, [%rd31];
	mul.f32 	%f4668, %f522, %f4667;
	fma.rn.f32 	%f4669, %f521, %f11, %f4668;
	fma.rn.f32 	%f4670, %f4669, 0fBBBB989D, 0f3F000000;
	cvt.sat.f32.f32 	%f4671, %f4670;
	mov.f32 	%f4672, 0f4B400001;
	mov.f32 	%f4673, 0f437C0000;
	fma.rm.f32 	%f4674, %f4671, %f4673, %f4672;
	add.f32 	%f4675, %f4674, 0fCB40007F;
	neg.f32 	%f4676, %f4675;
	fma.rn.f32 	%f4677, %f4669, 0fBFB8AA3B, %f4676;
	fma.rn.f32 	%f4678, %f4669, 0fB2A57060, %f4677;
	mov.b32 	%r1182, %f4674;
	shl.b32 	%r1183, %r1182, 23;
	mov.b32 	%f4679, %r1183;
	ex2.approx.ftz.f32 	%f4680, %f4678;
	fma.rn.f32 	%f4681, %f4680, %f4679, 0f3F800000;
	div.rn.f32 	%f4682, %f4669, %f4681;
	st.global.f32 	[%rd31], %f4682;
$L__BB0_416:
	add.s32 	%r1184, %r39, 3;
	setp.ge.u32 	%p816, %r1184, %r279;
	@%p816 bra 	$L__BB0_434;
	ld.global.f32 	%f4683, [%rd31+4];
	mul.f32 	%f4684, %f522, %f4683;
	fma.rn.f32 	%f4685, %f521, %f12, %f4684;
	fma.rn.f32 	%f4686, %f4685, 0fBBBB989D, 0f3F000000;
	cvt.sat.f32.f32 	%f4687, %f4686;
	mov.f32 	%f4688, 0f4B400001;
	mov.f32 	%f4689, 0f437C0000;
	fma.rm.f32 	%f4690, %f4687, %f4689, %f4688;
	add.f32 	%f4691, %f4690, 0fCB40007F;
	neg.f32 	%f4692, %f4691;
	fma.rn.f32 	%f4693, %f4685, 0fBFB8AA3B, %f4692;
	fma.rn.f32 	%f4694, %f4685, 0fB2A57060, %f4693;
	mov.b32 	%r1185, %f4690;
	shl.b32 	%r1186, %r1185, 23;
	mov.b32 	%f4695, %r1186;
	ex2.approx.ftz.f32 	%f4696, %f4694;
	fma.rn.f32 	%f4697, %f4696, %f4695, 0f3F800000;
	div.rn.f32 	%f4698, %f4685, %f4697;
	st.global.f32 	[%rd31+4], %f4698;
	bra.uni 	$L__BB0_434;
$L__BB0_418:
	setp.ge.u32 	%p829, %r39, %r279;
	add.s32 	%r1192, %r39, %r98;
	mul.wide.u32 	%rd596, %r1192, 4;
	add.s64 	%rd34, %rd4, %rd596;
	@%p829 bra 	$L__BB0_420;
	ld.global.f32 	%f4799, [%rd34];
	mul.f32 	%f4800, %f522, %f4799;
	fma.rn.f32 	%f4801, %f521, %f9, %f4800;
	max.f32 	%f4802, %f4801, 0f00000000;
	st.global.f32 	[%rd34], %f4802;
$L__BB0_420:
	add.s32 	%r1193, %r39, 1;
	setp.ge.u32 	%p830, %r1193, %r279;
	@%p830 bra 	$L__BB0_422;
	ld.global.f32 	%f4803, [%rd34+4];
	mul.f32 	%f4804, %f522, %f4803;
	fma.rn.f32 	%f4805, %f521, %f10, %f4804;
	max.f32 	%f4806, %f4805, 0f00000000;
	st.global.f32 	[%rd34+4], %f4806;
$L__BB0_422:
	add.s32 	%r1194, %r39, 2;
	setp.ge.u32 	%p831, %r1194, %r279;
	add.s32 	%r1195, %r1194, %r98;
	mul.wide.u32 	%rd597, %r1195, 4;
	add.s64 	%rd35, %rd4, %rd597;
	@%p831 bra 	$L__BB0_424;
	ld.global.f32 	%f4807, [%rd35];
	mul.f32 	%f4808, %f522, %f4807;
	fma.rn.f32 	%f4809, %f521, %f11, %f4808;
	max.f32 	%f4810, %f4809, 0f00000000;
	st.global.f32 	[%rd35], %f4810;
$L__BB0_424:
	add.s32 	%r1196, %r39, 3;
	setp.ge.u32 	%p832, %r1196, %r279;
	@%p832 bra 	$L__BB0_434;
	ld.global.f32 	%f4811, [%rd35+4];
	mul.f32 	%f4812, %f522, %f4811;
	fma.rn.f32 	%f4813, %f521, %f12, %f4812;
	max.f32 	%f4814, %f4813, 0f00000000;
	st.global.f32 	[%rd35+4], %f4814;
	bra.uni 	$L__BB0_434;
$L__BB0_426:
	setp.ge.u32 	%p833, %r39, %r279;
	add.s32 	%r1197, %r39, %r98;
	mul.wide.u32 	%rd598, %r1197, 4;
	add.s64 	%rd36, %rd4, %rd598;
	@%p833 bra 	$L__BB0_428;
	ld.global.f32 	%f4815, [%rd36];
	mul.f32 	%f4816, %f522, %f4815;
	fma.rn.f32 	%f4817, %f521, %f9, %f4816;
	st.global.f32 	[%rd36], %f4817;
$L__BB0_428:
	add.s32 	%r1198, %r39, 1;
	setp.ge.u32 	%p834, %r1198, %r279;
	@%p834 bra 	$L__BB0_430;
	ld.global.f32 	%f4818, [%rd36+4];
	mul.f32 	%f4819, %f522, %f4818;
	fma.rn.f32 	%f4820, %f521, %f10, %f4819;
	st.global.f32 	[%rd36+4], %f4820;
$L__BB0_430:
	add.s32 	%r1199, %r39, 2;
	setp.ge.u32 	%p835, %r1199, %r279;
	add.s32 	%r1200, %r1199, %r98;
	mul.wide.u32 	%rd599, %r1200, 4;
	add.s64 	%rd37, %rd4, %rd599;
	@%p835 bra 	$L__BB0_432;
	ld.global.f32 	%f4821, [%rd37];
	mul.f32 	%f4822, %f522, %f4821;
	fma.rn.f32 	%f4823, %f521, %f11, %f4822;
	st.global.f32 	[%rd37], %f4823;
$L__BB0_432:
	add.s32 	%r1201, %r39, 3;
	setp.ge.u32 	%p836, %r1201, %r279;
	@%p836 bra 	$L__BB0_434;
	ld.global.f32 	%f4824, [%rd37+4];
	mul.f32 	%f4825, %f522, %f4824;
	fma.rn.f32 	%f4826, %f521, %f12, %f4825;
	st.global.f32 	[%rd37+4], %f4826;
$L__BB0_434:
	add.s32 	%r99, %r38, 3;
	setp.ge.u32 	%p837, %r99, %r278;
	@%p837 bra 	$L__BB0_1286;
	mul.lo.s32 	%r100, %r99, %r279;
	setp.gt.s32 	%p838, %r281, 3;
	@%p838 bra 	$L__BB0_446;
	setp.eq.s32 	%p842, %r281, 2;
	@%p842 bra 	$L__BB0_457;
	setp.eq.s32 	%p843, %r281, 3;
	@%p843 bra 	$L__BB0_438;
	bra.uni 	$L__BB0_465;
$L__BB0_438:
	setp.ge.u32 	%p848, %r39, %r279;
	@%p848 bra 	$L__BB0_440;
	add.s32 	%r1214, %r39, %r100;
	mul.wide.u32 	%rd608, %r1214, 4;
	add.s64 	%rd609, %rd4, %rd608;
	ld.global.f32 	%f4891, [%rd609];
	mul.f32 	%f4892, %f522, %f4891;
	fma.rn.f32 	%f4893, %f521, %f13, %f4892;
	mul.f32 	%f4894, %f4893, %f4893;
	mul.f32 	%f4895, %f4893, %f4894;
	mul.f32 	%f4896, %f4893, 0f3F000000;
	fma.rn.f32 	%f4897, %f4895, 0f3D372713, %f4893;
	mul.f32 	%f4898, %f4897, 0f3F4C422A;
	abs.f32 	%f4899, %f4898;
	mul.f32 	%f4900, %f4899, 0f4038AA3B;
	ex2.approx.ftz.f32 	%f4901, %f4900;
	add.f32 	%f4902, %f4901, 0f3F800000;
	rcp.approx.ftz.f32 	%f4903, %f4902;
	fma.rn.f32 	%f4904, %f4903, 0fC0000000, 0f3F800000;
	setp.ge.f32 	%p849, %f4899, 0f41102CB4;
	selp.f32 	%f4905, 0f3F800000, %f4904, %p849;
	copysign.f32 	%f4906, %f4898, %f4905;
	mul.f32 	%f4907, %f4898, %f4898;
	fma.rn.f32 	%f4908, %f4907, 0f3C80F082, 0fBD563CAE;
	fma.rn.f32 	%f4909, %f4908, %f4907, 0f3E085941;
	fma.rn.f32 	%f4910, %f4909, %f4907, 0fBEAAA9ED;
	fma.rn.f32 	%f4911, %f4910, %f4907, 0f00000000;
	fma.rn.f32 	%f4912, %f4911, %f4898, %f4898;
	setp.ge.f32 	%p850, %f4899, 0f3F19999A;
	selp.f32 	%f4913, %f4906, %f4912, %p850;
	add.f32 	%f4914, %f4913, 0f3F800000;
	mul.f32 	%f4915, %f4896, %f4914;
	st.global.f32 	[%rd609], %f4915;
$L__BB0_440:
	add.s32 	%r104, %r39, 1;
	setp.ge.u32 	%p851, %r104, %r279;
	@%p851 bra 	$L__BB0_442;
	add.s32 	%r1215, %r104, %r100;
	mul.wide.u32 	%rd610, %r1215, 4;
	add.s64 	%rd611, %rd4, %rd610;
	ld.global.f32 	%f4916, [%rd611];
	mul.f32 	%f4917, %f522, %f4916;
	fma.rn.f32 	%f4918, %f521, %f14, %f4917;
	mul.f32 	%f4919, %f4918, %f4918;
	mul.f32 	%f4920, %f4918, %f4919;
	mul.f32 	%f4921, %f4918, 0f3F000000;
	fma.rn.f32 	%f4922, %f4920, 0f3D372713, %f4918;
	mul.f32 	%f4923, %f4922, 0f3F4C422A;
	abs.f32 	%f4924, %f4923;
	mul.f32 	%f4925, %f4924, 0f4038AA3B;
	ex2.approx.ftz.f32 	%f4926, %f4925;
	add.f32 	%f4927, %f4926, 0f3F800000;
	rcp.approx.ftz.f32 	%f4928, %f4927;
	fma.rn.f32 	%f4929, %f4928, 0fC0000000, 0f3F800000;
	setp.ge.f32 	%p852, %f4924, 0f41102CB4;
	selp.f32 	%f4930, 0f3F800000, %f4929, %p852;
	copysign.f32 	%f4931, %f4923, %f4930;
	mul.f32 	%f4932, %f4923, %f4923;
	fma.rn.f32 	%f4933, %f4932, 0f3C80F082, 0fBD563CAE;
	fma.rn.f32 	%f4934, %f4933, %f4932, 0f3E085941;
	fma.rn.f32 	%f4935, %f4934, %f4932, 0fBEAAA9ED;
	fma.rn.f32 	%f4936, %f4935, %f4932, 0f00000000;
	fma.rn.f32 	%f4937, %f4936, %f4923, %f4923;
	setp.ge.f32 	%p853, %f4924, 0f3F19999A;
	selp.f32 	%f4938, %f4931, %f4937, %p853;
	add.f32 	%f4939, %f4938, 0f3F800000;
	mul.f32 	%f4940, %f4921, %f4939;
	st.global.f32 	[%rd611], %f4940;
$L__BB0_442:
	add.s32 	%r105, %r39, 2;
	setp.ge.u32 	%p854, %r105, %r279;
	@%p854 bra 	$L__BB0_444;
	add.s32 	%r1216, %r105, %r100;
	mul.wide.u32 	%rd612, %r1216, 4;
	add.s64 	%rd613, %rd4, %rd612;
	ld.global.f32 	%f4941, [%rd613];
	mul.f32 	%f4942, %f522, %f4941;
	fma.rn.f32 	%f4943, %f521, %f15, %f4942;
	mul.f32 	%f4944, %f4943, %f4943;
	mul.f32 	%f4945, %f4943, %f4944;
	mul.f32 	%f4946, %f4943, 0f3F000000;
	fma.rn.f32 	%f4947, %f4945, 0f3D372713, %f4943;
	mul.f32 	%f4948, %f4947, 0f3F4C422A;
	abs.f32 	%f4949, %f4948;
	mul.f32 	%f4950, %f4949, 0f4038AA3B;
	ex2.approx.ftz.f32 	%f4951, %f4950;
	add.f32 	%f4952, %f4951, 0f3F800000;
	rcp.approx.ftz.f32 	%f4953, %f4952;
	fma.rn.f32 	%f4954, %f4953, 0fC0000000, 0f3F800000;
	setp.ge.f32 	%p855, %f4949, 0f41102CB4;
	selp.f32 	%f4955, 0f3F800000, %f4954, %p855;
	copysign.f32 	%f4956, %f4948, %f4955;
	mul.f32 	%f4957, %f4948, %f4948;
	fma.rn.f32 	%f4958, %f4957, 0f3C80F082, 0fBD563CAE;
	fma.rn.f32 	%f4959, %f4958, %f4957, 0f3E085941;
	fma.rn.f32 	%f4960, %f4959, %f4957, 0fBEAAA9ED;
	fma.rn.f32 	%f4961, %f4960, %f4957, 0f00000000;
	fma.rn.f32 	%f4962, %f4961, %f4948, %f4948;
	setp.ge.f32 	%p856, %f4949, 0f3F19999A;
	selp.f32 	%f4963, %f4956, %f4962, %p856;
	add.f32 	%f4964, %f4963, 0f3F800000;
	mul.f32 	%f4965, %f4946, %f4964;
	st.global.f32 	[%rd613], %f4965;
$L__BB0_444:
	add.s32 	%r106, %r39, 3;
	setp.ge.u32 	%p857, %r106, %r279;
	@%p857 bra 	$L__BB0_1286;
	add.s32 	%r1217, %r106, %r100;
	mul.wide.u32 	%rd614, %r1217, 4;
	add.s64 	%rd615, %rd4, %rd614;
	ld.global.f32 	%f4966, [%rd615];
	mul.f32 	%f4967, %f522, %f4966;
	fma.rn.f32 	%f4968, %f521, %f16, %f4967;
	mul.f32 	%f4969, %f4968, %f4968;
	mul.f32 	%f4970, %f4968, %f4969;
	mul.f32 	%f4971, %f4968, 0f3F000000;
	fma.rn.f32 	%f4972, %f4970, 0f3D372713, %f4968;
	mul.f32 	%f4973, %f4972, 0f3F4C422A;
	abs.f32 	%f4974, %f4973;
	mul.f32 	%f4975, %f4974, 0f4038AA3B;
	ex2.approx.ftz.f32 	%f4976, %f4975;
	add.f32 	%f4977, %f4976, 0f3F800000;
	rcp.approx.ftz.f32 	%f4978, %f4977;
	fma.rn.f32 	%f4979, %f4978, 0fC0000000, 0f3F800000;
	setp.ge.f32 	%p858, %f4974, 0f41102CB4;
	selp.f32 	%f4980, 0f3F800000, %f4979, %p858;
	copysign.f32 	%f4981, %f4973, %f4980;
	mul.f32 	%f4982, %f4973, %f4973;
	fma.rn.f32 	%f4983, %f4982, 0f3C80F082, 0fBD563CAE;
	fma.rn.f32 	%f4984, %f4983, %f4982, 0f3E085941;
	fma.rn.f32 	%f4985, %f4984, %f4982, 0fBEAAA9ED;
	fma.rn.f32 	%f4986, %f4985, %f4982, 0f00000000;
	fma.rn.f32 	%f4987, %f4986, %f4973, %f4973;
	setp.ge.f32 	%p859, %f4974, 0f3F19999A;
	selp.f32 	%f4988, %f4981, %f4987, %p859;
	add.f32 	%f4989, %f4988, 0f3F800000;
	mul.f32 	%f4990, %f4971, %f4989;
	st.global.f32 	[%rd615], %f4990;
	bra.uni 	$L__BB0_1286;
$L__BB0_446:
	setp.eq.s32 	%p839, %r281, 6;
	@%p839 bra 	$L__BB0_438;
	setp.eq.s32 	%p840, %r281, 5;
	@%p840 bra 	$L__BB0_457;
	setp.ne.s32 	%p841, %r281, 4;
	@%p841 bra 	$L__BB0_465;
	setp.ge.u32 	%p844, %r39, %r279;
	@%p844 bra 	$L__BB0_451;
	add.s32 	%r1202, %r39, %r100;
	mul.wide.u32 	%rd600, %r1202, 4;
	add.s64 	%rd601, %rd4, %rd600;
	ld.global.f32 	%f4827, [%rd601];
	mul.f32 	%f4828, %f522, %f4827;
	fma.rn.f32 	%f4829, %f521, %f13, %f4828;
	fma.rn.f32 	%f4830, %f4829, 0fBBBB989D, 0f3F000000;
	cvt.sat.f32.f32 	%f4831, %f4830;
	mov.f32 	%f4832, 0f4B400001;
	mov.f32 	%f4833, 0f437C0000;
	fma.rm.f32 	%f4834, %f4831, %f4833, %f4832;
	add.f32 	%f4835, %f4834, 0fCB40007F;
	neg.f32 	%f4836, %f4835;
	fma.rn.f32 	%f4837, %f4829, 0fBFB8AA3B, %f4836;
	fma.rn.f32 	%f4838, %f4829, 0fB2A57060, %f4837;
	mov.b32 	%r1203, %f4834;
	shl.b32 	%r1204, %r1203, 23;
	mov.b32 	%f4839, %r1204;
	ex2.approx.ftz.f32 	%f4840, %f4838;
	fma.rn.f32 	%f4841, %f4840, %f4839, 0f3F800000;
	div.rn.f32 	%f4842, %f4829, %f4841;
	st.global.f32 	[%rd601], %f4842;
$L__BB0_451:
	add.s32 	%r101, %r39, 1;
	setp.ge.u32 	%p845, %r101, %r279;
	@%p845 bra 	$L__BB0_453;
	add.s32 	%r1205, %r101, %r100;
	mul.wide.u32 	%rd602, %r1205, 4;
	add.s64 	%rd603, %rd4, %rd602;
	ld.global.f32 	%f4843, [%rd603];
	mul.f32 	%f4844, %f522, %f4843;
	fma.rn.f32 	%f4845, %f521, %f14, %f4844;
	fma.rn.f32 	%f4846, %f4845, 0fBBBB989D, 0f3F000000;
	cvt.sat.f32.f32 	%f4847, %f4846;
	mov.f32 	%f4848, 0f4B400001;
	mov.f32 	%f4849, 0f437C0000;
	fma.rm.f32 	%f4850, %f4847, %f4849, %f4848;
	add.f32 	%f4851, %f4850, 0fCB40007F;
	neg.f32 	%f4852, %f4851;
	fma.rn.f32 	%f4853, %f4845, 0fBFB8AA3B, %f4852;
	fma.rn.f32 	%f4854, %f4845, 0fB2A57060, %f4853;
	mov.b32 	%r1206, %f4850;
	shl.b32 	%r1207, %r1206, 23;
	mov.b32 	%f4855, %r1207;
	ex2.approx.ftz.f32 	%f4856, %f4854;
	fma.rn.f32 	%f4857, %f4856, %f4855, 0f3F800000;
	div.rn.f32 	%f4858, %f4845, %f4857;
	st.global.f32 	[%rd603], %f4858;
$L__BB0_453:
	add.s32 	%r102, %r39, 2;
	setp.ge.u32 	%p846, %r102, %r279;
	@%p846 bra 	$L__BB0_455;
	add.s32 	%r1208, %r102, %r100;
	mul.wide.u32 	%rd604, %r1208, 4;
	add.s64 	%rd605, %rd4, %rd604;
	ld.global.f32 	%f4859, [%rd605];
	mul.f32 	%f4860, %f522, %f4859;
	fma.rn.f32 	%f4861, %f521, %f15, %f4860;
	fma.rn.f32 	%f4862, %f4861, 0fBBBB989D, 0f3F000000;
	cvt.sat.f32.f32 	%f4863, %f4862;
	mov.f32 	%f4864, 0f4B400001;
	mov.f32 	%f4865, 0f437C0000;
	fma.rm.f32 	%f4866, %f4863, %f4865, %f4864;
	add.f32 	%f4867, %f4866, 0fCB40007F;
	neg.f32 	%f4868, %f4867;
	fma.rn.f32 	%f4869, %f4861, 0fBFB8AA3B, %f4868;
	fma.rn.f32 	%f4870, %f4861, 0fB2A57060, %f4869;
	mov.b32 	%r1209, %f4866;
	shl.b32 	%r1210, %r1209, 23;
	mov.b32 	%f4871, %r1210;
	ex2.approx.ftz.f32 	%f4872, %f4870;
	fma.rn.f32 	%f4873, %f4872, %f4871, 0f3F800000;
	div.rn.f32 	%f4874, %f4861, %f4873;
	st.global.f32 	[%rd605], %f4874;
$L__BB0_455:
	add.s32 	%r103, %r39, 3;
	setp.ge.u32 	%p847, %r103, %r279;
	@%p847 bra 	$L__BB0_1286;
	add.s32 	%r1211, %r103, %r100;
	mul.wide.u32 	%rd606, %r1211, 4;
	add.s64 	%rd607, %rd4, %rd606;
	ld.global.f32 	%f4875, [%rd607];
	mul.f32 	%f4876, %f522, %f4875;
	fma.rn.f32 	%f4877, %f521, %f16, %f4876;
	fma.rn.f32 	%f4878, %f4877, 0fBBBB989D, 0f3F000000;
	cvt.sat.f32.f32 	%f4879, %f4878;
	mov.f32 	%f4880, 0f4B400001;
	mov.f32 	%f4881, 0f437C0000;
	fma.rm.f32 	%f4882, %f4879, %f4881, %f4880;
	add.f32 	%f4883, %f4882, 0fCB40007F;
	neg.f32 	%f4884, %f4883;
	fma.rn.f32 	%f4885, %f4877, 0fBFB8AA3B, %f4884;
	fma.rn.f32 	%f4886, %f4877, 0fB2A57060, %f4885;
	mov.b32 	%r1212, %f4882;
	shl.b32 	%r1213, %r1212, 23;
	mov.b32 	%f4887, %r1213;
	ex2.approx.ftz.f32 	%f4888, %f4886;
	fma.rn.f32 	%f4889, %f4888, %f4887, 0f3F800000;
	div.rn.f32 	%f4890, %f4877, %f4889;
	st.global.f32 	[%rd607], %f4890;
	bra.uni 	$L__BB0_1286;
$L__BB0_457:
	setp.ge.u32 	%p860, %r39, %r279;
	@%p860 bra 	$L__BB0_459;
	add.s32 	%r1218, %r39, %r100;
	mul.wide.u32 	%rd616, %r1218, 4;
	add.s64 	%rd617, %rd4, %rd616;
	ld.global.f32 	%f4991, [%rd617];
	mul.f32 	%f4992, %f522, %f4991;
	fma.rn.f32 	%f4993, %f521, %f13, %f4992;
	max.f32 	%f4994, %f4993, 0f00000000;
	st.global.f32 	[%rd617], %f4994;
$L__BB0_459:
	add.s32 	%r107, %r39, 1;
	setp.ge.u32 	%p861, %r107, %r279;
	@%p861 bra 	$L__BB0_461;
	add.s32 	%r1219, %r107, %r100;
	mul.wide.u32 	%rd618, %r1219, 4;
	add.s64 	%rd619, %rd4, %rd618;
	ld.global.f32 	%f4995, [%rd619];
	mul.f32 	%f4996, %f522, %f4995;
	fma.rn.f32 	%f4997, %f521, %f14, %f4996;
	max.f32 	%f4998, %f4997, 0f00000000;
	st.global.f32 	[%rd619], %f4998;
$L__BB0_461:
	add.s32 	%r108, %r39, 2;
	setp.ge.u32 	%p862, %r108, %r279;
	@%p862 bra 	$L__BB0_463;
	add.s32 	%r1220, %r108, %r100;
	mul.wide.u32 	%rd620, %r1220, 4;
	add.s64 	%rd621, %rd4, %rd620;
	ld.global.f32 	%f4999, [%rd621];
	mul.f32 	%f5000, %f522, %f4999;
	fma.rn.f32 	%f5001, %f521, %f15, %f5000;
	max.f32 	%f5002, %f5001, 0f00000000;
	st.global.f32 	[%rd621], %f5002;
$L__BB0_463:
	add.s32 	%r109, %r39, 3;
	setp.ge.u32 	%p863, %r109, %r279;
	@%p863 bra 	$L__BB0_1286;
	add.s32 	%r1221, %r109, %r100;
	mul.wide.u32 	%rd622, %r1221, 4;
	add.s64 	%rd623, %rd4, %rd622;
	ld.global.f32 	%f5003, [%rd623];
	mul.f32 	%f5004, %f522, %f5003;
	fma.rn.f32 	%f5005, %f521, %f16, %f5004;
	max.f32 	%f5006, %f5005, 0f00000000;
	st.global.f32 	[%rd623], %f5006;
	bra.uni 	$L__BB0_1286;
$L__BB0_465:
	setp.ge.u32 	%p864, %r39, %r279;
	@%p864 bra 	$L__BB0_467;
	add.s32 	%r1222, %r39, %r100;
	mul.wide.u32 	%rd624, %r1222, 4;
	add.s64 	%rd625, %rd4, %rd624;
	ld.global.f32 	%f5007, [%rd625];
	mul.f32 	%f5008, %f522, %f5007;
	fma.rn.f32 	%f5009, %f521, %f13, %f5008;
	st.global.f32 	[%rd625], %f5009;
$L__BB0_467:
	add.s32 	%r110, %r39, 1;
	setp.ge.u32 	%p865, %r110, %r279;
	@%p865 bra 	$L__BB0_469;
	add.s32 	%r1223, %r110, %r100;
	mul.wide.u32 	%rd626, %r1223, 4;
	add.s64 	%rd627, %rd4, %rd626;
	ld.global.f32 	%f5010, [%rd627];
	mul.f32 	%f5011, %f522, %f5010;
	fma.rn.f32 	%f5012, %f521, %f14, %f5011;
	st.global.f32 	[%rd627], %f5012;
$L__BB0_469:
	add.s32 	%r111, %r39, 2;
	setp.ge.u32 	%p866, %r111, %r279;
	@%p866 bra 	$L__BB0_471;
	add.s32 	%r1224, %r111, %r100;
	mul.wide.u32 	%rd628, %r1224, 4;
	add.s64 	%rd629, %rd4, %rd628;
	ld.global.f32 	%f5013, [%rd629];
	mul.f32 	%f5014, %f522, %f5013;
	fma.rn.f32 	%f5015, %f521, %f15, %f5014;
	st.global.f32 	[%rd629], %f5015;
$L__BB0_471:
	add.s32 	%r112, %r39, 3;
	setp.ge.u32 	%p867, %r112, %r279;
	@%p867 bra 	$L__BB0_1286;
	add.s32 	%r1225, %r112, %r100;
	mul.wide.u32 	%rd630, %r1225, 4;
	add.s64 	%rd631, %rd4, %rd630;
	ld.global.f32 	%f5016, [%rd631];
	mul.f32 	%f5017, %f522, %f5016;
	fma.rn.f32 	%f5018, %f521, %f16, %f5017;
	st.global.f32 	[%rd631], %f5018;
	bra.uni 	$L__BB0_1286;
$L__BB0_473:
	mul.lo.s32 	%r113, %r38, %r279;
	setp.gt.s32 	%p745, %r281, 3;
	@%p745 bra 	$L__BB0_484;
	setp.eq.s32 	%p749, %r281, 2;
	@%p749 bra 	$L__BB0_487;
	setp.eq.s32 	%p750, %r281, 3;
	@%p750 bra 	$L__BB0_476;
	bra.uni 	$L__BB0_503;
$L__BB0_476:
	setp.ge.u32 	%p755, %r39, %r279;
	add.s32 	%r1138, %r39, %r113;
	mul.wide.u32 	%rd557, %r1138, 4;
	add.s64 	%rd39, %rd4, %rd557;
	@%p755 bra 	$L__BB0_478;
	ld.global.f32 	%f4315, [%rd39];
	mul.f32 	%f4316, %f522, %f4315;
	fma.rn.f32 	%f4317, %f521, %f8, %f4316;
	mul.f32 	%f4318, %f4317, %f4317;
	mul.f32 	%f4319, %f4317, %f4318;
	mul.f32 	%f4320, %f4317, 0f3F000000;
	fma.rn.f32 	%f4321, %f4319, 0f3D372713, %f4317;
	mul.f32 	%f4322, %f4321, 0f3F4C422A;
	abs.f32 	%f4323, %f4322;
	mul.f32 	%f4324, %f4323, 0f4038AA3B;
	ex2.approx.ftz.f32 	%f4325, %f4324;
	add.f32 	%f4326, %f4325, 0f3F800000;
	rcp.approx.ftz.f32 	%f4327, %f4326;
	fma.rn.f32 	%f4328, %f4327, 0fC0000000, 0f3F800000;
	setp.ge.f32 	%p756, %f4323, 0f41102CB4;
	selp.f32 	%f4329, 0f3F800000, %f4328, %p756;
	copysign.f32 	%f4330, %f4322, %f4329;
	mul.f32 	%f4331, %f4322, %f4322;
	fma.rn.f32 	%f4332, %f4331, 0f3C80F082, 0fBD563CAE;
	fma.rn.f32 	%f4333, %f4332, %f4331, 0f3E085941;
	fma.rn.f32 	%f4334, %f4333, %f4331, 0fBEAAA9ED;
	fma.rn.f32 	%f4335, %f4334, %f4331, 0f00000000;
	fma.rn.f32 	%f4336, %f4335, %f4322, %f4322;
	setp.ge.f32 	%p757, %f4323, 0f3F19999A;
	selp.f32 	%f4337, %f4330, %f4336, %p757;
	add.f32 	%f4338, %f4337, 0f3F800000;
	mul.f32 	%f4339, %f4320, %f4338;
	st.global.f32 	[%rd39], %f4339;
$L__BB0_478:
	add.s32 	%r1139, %r39, 1;
	setp.ge.u32 	%p758, %r1139, %r279;
	@%p758 bra 	$L__BB0_480;
	ld.global.f32 	%f4340, [%rd39+4];
	mul.f32 	%f4341, %f522, %f4340;
	fma.rn.f32 	%f4342, %f521, %f7, %f4341;
	mul.f32 	%f4343, %f4342, %f4342;
	mul.f32 	%f4344, %f4342, %f4343;
	mul.f32 	%f4345, %f4342, 0f3F000000;
	fma.rn.f32 	%f4346, %f4344, 0f3D372713, %f4342;
	mul.f32 	%f4347, %f4346, 0f3F4C422A;
	abs.f32 	%f4348, %f4347;
	mul.f32 	%f4349, %f4348, 0f4038AA3B;
	ex2.approx.ftz.f32 	%f4350, %f4349;
	add.f32 	%f4351, %f4350, 0f3F800000;
	rcp.approx.ftz.f32 	%f4352, %f4351;
	fma.rn.f32 	%f4353, %f4352, 0fC0000000, 0f3F800000;
	setp.ge.f32 	%p759, %f4348, 0f41102CB4;
	selp.f32 	%f4354, 0f3F800000, %f4353, %p759;
	copysign.f32 	%f4355, %f4347, %f4354;
	mul.f32 	%f4356, %f4347, %f4347;
	fma.rn.f32 	%f4357, %f4356, 0f3C80F082, 0fBD563CAE;
	fma.rn.f32 	%f4358, %f4357, %f4356, 0f3E085941;
	fma.rn.f32 	%f4359, %f4358, %f4356, 0fBEAAA9ED;
	fma.rn.f32 	%f4360, %f4359, %f4356, 0f00000000;
	fma.rn.f32 	%f4361, %f4360, %f4347, %f4347;
	setp.ge.f32 	%p760, %f4348, 0f3F19999A;
	selp.f32 	%f4362, %f4355, %f4361, %p760;
	add.f32 	%f4363, %f4362, 0f3F800000;
	mul.f32 	%f4364, %f4345, %f4363;
	st.global.f32 	[%rd39+4], %f4364;
$L__BB0_480:
	add.s32 	%r1140, %r39, 2;
	setp.ge.u32 	%p761, %r1140, %r279;
	@%p761 bra 	$L__BB0_482;
	ld.global.f32 	%f4365, [%rd39+8];
	mul.f32 	%f4366, %f522, %f4365;
	fma.rn.f32 	%f4367, %f521, %f6, %f4366;
	mul.f32 	%f4368, %f4367, %f4367;
	mul.f32 	%f4369, %f4367, %f4368;
	mul.f32 	%f4370, %f4367, 0f3F000000;
	fma.rn.f32 	%f4371, %f4369, 0f3D372713, %f4367;
	mul.f32 	%f4372, %f4371, 0f3F4C422A;
	abs.f32 	%f4373, %f4372;
	mul.f32 	%f4374, %f4373, 0f4038AA3B;
	ex2.approx.ftz.f32 	%f4375, %f4374;
	add.f32 	%f4376, %f4375, 0f3F800000;
	rcp.approx.ftz.f32 	%f4377, %f4376;
	fma.rn.f32 	%f4378, %f4377, 0fC0000000, 0f3F800000;
	setp.ge.f32 	%p762, %f4373, 0f41102CB4;
	selp.f32 	%f4379, 0f3F800000, %f4378, %p762;
	copysign.f32 	%f4380, %f4372, %f4379;
	mul.f32 	%f4381, %f4372, %f4372;
	fma.rn.f32 	%f4382, %f4381, 0f3C80F082, 0fBD563CAE;
	fma.rn.f32 	%f4383, %f4382, %f4381, 0f3E085941;
	fma.rn.f32 	%f4384, %f4383, %f4381, 0fBEAAA9ED;
	fma.rn.f32 	%f4385, %f4384, %f4381, 0f00000000;
	fma.rn.f32 	%f4386, %f4385, %f4372, %f4372;
	setp.ge.f32 	%p763, %f4373, 0f3F19999A;
	selp.f32 	%f4387, %f4380, %f4386, %p763;
	add.f32 	%f4388, %f4387, 0f3F800000;
	mul.f32 	%f4389, %f4370, %f4388;
	st.global.f32 	[%rd39+8], %f4389;
$L__BB0_482:
	add.s32 	%r1141, %r39, 3;
	setp.ge.u32 	%p764, %r1141, %r279;
	@%p764 bra 	$L__BB0_356;
	ld.global.f32 	%f4390, [%rd39+12];
	mul.f32 	%f4391, %f522, %f4390;
	fma.rn.f32 	%f4392, %f521, %f5, %f4391;
	mul.f32 	%f4393, %f4392, %f4392;
	mul.f32 	%f4394, %f4392, %f4393;
	mul.f32 	%f4395, %f4392, 0f3F000000;
	fma.rn.f32 	%f4396, %f4394, 0f3D372713, %f4392;
	mul.f32 	%f4397, %f4396, 0f3F4C422A;
	abs.f32 	%f4398, %f4397;
	mul.f32 	%f4399, %f4398, 0f4038AA3B;
	ex2.approx.ftz.f32 	%f4400, %f4399;
	add.f32 	%f4401, %f4400, 0f3F800000;
	rcp.approx.ftz.f32 	%f4402, %f4401;
	fma.rn.f32 	%f4403, %f4402, 0fC0000000, 0f3F800000;
	setp.ge.f32 	%p765, %f4398, 0f41102CB4;
	selp.f32 	%f4404, 0f3F800000, %f4403, %p765;
	copysign.f32 	%f4405, %f4397, %f4404;
	mul.f32 	%f4406, %f4397, %f4397;
	fma.rn.f32 	%f4407, %f4406, 0f3C80F082, 0fBD563CAE;
	fma.rn.f32 	%f4408, %f4407, %f4406, 0f3E085941;
	fma.rn.f32 	%f4409, %f4408, %f4406, 0fBEAAA9ED;
	fma.rn.f32 	%f4410, %f4409, %f4406, 0f00000000;
	fma.rn.f32 	%f4411, %f4410, %f4397, %f4397;
	setp.ge.f32 	%p766, %f4398, 0f3F19999A;
	selp.f32 	%f4412, %f4405, %f4411, %p766;
	add.f32 	%f4413, %f4412, 0f3F800000;
	mul.f32 	%f4414, %f4395, %f4413;
	st.global.f32 	[%rd39+12], %f4414;
	bra.uni 	$L__BB0_356;
$L__BB0_484:
	setp.eq.s32 	%p746, %r281, 4;
	@%p746 bra 	$L__BB0_495;
	setp.eq.s32 	%p747, %r281, 6;
	@%p747 bra 	$L__BB0_476;
	setp.ne.s32 	%p748, %r281, 5;
	@%p748 bra 	$L__BB0_503;
$L__BB0_487:
	setp.ge.u32 	%p767, %r39, %r279;
	add.s32 	%r1142, %r39, %r113;
	mul.wide.u32 	%rd558, %r1142, 4;
	add.s64 	%rd38, %rd4, %rd558;
	@%p767 bra 	$L__BB0_489;
	ld.global.f32 	%f4415, [%rd38];
	mul.f32 	%f4416, %f522, %f4415;
	fma.rn.f32 	%f4417, %f521, %f8, %f4416;
	max.f32 	%f4418, %f4417, 0f00000000;
	st.global.f32 	[%rd38], %f4418;
$L__BB0_489:
	add.s32 	%r1143, %r39, 1;
	setp.ge.u32 	%p768, %r1143, %r279;
	@%p768 bra 	$L__BB0_491;
	ld.global.f32 	%f4419, [%rd38+4];
	mul.f32 	%f4420, %f522, %f4419;
	fma.rn.f32 	%f4421, %f521, %f7, %f4420;
	max.f32 	%f4422, %f4421, 0f00000000;
	st.global.f32 	[%rd38+4], %f4422;
$L__BB0_491:
	add.s32 	%r1144, %r39, 2;
	setp.ge.u32 	%p769, %r1144, %r279;
	@%p769 bra 	$L__BB0_493;
	ld.global.f32 	%f4423, [%rd38+8];
	mul.f32 	%f4424, %f522, %f4423;
	fma.rn.f32 	%f4425, %f521, %f6, %f4424;
	max.f32 	%f4426, %f4425, 0f00000000;
	st.global.f32 	[%rd38+8], %f4426;
$L__BB0_493:
	add.s32 	%r1145, %r39, 3;
	setp.ge.u32 	%p770, %r1145, %r279;
	@%p770 bra 	$L__BB0_356;
	ld.global.f32 	%f4427, [%rd38+12];
	mul.f32 	%f4428, %f522, %f4427;
	fma.rn.f32 	%f4429, %f521, %f5, %f4428;
	max.f32 	%f4430, %f4429, 0f00000000;
	st.global.f32 	[%rd38+12], %f4430;
	bra.uni 	$L__BB0_356;
$L__BB0_495:
	setp.ge.u32 	%p751, %r39, %r279;
	add.s32 	%r1126, %r39, %r113;
	mul.wide.u32 	%rd556, %r1126, 4;
	add.s64 	%rd40, %rd4, %rd556;
	@%p751 bra 	$L__BB0_497;
	ld.global.f32 	%f4251, [%rd40];
	mul.f32 	%f4252, %f522, %f4251;
	fma.rn.f32 	%f4253, %f521, %f8, %f4252;
	fma.rn.f32 	%f4254, %f4253, 0fBBBB989D, 0f3F000000;
	cvt.sat.f32.f32 	%f4255, %f4254;
	mov.f32 	%f4256, 0f4B400001;
	mov.f32 	%f4257, 0f437C0000;
	fma.rm.f32 	%f4258, %f4255, %f4257, %f4256;
	add.f32 	%f4259, %f4258, 0fCB40007F;
	neg.f32 	%f4260, %f4259;
	fma.rn.f32 	%f4261, %f4253, 0fBFB8AA3B, %f4260;
	fma.rn.f32 	%f4262, %f4253, 0fB2A57060, %f4261;
	mov.b32 	%r1127, %f4258;
	shl.b32 	%r1128, %r1127, 23;
	mov.b32 	%f4263, %r1128;
	ex2.approx.ftz.f32 	%f4264, %f4262;
	fma.rn.f32 	%f4265, %f4264, %f4263, 0f3F800000;
	div.rn.f32 	%f4266, %f4253, %f4265;
	st.global.f32 	[%rd40], %f4266;
$L__BB0_497:
	add.s32 	%r1129, %r39, 1;
	setp.ge.u32 	%p752, %r1129, %r279;
	@%p752 bra 	$L__BB0_499;
	ld.global.f32 	%f4267, [%rd40+4];
	mul.f32 	%f4268, %f522, %f4267;
	fma.rn.f32 	%f4269, %f521, %f7, %f4268;
	fma.rn.f32 	%f4270, %f4269, 0fBBBB989D, 0f3F000000;
	cvt.sat.f32.f32 	%f4271, %f4270;
	mov.f32 	%f4272, 0f4B400001;
	mov.f32 	%f4273, 0f437C0000;
	fma.rm.f32 	%f4274, %f4271, %f4273, %f4272;
	add.f32 	%f4275, %f4274, 0fCB40007F;
	neg.f32 	%f4276, %f4275;
	fma.rn.f32 	%f4277, %f4269, 0fBFB8AA3B, %f4276;
	fma.rn.f32 	%f4278, %f4269, 0fB2A57060, %f4277;
	mov.b32 	%r1130, %f4274;
	shl.b32 	%r1131, %r1130, 23;
	mov.b32 	%f4279, %r1131;
	ex2.approx.ftz.f32 	%f4280, %f4278;
	fma.rn.f32 	%f4281, %f4280, %f4279, 0f3F800000;
	div.rn.f32 	%f4282, %f4269, %f4281;
	st.global.f32 	[%rd40+4], %f4282;
$L__BB0_499:
	add.s32 	%r1132, %r39, 2;
	setp.ge.u32 	%p753, %r1132, %r279;
	@%p753 bra 	$L__BB0_501;
	ld.global.f32 	%f4283, [%rd40+8];
	mul.f32 	%f4284, %f522, %f4283;
	fma.rn.f32 	%f4285, %f521, %f6, %f4284;
	fma.rn.f32 	%f4286, %f4285, 0fBBBB989D, 0f3F000000;
	cvt.sat.f32.f32 	%f4287, %f4286;
	mov.f32 	%f4288, 0f4B400001;
	mov.f32 	%f4289, 0f437C0000;
	fma.rm.f32 	%f4290, %f4287, %f4289, %f4288;
	add.f32 	%f4291, %f4290, 0fCB40007F;
	neg.f32 	%f4292, %f4291;
	fma.rn.f32 	%f4293, %f4285, 0fBFB8AA3B, %f4292;
	fma.rn.f32 	%f4294, %f4285, 0fB2A57060, %f4293;
	mov.b32 	%r1133, %f4290;
	shl.b32 	%r1134, %r1133, 23;
	mov.b32 	%f4295, %r1134;
	ex2.approx.ftz.f32 	%f4296, %f4294;
	fma.rn.f32 	%f4297, %f4296, %f4295, 0f3F800000;
	div.rn.f32 	%f4298, %f4285, %f4297;
	st.global.f32 	[%rd40+8], %f4298;
$L__BB0_501:
	add.s32 	%r1135, %r39, 3;
	setp.ge.u32 	%p754, %r1135, %r279;
	@%p754 bra 	$L__BB0_356;
	ld.global.f32 	%f4299, [%rd40+12];
	mul.f32 	%f4300, %f522, %f4299;
	fma.rn.f32 	%f4301, %f521, %f5, %f4300;
	fma.rn.f32 	%f4302, %f4301, 0fBBBB989D, 0f3F000000;
	cvt.sat.f32.f32 	%f4303, %f4302;
	mov.f32 	%f4304, 0f4B400001;
	mov.f32 	%f4305, 0f437C0000;
	fma.rm.f32 	%f4306, %f4303, %f4305, %f4304;
	add.f32 	%f4307, %f4306, 0fCB40007F;
	neg.f32 	%f4308, %f4307;
	fma.rn.f32 	%f4309, %f4301, 0fBFB8AA3B, %f4308;
	fma.rn.f32 	%f4310, %f4301, 0fB2A57060, %f4309;
	mov.b32 	%r1136, %f4306;
	shl.b32 	%r1137, %r1136, 23;
	mov.b32 	%f4311, %r1137;
	ex2.approx.ftz.f32 	%f4312, %f4310;
	fma.rn.f32 	%f4313, %f4312, %f4311, 0f3F800000;
	div.rn.f32 	%f4314, %f4301, %f4313;
	st.global.f32 	[%rd40+12], %f4314;
	bra.uni 	$L__BB0_356;
$L__BB0_503:
	setp.ge.u32 	%p771, %r39, %r279;
	add.s32 	%r1146, %r39, %r113;
	mul.wide.u32 	%rd559, %r1146, 4;
	add.s64 	%rd41, %rd4, %rd559;
	@%p771 bra 	$L__BB0_505;
	ld.global.f32 	%f4431, [%rd41];
	mul.f32 	%f4432, %f522, %f4431;
	fma.rn.f32 	%f4433, %f521, %f8, %f4432;
	st.global.f32 	[%rd41], %f4433;
$L__BB0_505:
	add.s32 	%r1147, %r39, 1;
	setp.ge.u32 	%p772, %r1147, %r279;
	@%p772 bra 	$L__BB0_507;
	ld.global.f32 	%f4434, [%rd41+4];
	mul.f32 	%f4435, %f522, %f4434;
	fma.rn.f32 	%f4436, %f521, %f7, %f4435;
	st.global.f32 	[%rd41+4], %f4436;
$L__BB0_507:
	add.s32 	%r1148, %r39, 2;
	setp.ge.u32 	%p773, %r1148, %r279;
	@%p773 bra 	$L__BB0_509;
	ld.global.f32 	%f4437, [%rd41+8];
	mul.f32 	%f4438, %f522, %f4437;
	fma.rn.f32 	%f4439, %f521, %f6, %f4438;
	st.global.f32 	[%rd41+8], %f4439;
$L__BB0_509:
	add.s32 	%r1149, %r39, 3;
	setp.ge.u32 	%p774, %r1149, %r279;
	@%p774 bra 	$L__BB0_356;
	ld.global.f32 	%f4440, [%rd41+12];
	mul.f32 	%f4441, %f522, %f4440;
	fma.rn.f32 	%f4442, %f521, %f5, %f4441;
	st.global.f32 	[%rd41+12], %f4442;
	bra.uni 	$L__BB0_356;
$L__BB0_511:
	setp.lt.u32 	%p868, %r38, %r278;
	@%p868 bra 	$L__BB0_623;
$L__BB0_512:
	add.s32 	%r114, %r38, 1;
	setp.ge.u32 	%p899, %r114, %r278;
	@%p899 bra 	$L__BB0_549;
	mul.lo.s32 	%r115, %r114, %r279;
	setp.ge.u32 	%p900, %r39, %r279;
	@%p900 bra 	$L__BB0_522;
	add.s32 	%r1269, %r39, %r115;
	mul.wide.u32 	%rd633, %r1269, 4;
	add.s64 	%rd42, %rd4, %rd633;
	ld.global.f32 	%f5159, [%rd42];
	mul.f32 	%f5160, %f522, %f5159;
	fma.rn.f32 	%f5627, %f521, %f4, %f5160;
	setp.gt.u32 	%p901, %r281, 7;
	@%p901 bra 	$L__BB0_521;
	mov.b32 	%r1270, 1;
	shl.b32 	%r1271, %r1270, %r281;
	and.b32  	%r1272, %r1271, 36;
	setp.ne.s32 	%p902, %r1272, 0;
	@%p902 bra 	$L__BB0_520;
	mov.b32 	%r1273, 1;
	shl.b32 	%r1274, %r1273, %r281;
	and.b32  	%r1275, %r1274, 72;
	setp.ne.s32 	%p903, %r1275, 0;
	@%p903 bra 	$L__BB0_519;
	mov.b32 	%r1276, 1;
	shl.b32 	%r1277, %r1276, %r281;
	and.b32  	%r1278, %r1277, 144;
	setp.ne.s32 	%p904, %r1278, 0;
	@%p904 bra 	$L__BB0_518;
	bra.uni 	$L__BB0_521;
$L__BB0_518:
	fma.rn.f32 	%f5161, %f5627, 0fBBBB989D, 0f3F000000;
	cvt.sat.f32.f32 	%f5162, %f5161;
	mov.f32 	%f5163, 0f4B400001;
	mov.f32 	%f5164, 0f437C0000;
	fma.rm.f32 	%f5165, %f5162, %f5164, %f5163;
	add.f32 	%f5166, %f5165, 0fCB40007F;
	neg.f32 	%f5167, %f5166;
	fma.rn.f32 	%f5168, %f5627, 0fBFB8AA3B, %f5167;
	fma.rn.f32 	%f5169, %f5627, 0fB2A57060, %f5168;
	mov.b32 	%r1279, %f5165;
	shl.b32 	%r1280, %r1279, 23;
	mov.b32 	%f5170, %r1280;
	ex2.approx.ftz.f32 	%f5171, %f5169;
	fma.rn.f32 	%f5172, %f5171, %f5170, 0f3F800000;
	div.rn.f32 	%f5627, %f5627, %f5172;
	bra.uni 	$L__BB0_521;
$L__BB0_519:
	mul.f32 	%f5173, %f5627, %f5627;
	mul.f32 	%f5174, %f5627, %f5173;
	mul.f32 	%f5175, %f5627, 0f3F000000;
	fma.rn.f32 	%f5176, %f5174, 0f3D372713, %f5627;
	mul.f32 	%f5177, %f5176, 0f3F4C422A;
	abs.f32 	%f5178, %f5177;
	mul.f32 	%f5179, %f5178, 0f4038AA3B;
	ex2.approx.ftz.f32 	%f5180, %f5179;
	add.f32 	%f5181, %f5180, 0f3F800000;
	rcp.approx.ftz.f32 	%f5182, %f5181;
	fma.rn.f32 	%f5183, %f5182, 0fC0000000, 0f3F800000;
	setp.ge.f32 	%p905, %f5178, 0f41102CB4;
	selp.f32 	%f5184, 0f3F800000, %f5183, %p905;
	copysign.f32 	%f5185, %f5177, %f5184;
	mul.f32 	%f5186, %f5177, %f5177;
	fma.rn.f32 	%f5187, %f5186, 0f3C80F082, 0fBD563CAE;
	fma.rn.f32 	%f5188, %f5187, %f5186, 0f3E085941;
	fma.rn.f32 	%f5189, %f5188, %f5186, 0fBEAAA9ED;
	fma.rn.f32 	%f5190, %f5189, %f5186, 0f00000000;
	fma.rn.f32 	%f5191, %f5190, %f5177, %f5177;
	setp.ge.f32 	%p906, %f5178, 0f3F19999A;
	selp.f32 	%f5192, %f5185, %f5191, %p906;
	add.f32 	%f5193, %f5192, 0f3F800000;
	mul.f32 	%f5627, %f5175, %f5193;
	bra.uni 	$L__BB0_521;
$L__BB0_520:
	max.f32 	%f5627, %f5627, 0f00000000;
$L__BB0_521:
	st.global.f32 	[%rd42], %f5627;
$L__BB0_522:
	add.s32 	%r116, %r39, 1;
	setp.ge.u32 	%p907, %r116, %r279;
	@%p907 bra 	$L__BB0_531;
	add.s32 	%r1282, %r116, %r115;
	mul.wide.u32 	%rd634, %r1282, 4;
	add.s64 	%rd43, %rd4, %rd634;
	ld.global.f32 	%f5194, [%rd43];
	mul.f32 	%f5195, %f522, %f5194;
	fma.rn.f32 	%f5628, %f521, %f3, %f5195;
	setp.gt.u32 	%p908, %r281, 7;
	@%p908 bra 	$L__BB0_530;
	mov.b32 	%r1283, 1;
	shl.b32 	%r1284, %r1283, %r281;
	and.b32  	%r1285, %r1284, 36;
	setp.ne.s32 	%p909, %r1285, 0;
	@%p909 bra 	$L__BB0_529;
	mov.b32 	%r1286, 1;
	shl.b32 	%r1287, %r1286, %r281;
	and.b32  	%r1288, %r1287, 72;
	setp.ne.s32 	%p910, %r1288, 0;
	@%p910 bra 	$L__BB0_528;
	mov.b32 	%r1289, 1;
	shl.b32 	%r1290, %r1289, %r281;
	and.b32  	%r1291, %r1290, 144;
	setp.ne.s32 	%p911, %r1291, 0;
	@%p911 bra 	$L__BB0_527;
	bra.uni 	$L__BB0_530;
$L__BB0_527:
	fma.rn.f32 	%f5196, %f5628, 0fBBBB989D, 0f3F000000;
	cvt.sat.f32.f32 	%f5197, %f5196;
	mov.f32 	%f5198, 0f4B400001;
	mov.f32 	%f5199, 0f437C0000;
	fma.rm.f32 	%f5200, %f5197, %f5199, %f5198;
	add.f32 	%f5201, %f5200, 0fCB40007F;
	neg.f32 	%f5202, %f5201;
	fma.rn.f32 	%f5203, %f5628, 0fBFB8AA3B, %f5202;
	fma.rn.f32 	%f5204, %f5628, 0fB2A57060, %f5203;
	mov.b32 	%r1292, %f5200;
	shl.b32 	%r1293, %r1292, 23;
	mov.b32 	%f5205, %r1293;
	ex2.approx.ftz.f32 	%f5206, %f5204;
	fma.rn.f32 	%f5207, %f5206, %f5205, 0f3F800000;
	div.rn.f32 	%f5628, %f5628, %f5207;
	bra.uni 	$L__BB0_530;
$L__BB0_528:
	mul.f32 	%f5208, %f5628, %f5628;
	mul.f32 	%f5209, %f5628, %f5208;
	mul.f32 	%f5210, %f5628, 0f3F000000;
	fma.rn.f32 	%f5211, %f5209, 0f3D372713, %f5628;
	mul.f32 	%f5212, %f5211, 0f3F4C422A;
	abs.f32 	%f5213, %f5212;
	mul.f32 	%f5214, %f5213, 0f4038AA3B;
	ex2.approx.ftz.f32 	%f5215, %f5214;
	add.f32 	%f5216, %f5215, 0f3F800000;
	rcp.approx.ftz.f32 	%f5217, %f5216;
	fma.rn.f32 	%f5218, %f5217, 0fC0000000, 0f3F800000;
	setp.ge.f32 	%p912, %f5213, 0f41102CB4;
	selp.f32 	%f5219, 0f3F800000, %f5218, %p912;
	copysign.f32 	%f5220, %f5212, %f5219;
	mul.f32 	%f5221, %f5212, %f5212;
	fma.rn.f32 	%f5222, %f5221, 0f3C80F082, 0fBD563CAE;
	fma.rn.f32 	%f5223, %f5222, %f5221, 0f3E085941;
	fma.rn.f32 	%f5224, %f5223, %f5221, 0fBEAAA9ED;
	fma.rn.f32 	%f5225, %f5224, %f5221, 0f00000000;
	fma.rn.f32 	%f5226, %f5225, %f5212, %f5212;
	setp.ge.f32 	%p913, %f5213, 0f3F19999A;
	selp.f32 	%f5227, %f5220, %f5226, %p913;
	add.f32 	%f5228, %f5227, 0f3F800000;
	mul.f32 	%f5628, %f5210, %f5228;
	bra.uni 	$L__BB0_530;
$L__BB0_529:
	max.f32 	%f5628, %f5628, 0f00000000;
$L__BB0_530:
	st.global.f32 	[%rd43], %f5628;
$L__BB0_531:
	add.s32 	%r117, %r39, 2;
	setp.ge.u32 	%p914, %r117, %r279;
	@%p914 bra 	$L__BB0_540;
	add.s32 	%r1295, %r117, %r115;
	mul.wide.u32 	%rd635, %r1295, 4;
	add.s64 	%rd44, %rd4, %rd635;
	ld.global.f32 	%f5229, [%rd44];
	mul.f32 	%f5230, %f522, %f5229;
	fma.rn.f32 	%f5629, %f521, %f2, %f5230;
	setp.gt.u32 	%p915, %r281, 7;
	@%p915 bra 	$L__BB0_539;
	mov.b32 	%r1296, 1;
	shl.b32 	%r1297, %r1296, %r281;
	and.b32  	%r1298, %r1297, 36;
	setp.ne.s32 	%p916, %r1298, 0;
	@%p916 bra 	$L__BB0_538;
	mov.b32 	%r1299, 1;
	shl.b32 	%r1300, %r1299, %r281;
	and.b32  	%r1301, %r1300, 72;
	setp.ne.s32 	%p917, %r1301, 0;
	@%p917 bra 	$L__BB0_537;
	mov.b32 	%r1302, 1;
	shl.b32 	%r1303, %r1302, %r281;
	and.b32  	%r1304, %r1303, 144;
	setp.ne.s32 	%p918, %r1304, 0;
	@%p918 bra 	$L__BB0_536;
	bra.uni 	$L__BB0_539;
$L__BB0_536:
	fma.rn.f32 	%f5231, %f5629, 0fBBBB989D, 0f3F000000;
	cvt.sat.f32.f32 	%f5232, %f5231;
	mov.f32 	%f5233, 0f4B400001;
	mov.f32 	%f5234, 0f437C0000;
	fma.rm.f32 	%f5235, %f5232, %f5234, %f5233;
	add.f32 	%f5236, %f5235, 0fCB40007F;
	neg.f32 	%f5237, %f5236;
	fma.rn.f32 	%f5238, %f5629, 0fBFB8AA3B, %f5237;
	fma.rn.f32 	%f5239, %f5629, 0fB2A57060, %f5238;
	mov.b32 	%r1305, %f5235;
	shl.b32 	%r1306, %r1305, 23;
	mov.b32 	%f5240, %r1306;
	ex2.approx.ftz.f32 	%f5241, %f5239;
	fma.rn.f32 	%f5242, %f5241, %f5240, 0f3F800000;
	div.rn.f32 	%f5629, %f5629, %f5242;
	bra.uni 	$L__BB0_539;
$L__BB0_537:
	mul.f32 	%f5243, %f5629, %f5629;
	mul.f32 	%f5244, %f5629, %f5243;
	mul.f32 	%f5245, %f5629, 0f3F000000;
	fma.rn.f32 	%f5246, %f5244, 0f3D372713, %f5629;
	mul.f32 	%f5247, %f5246, 0f3F4C422A;
	abs.f32 	%f5248, %f5247;
	mul.f32 	%f5249, %f5248, 0f4038AA3B;
	ex2.approx.ftz.f32 	%f5250, %f5249;
	add.f32 	%f5251, %f5250, 0f3F800000;
	rcp.approx.ftz.f32 	%f5252, %f5251;
	fma.rn.f32 	%f5253, %f5252, 0fC0000000, 0f3F800000;
	setp.ge.f32 	%p919, %f5248, 0f41102CB4;
	selp.f32 	%f5254, 0f3F800000, %f5253, %p919;
	copysign.f32 	%f5255, %f5247, %f5254;
	mul.f32 	%f5256, %f5247, %f5247;
	fma.rn.f32 	%f5257, %f5256, 0f3C80F082, 0fBD563CAE;
	fma.rn.f32 	%f5258, %f5257, %f5256, 0f3E085941;
	fma.rn.f32 	%f5259, %f5258, %f5256, 0fBEAAA9ED;
	fma.rn.f32 	%f5260, %f5259, %f5256, 0f00000000;
	fma.rn.f32 	%f5261, %f5260, %f5247, %f5247;
	setp.ge.f32 	%p920, %f5248, 0f3F19999A;
	selp.f32 	%f5262, %f5255, %f5261, %p920;
	add.f32 	%f5263, %f5262, 0f3F800000;
	mul.f32 	%f5629, %f5245, %f5263;
	bra.uni 	$L__BB0_539;
$L__BB0_538:
	max.f32 	%f5629, %f5629, 0f00000000;
$L__BB0_539:
	st.global.f32 	[%rd44], %f5629;
$L__BB0_540:
	add.s32 	%r118, %r39, 3;
	setp.ge.u32 	%p921, %r118, %r279;
	@%p921 bra 	$L__BB0_549;
	add.s32 	%r1308, %r118, %r115;
	mul.wide.u32 	%rd636, %r1308, 4;
	add.s64 	%rd45, %rd4, %rd636;
	ld.global.f32 	%f5264, [%rd45];
	mul.f32 	%f5265, %f522, %f5264;
	fma.rn.f32 	%f5630, %f521, %f1, %f5265;
	setp.gt.u32 	%p922, %r281, 7;
	@%p922 bra 	$L__BB0_548;
	mov.b32 	%r1309, 1;
	shl.b32 	%r1310, %r1309, %r281;
	and.b32  	%r1311, %r1310, 36;
	setp.ne.s32 	%p923, %r1311, 0;
	@%p923 bra 	$L__BB0_547;
	mov.b32 	%r1312, 1;
	shl.b32 	%r1313, %r1312, %r281;
	and.b32  	%r1314, %r1313, 72;
	setp.ne.s32 	%p924, %r1314, 0;
	@%p924 bra 	$L__BB0_546;
	mov.b32 	%r1315, 1;
	shl.b32 	%r1316, %r1315, %r281;
	and.b32  	%r1317, %r1316, 144;
	setp.ne.s32 	%p925, %r1317, 0;
	@%p925 bra 	$L__BB0_545;
	bra.uni 	$L__BB0_548;
$L__BB0_545:
	fma.rn.f32 	%f5266, %f5630, 0fBBBB989D, 0f3F000000;
	cvt.sat.f32.f32 	%f5267, %f5266;
	mov.f32 	%f5268, 0f4B400001;
	mov.f32 	%f5269, 0f437C0000;
	fma.rm.f32 	%f5270, %f5267, %f5269, %f5268;
	add.f32 	%f5271, %f5270, 0fCB40007F;
	neg.f32 	%f5272, %f5271;
	fma.rn.f32 	%f5273, %f5630, 0fBFB8AA3B, %f5272;
	fma.rn.f32 	%f5274, %f5630, 0fB2A57060, %f5273;
	mov.b32 	%r1318, %f5270;
	shl.b32 	%r1319, %r1318, 23;
	mov.b32 	%f5275, %r1319;
	ex2.approx.ftz.f32 	%f5276, %f5274;
	fma.rn.f32 	%f5277, %f5276, %f5275, 0f3F800000;
	div.rn.f32 	%f5630, %f5630, %f5277;
	bra.uni 	$L__BB0_548;
$L__BB0_546:
	mul.f32 	%f5278, %f5630, %f5630;
	mul.f32 	%f5279, %f5630, %f5278;
	mul.f32 	%f5280, %f5630, 0f3F000000;
	fma.rn.f32 	%f5281, %f5279, 0f3D372713, %f5630;
	mul.f32 	%f5282, %f5281, 0f3F4C422A;
	abs.f32 	%f5283, %f5282;
	mul.f32 	%f5284, %f5283, 0f4038AA3B;
	ex2.approx.ftz.f32 	%f5285, %f5284;
	add.f32 	%f5286, %f5285, 0f3F800000;
	rcp.approx.ftz.f32 	%f5287, %f5286;
	fma.rn.f32 	%f5288, %f5287, 0fC0000000, 0f3F800000;
	setp.ge.f32 	%p926, %f5283, 0f41102CB4;
	selp.f32 	%f5289, 0f3F800000, %f5288, %p926;
	copysign.f32 	%f5290, %f5282, %f5289;
	mul.f32 	%f5291, %f5282, %f5282;
	fma.rn.f32 	%f5292, %f5291, 0f3C80F082, 0fBD563CAE;
	fma.rn.f32 	%f5293, %f5292, %f5291, 0f3E085941;
	fma.rn.f32 	%f5294, %f5293, %f5291, 0fBEAAA9ED;
	fma.rn.f32 	%f5295, %f5294, %f5291, 0f00000000;
	fma.rn.f32 	%f5296, %f5295, %f5282, %f5282;
	setp.ge.f32 	%p927, %f5283, 0f3F19999A;
	selp.f32 	%f5297, %f5290, %f5296, %p927;
	add.f32 	%f5298, %f5297, 0f3F800000;
	mul.f32 	%f5630, %f5280, %f5298;
	bra.uni 	$L__BB0_548;
$L__BB0_547:
	max.f32 	%f5630, %f5630, 0f00000000;
$L__BB0_548:
	st.global.f32 	[%rd45], %f5630;
$L__BB0_549:
	add.s32 	%r119, %r38, 2;
	setp.ge.u32 	%p928, %r119, %r278;
	@%p928 bra 	$L__BB0_586;
	mul.lo.s32 	%r120, %r119, %r279;
	setp.ge.u32 	%p929, %r39, %r279;
	add.s32 	%r1320, %r39, %r120;
	mul.wide.u32 	%rd637, %r1320, 4;
	add.s64 	%rd46, %rd4, %rd637;
	@%p929 bra 	$L__BB0_559;
	ld.global.f32 	%f5299, [%rd46];
	mul.f32 	%f5300, %f522, %f5299;
	fma.rn.f32 	%f5631, %f521, %f9, %f5300;
	setp.gt.u32 	%p930, %r281, 7;
	@%p930 bra 	$L__BB0_558;
	mov.b32 	%r1322, 1;
	shl.b32 	%r1323, %r1322, %r281;
	and.b32  	%r1324, %r1323, 36;
	setp.ne.s32 	%p931, %r1324, 0;
	@%p931 bra 	$L__BB0_557;
	mov.b32 	%r1325, 1;
	shl.b32 	%r1326, %r1325, %r281;
	and.b32  	%r1327, %r1326, 72;
	setp.ne.s32 	%p932, %r1327, 0;
	@%p932 bra 	$L__BB0_556;
	mov.b32 	%r1328, 1;
	shl.b32 	%r1329, %r1328, %r281;
	and.b32  	%r1330, %r1329, 144;
	setp.ne.s32 	%p933, %r1330, 0;
	@%p933 bra 	$L__BB0_555;
	bra.uni 	$L__BB0_558;
$L__BB0_555:
	fma.rn.f32 	%f5301, %f5631, 0fBBBB989D, 0f3F000000;
	cvt.sat.f32.f32 	%f5302, %f5301;
	mov.f32 	%f5303, 0f4B400001;
	mov.f32 	%f5304, 0f437C0000;
	fma.rm.f32 	%f5305, %f5302, %f5304, %f5303;
	add.f32 	%f5306, %f5305, 0fCB40007F;
	neg.f32 	%f5307, %f5306;
	fma.rn.f32 	%f5308, %f5631, 0fBFB8AA3B, %f5307;
	fma.rn.f32 	%f5309, %f5631, 0fB2A57060, %f5308;
	mov.b32 	%r1331, %f5305;
	shl.b32 	%r1332, %r1331, 23;
	mov.b32 	%f5310, %r1332;
	ex2.approx.ftz.f32 	%f5311, %f5309;
	fma.rn.f32 	%f5312, %f5311, %f5310, 0f3F800000;
	div.rn.f32 	%f5631, %f5631, %f5312;
	bra.uni 	$L__BB0_558;
$L__BB0_556:
	mul.f32 	%f5313, %f5631, %f5631;
	mul.f32 	%f5314, %f5631, %f5313;
	mul.f32 	%f5315, %f5631, 0f3F000000;
	fma.rn.f32 	%f5316, %f5314, 0f3D372713, %f5631;
	mul.f32 	%f5317, %f5316, 0f3F4C422A;
	abs.f32 	%f5318, %f5317;
	mul.f32 	%f5319, %f5318, 0f4038AA3B;
	ex2.approx.ftz.f32 	%f5320, %f5319;
	add.f32 	%f5321, %f5320, 0f3F800000;
	rcp.approx.ftz.f32 	%f5322, %f5321;
	fma.rn.f32 	%f5323, %f5322, 0fC0000000, 0f3F800000;
	setp.ge.f32 	%p934, %f5318, 0f41102CB4;
	selp.f32 	%f5324, 0f3F800000, %f5323, %p934;
	copysign.f32 	%f5325, %f5317, %f5324;
	mul.f32 	%f5326, %f5317, %f5317;
	fma.rn.f32 	%f5327, %f5326, 0f3C80F082, 0fBD563CAE;
	fma.rn.f32 	%f5328, %f5327, %f5326, 0f3E085941;
	fma.rn.f32 	%f5329, %f5328, %f5326, 0fBEAAA9ED;
	fma.rn.f32 	%f5330, %f5329, %f5326, 0f00000000;
	fma.rn.f32 	%f5331, %f5330, %f5317, %f5317;
	setp.ge.f32 	%p935, %f5318, 0f3F19999A;
	selp.f32 	%f5332, %f5325, %f5331, %p935;
	add.f32 	%f5333, %f5332, 0f3F800000;
	mul.f32 	%f5631, %f5315, %f5333;
	bra.uni 	$L__BB0_558;
$L__BB0_557:
	max.f32 	%f5631, %f5631, 0f00000000;
$L__BB0_558:
	st.global.f32 	[%rd46], %f5631;
$L__BB0_559:
	add.s32 	%r1333, %r39, 1;
	setp.ge.u32 	%p936, %r1333, %r279;
	@%p936 bra 	$L__BB0_568;
	ld.global.f32 	%f5334, [%rd46+4];
	mul.f32 	%f5335, %f522, %f5334;
	fma.rn.f32 	%f5632, %f521, %f10, %f5335;
	setp.gt.u32 	%p937, %r281, 7;
	@%p937 bra 	$L__BB0_567;
	mov.b32 	%r1335, 1;
	shl.b32 	%r1336, %r1335, %r281;
	and.b32  	%r1337, %r1336, 36;
	setp.ne.s32 	%p938, %r1337, 0;
	@%p938 bra 	$L__BB0_566;
	mov.b32 	%r1338, 1;
	shl.b32 	%r1339, %r1338, %r281;
	and.b32  	%r1340, %r1339, 72;
	setp.ne.s32 	%p939, %r1340, 0;
	@%p939 bra 	$L__BB0_565;
	mov.b32 	%r1341, 1;
	shl.b32 	%r1342, %r1341, %r281;
	and.b32  	%r1343, %r1342, 144;
	setp.ne.s32 	%p940, %r1343, 0;
	@%p940 bra 	$L__BB0_564;
	bra.uni 	$L__BB0_567;
$L__BB0_564:
	fma.rn.f32 	%f5336, %f5632, 0fBBBB989D, 0f3F000000;
	cvt.sat.f32.f32 	%f5337, %f5336;
	mov.f32 	%f5338, 0f4B400001;
	mov.f32 	%f5339, 0f437C0000;
	fma.rm.f32 	%f5340, %f5337, %f5339, %f5338;
	add.f32 	%f5341, %f5340, 0fCB40007F;
	neg.f32 	%f5342, %f5341;
	fma.rn.f32 	%f5343, %f5632, 0fBFB8AA3B, %f5342;
	fma.rn.f32 	%f5344, %f5632, 0fB2A57060, %f5343;
	mov.b32 	%r1344, %f5340;
	shl.b32 	%r1345, %r1344, 23;
	mov.b32 	%f5345, %r1345;
	ex2.approx.ftz.f32 	%f5346, %f5344;
	fma.rn.f32 	%f5347, %f5346, %f5345, 0f3F800000;
	div.rn.f32 	%f5632, %f5632, %f5347;
	bra.uni 	$L__BB0_567;
$L__BB0_565:
	mul.f32 	%f5348, %f5632, %f5632;
	mul.f32 	%f5349, %f5632, %f5348;
	mul.f32 	%f5350, %f5632, 0f3F000000;
	fma.rn.f32 	%f5351, %f5349, 0f3D372713, %f5632;
	mul.f32 	%f5352, %f5351, 0f3F4C422A;
	abs.f32 	%f5353, %f5352;
	mul.f32 	%f5354, %f5353, 0f4038AA3B;
	ex2.approx.ftz.f32 	%f5355, %f5354;
	add.f32 	%f5356, %f5355, 0f3F800000;
	rcp.approx.ftz.f32 	%f5357, %f5356;
	fma.rn.f32 	%f5358, %f5357, 0fC0000000, 0f3F800000;
	setp.ge.f32 	%p941, %f5353, 0f41102CB4;
	selp.f32 	%f5359, 0f3F800000, %f5358, %p941;
	copysign.f32 	%f5360, %f5352, %f5359;
	mul.f32 	%f5361, %f5352, %f5352;
	fma.rn.f32 	%f5362, %f5361, 0f3C80F082, 0fBD563CAE;
	fma.rn.f32 	%f5363, %f5362, %f5361, 0f3E085941;
	fma.rn.f32 	%f5364, %f5363, %f5361, 0fBEAAA9ED;
	fma.rn.f32 	%f5365, %f5364, %f5361, 0f00000000;
	fma.rn.f32 	%f5366, %f5365, %f5352, %f5352;
	setp.ge.f32 	%p942, %f5353, 0f3F19999A;
	selp.f32 	%f5367, %f5360, %f5366, %p942;
	add.f32 	%f5368, %f5367, 0f3F800000;
	mul.f32 	%f5632, %f5350, %f5368;
	bra.uni 	$L__BB0_567;
$L__BB0_566:
	max.f32 	%f5632, %f5632, 0f00000000;
$L__BB0_567:
	st.global.f32 	[%rd46+4], %f5632;
$L__BB0_568:
	add.s32 	%r1346, %r39, 2;
	setp.ge.u32 	%p943, %r1346, %r279;
	add.s32 	%r1347, %r1346, %r120;
	mul.wide.u32 	%rd638, %r1347, 4;
	add.s64 	%rd47, %rd4, %rd638;
	@%p943 bra 	$L__BB0_577;
	ld.global.f32 	%f5369, [%rd47];
	mul.f32 	%f5370, %f522, %f5369;
	fma.rn.f32 	%f5633, %f521, %f11, %f5370;
	setp.gt.u32 	%p944, %r281, 7;
	@%p944 bra 	$L__BB0_576;
	mov.b32 	%r1349, 1;
	shl.b32 	%r1350, %r1349, %r281;
	and.b32  	%r1351, %r1350, 36;
	setp.ne.s32 	%p945, %r1351, 0;
	@%p945 bra 	$L__BB0_575;
	mov.b32 	%r1352, 1;
	shl.b32 	%r1353, %r1352, %r281;
	and.b32  	%r1354, %r1353, 72;
	setp.ne.s32 	%p946, %r1354, 0;
	@%p946 bra 	$L__BB0_574;
	mov.b32 	%r1355, 1;
	shl.b32 	%r1356, %r1355, %r281;
	and.b32  	%r1357, %r1356, 144;
	setp.ne.s32 	%p947, %r1357, 0;
	@%p947 bra 	$L__BB0_573;
	bra.uni 	$L__BB0_576;
$L__BB0_573:
	fma.rn.f32 	%f5371, %f5633, 0fBBBB989D, 0f3F000000;
	cvt.sat.f32.f32 	%f5372, %f5371;
	mov.f32 	%f5373, 0f4B400001;
	mov.f32 	%f5374, 0f437C0000;
	fma.rm.f32 	%f5375, %f5372, %f5374, %f5373;
	add.f32 	%f5376, %f5375, 0fCB40007F;
	neg.f32 	%f5377, %f5376;
	fma.rn.f32 	%f5378, %f5633, 0fBFB8AA3B, %f5377;
	fma.rn.f32 	%f5379, %f5633, 0fB2A57060, %f5378;
	mov.b32 	%r1358, %f5375;
	shl.b32 	%r1359, %r1358, 23;
	mov.b32 	%f5380, %r1359;
	ex2.approx.ftz.f32 	%f5381, %f5379;
	fma.rn.f32 	%f5382, %f5381, %f5380, 0f3F800000;
	div.rn.f32 	%f5633, %f5633, %f5382;
	bra.uni 	$L__BB0_576;
$L__BB0_574:
	mul.f32 	%f5383, %f5633, %f5633;
	mul.f32 	%f5384, %f5633, %f5383;
	mul.f32 	%f5385, %f5633, 0f3F000000;
	fma.rn.f32 	%f5386, %f5384, 0f3D372713, %f5633;
	mul.f32 	%f5387, %f5386, 0f3F4C422A;
	abs.f32 	%f5388, %f5387;
	mul.f32 	%f5389, %f5388, 0f4038AA3B;
	ex2.approx.ftz.f32 	%f5390, %f5389;
	add.f32 	%f5391, %f5390, 0f3F800000;
	rcp.approx.ftz.f32 	%f5392, %f5391;
	fma.rn.f32 	%f5393, %f5392, 0fC0000000, 0f3F800000;
	setp.ge.f32 	%p948, %f5388, 0f41102CB4;
	selp.f32 	%f5394, 0f3F800000, %f5393, %p948;
	copysign.f32 	%f5395, %f5387, %f5394;
	mul.f32 	%f5396, %f5387, %f5387;
	fma.rn.f32 	%f5397, %f5396, 0f3C80F082, 0fBD563CAE;
	fma.rn.f32 	%f5398, %f5397, %f5396, 0f3E085941;
	fma.rn.f32 	%f5399, %f5398, %f5396, 0fBEAAA9ED;
	fma.rn.f32 	%f5400, %f5399, %f5396, 0f00000000;
	fma.rn.f32 	%f5401, %f5400, %f5387, %f5387;
	setp.ge.f32 	%p949, %f5388, 0f3F19999A;
	selp.f32 	%f5402, %f5395, %f5401, %p949;
	add.f32 	%f5403, %f5402, 0f3F800000;
	mul.f32 	%f5633, %f5385, %f5403;
	bra.uni 	$L__BB0_576;
$L__BB0_575:
	max.f32 	%f5633, %f5633, 0f00000000;
$L__BB0_576:
	st.global.f32 	[%rd47], %f5633;
$L__BB0_577:
	add.s32 	%r1360, %r39, 3;
	setp.ge.u32 	%p950, %r1360, %r279;
	@%p950 bra 	$L__BB0_586;
	ld.global.f32 	%f5404, [%rd47+4];
	mul.f32 	%f5405, %f522, %f5404;
	fma.rn.f32 	%f5634, %f521, %f12, %f5405;
	setp.gt.u32 	%p951, %r281, 7;
	@%p951 bra 	$L__BB0_585;
	mov.b32 	%r1362, 1;
	shl.b32 	%r1363, %r1362, %r281;
	and.b32  	%r1364, %r1363, 36;
	setp.ne.s32 	%p952, %r1364, 0;
	@%p952 bra 	$L__BB0_584;
	mov.b32 	%r1365, 1;
	shl.b32 	%r1366, %r1365, %r281;
	and.b32  	%r1367, %r1366, 72;
	setp.ne.s32 	%p953, %r1367, 0;
	@%p953 bra 	$L__BB0_583;
	mov.b32 	%r1368, 1;
	shl.b32 	%r1369, %r1368, %r281;
	and.b32  	%r1370, %r1369, 144;
	setp.ne.s32 	%p954, %r1370, 0;
	@%p954 bra 	$L__BB0_582;
	bra.uni 	$L__BB0_585;
$L__BB0_582:
	fma.rn.f32 	%f5406, %f5634, 0fBBBB989D, 0f3F000000;
	cvt.sat.f32.f32 	%f5407, %f5406;
	mov.f32 	%f5408, 0f4B400001;
	mov.f32 	%f5409, 0f437C0000;
	fma.rm.f32 	%f5410, %f5407, %f5409, %f5408;
	add.f32 	%f5411, %f5410, 0fCB40007F;
	neg.f32 	%f5412, %f5411;
	fma.rn.f32 	%f5413, %f5634, 0fBFB8AA3B, %f5412;
	fma.rn.f32 	%f5414, %f5634, 0fB2A57060, %f5413;
	mov.b32 	%r1371, %f5410;
	shl.b32 	%r1372, %r1371, 23;
	mov.b32 	%f5415, %r1372;
	ex2.approx.ftz.f32 	%f5416, %f5414;
	fma.rn.f32 	%f5417, %f5416, %f5415, 0f3F800000;
	div.rn.f32 	%f5634, %f5634, %f5417;
	bra.uni 	$L__BB0_585;
$L__BB0_583:
	mul.f32 	%f5418, %f5634, %f5634;
	mul.f32 	%f5419, %f5634, %f5418;
	mul.f32 	%f5420, %f5634, 0f3F000000;
	fma.rn.f32 	%f5421, %f5419, 0f3D372713, %f5634;
	mul.f32 	%f5422, %f5421, 0f3F4C422A;
	abs.f32 	%f5423, %f5422;
	mul.f32 	%f5424, %f5423, 0f4038AA3B;
	ex2.approx.ftz.f32 	%f5425, %f5424;
	add.f32 	%f5426, %f5425, 0f3F800000;
	rcp.approx.ftz.f32 	%f5427, %f5426;
	fma.rn.f32 	%f5428, %f5427, 0fC0000000, 0f3F800000;
	setp.ge.f32 	%p955, %f5423, 0f41102CB4;
	selp.f32 	%f5429, 0f3F800000, %f5428, %p955;
	copysign.f32 	%f5430, %f5422, %f5429;
	mul.f32 	%f5431, %f5422, %f5422;
	fma.rn.f32 	%f5432, %f5431, 0f3C80F082, 0fBD563CAE;
	fma.rn.f32 	%f5433, %f5432, %f5431, 0f3E085941;
	fma.rn.f32 	%f5434, %f5433, %f5431, 0fBEAAA9ED;
	fma.rn.f32 	%f5435, %f5434, %f5431, 0f00000000;
	fma.rn.f32 	%f5436, %f5435, %f5422, %f5422;
	setp.ge.f32 	%p956, %f5423, 0f3F19999A;
	selp.f32 	%f5437, %f5430, %f5436, %p956;
	add.f32 	%f5438, %f5437, 0f3F800000;
	mul.f32 	%f5634, %f5420, %f5438;
	bra.uni 	$L__BB0_585;
$L__BB0_584:
	max.f32 	%f5634, %f5634, 0f00000000;
$L__BB0_585:
	st.global.f32 	[%rd47+4], %f5634;
$L__BB0_586:
	add.s32 	%r121, %r38, 3;
	setp.ge.u32 	%p957, %r121, %r278;
	@%p957 bra 	$L__BB0_1286;
	mul.lo.s32 	%r122, %r121, %r279;
	setp.ge.u32 	%p958, %r39, %r279;
	@%p958 bra 	$L__BB0_596;
	add.s32 	%r1374, %r39, %r122;
	mul.wide.u32 	%rd639, %r1374, 4;
	add.s64 	%rd48, %rd4, %rd639;
	ld.global.f32 	%f5439, [%rd48];
	mul.f32 	%f5440, %f522, %f5439;
	fma.rn.f32 	%f5635, %f521, %f13, %f5440;
	setp.gt.u32 	%p959, %r281, 7;
	@%p959 bra 	$L__BB0_595;
	mov.b32 	%r1375, 1;
	shl.b32 	%r1376, %r1375, %r281;
	and.b32  	%r1377, %r1376, 36;
	setp.ne.s32 	%p960, %r1377, 0;
	@%p960 bra 	$L__BB0_594;
	mov.b32 	%r1378, 1;
	shl.b32 	%r1379, %r1378, %r281;
	and.b32  	%r1380, %r1379, 72;
	setp.ne.s32 	%p961, %r1380, 0;
	@%p961 bra 	$L__BB0_593;
	mov.b32 	%r1381, 1;
	shl.b32 	%r1382, %r1381, %r281;
	and.b32  	%r1383, %r1382, 144;
	setp.ne.s32 	%p962, %r1383, 0;
	@%p962 bra 	$L__BB0_592;
	bra.uni 	$L__BB0_595;
$L__BB0_592:
	fma.rn.f32 	%f5441, %f5635, 0fBBBB989D, 0f3F000000;
	cvt.sat.f32.f32 	%f5442, %f5441;
	mov.f32 	%f5443, 0f4B400001;
	mov.f32 	%f5444, 0f437C0000;
	fma.rm.f32 	%f5445, %f5442, %f5444, %f5443;
	add.f32 	%f5446, %f5445, 0fCB40007F;
	neg.f32 	%f5447, %f5446;
	fma.rn.f32 	%f5448, %f5635, 0fBFB8AA3B, %f5447;
	fma.rn.f32 	%f5449, %f5635, 0fB2A57060, %f5448;
	mov.b32 	%r1384, %f5445;
	shl.b32 	%r1385, %r1384, 23;
	mov.b32 	%f5450, %r1385;
	ex2.approx.ftz.f32 	%f5451, %f5449;
	fma.rn.f32 	%f5452, %f5451, %f5450, 0f3F800000;
	div.rn.f32 	%f5635, %f5635, %f5452;
	bra.uni 	$L__BB0_595;
$L__BB0_593:
	mul.f32 	%f5453, %f5635, %f5635;
	mul.f32 	%f5454, %f5635, %f5453;
	mul.f32 	%f5455, %f5635, 0f3F000000;
	fma.rn.f32 	%f5456, %f5454, 0f3D372713, %f5635;
	mul.f32 	%f5457, %f5456, 0f3F4C422A;
	abs.f32 	%f5458, %f5457;
	mul.f32 	%f5459, %f5458, 0f4038AA3B;
	ex2.approx.ftz.f32 	%f5460, %f5459;
	add.f32 	%f5461, %f5460, 0f3F800000;
	rcp.approx.ftz.f32 	%f5462, %f5461;
	fma.rn.f32 	%f5463, %f5462, 0fC0000000, 0f3F800000;
	setp.ge.f32 	%p963, %f5458, 0f41102CB4;
	selp.f32 	%f5464, 0f3F800000, %f5463, %p963;
	copysign.f32 	%f5465, %f5457, %f5464;
	mul.f32 	%f5466, %f5457, %f5457;
	fma.rn.f32 	%f5467, %f5466, 0f3C80F082, 0fBD563CAE;
	fma.rn.f32 	%f5468, %f5467, %f5466, 0f3E085941;
	fma.rn.f32 	%f5469, %f5468, %f5466, 0fBEAAA9ED;
	fma.rn.f32 	%f5470, %f5469, %f5466, 0f00000000;
	fma.rn.f32 	%f5471, %f5470, %f5457, %f5457;
	setp.ge.f32 	%p964, %f5458, 0f3F19999A;
	selp.f32 	%f5472, %f5465, %f5471, %p964;
	add.f32 	%f5473, %f5472, 0f3F800000;
	mul.f32 	%f5635, %f5455, %f5473;
	bra.uni 	$L__BB0_595;
$L__BB0_594:
	max.f32 	%f5635, %f5635, 0f00000000;
$L__BB0_595:
	st.global.f32 	[%rd48], %f5635;
$L__BB0_596:
	add.s32 	%r123, %r39, 1;
	setp.ge.u32 	%p965, %r123, %r279;
	@%p965 bra 	$L__BB0_605;
	add.s32 	%r1387, %r123, %r122;
	mul.wide.u32 	%rd640, %r1387, 4;
	add.s64 	%rd49, %rd4, %rd640;
	ld.global.f32 	%f5474, [%rd49];
	mul.f32 	%f5475, %f522, %f5474;
	fma.rn.f32 	%f5636, %f521, %f14, %f5475;
	setp.gt.u32 	%p966, %r281, 7;
	@%p966 bra 	$L__BB0_604;
	mov.b32 	%r1388, 1;
	shl.b32 	%r1389, %r1388, %r281;
	and.b32  	%r1390, %r1389, 36;
	setp.ne.s32 	%p967, %r1390, 0;
	@%p967 bra 	$L__BB0_603;
	mov.b32 	%r1391, 1;
	shl.b32 	%r1392, %r1391, %r281;
	and.b32  	%r1393, %r1392, 72;
	setp.ne.s32 	%p968, %r1393, 0;
	@%p968 bra 	$L__BB0_602;
	mov.b32 	%r1394, 1;
	shl.b32 	%r1395, %r1394, %r281;
	and.b32  	%r1396, %r1395, 144;
	setp.ne.s32 	%p969, %r1396, 0;
	@%p969 bra 	$L__BB0_601;
	bra.uni 	$L__BB0_604;
$L__BB0_601:
	fma.rn.f32 	%f5476, %f5636, 0fBBBB989D, 0f3F000000;
	cvt.sat.f32.f32 	%f5477, %f5476;
	mov.f32 	%f5478, 0f4B400001;
	mov.f32 	%f5479, 0f437C0000;
	fma.rm.f32 	%f5480, %f5477, %f5479, %f5478;
	add.f32 	%f5481, %f5480, 0fCB40007F;
	neg.f32 	%f5482, %f5481;
	fma.rn.f32 	%f5483, %f5636, 0fBFB8AA3B, %f5482;
	fma.rn.f32 	%f5484, %f5636, 0fB2A57060, %f5483;
	mov.b32 	%r1397, %f5480;
	shl.b32 	%r1398, %r1397, 23;
	mov.b32 	%f5485, %r1398;
	ex2.approx.ftz.f32 	%f5486, %f5484;
	fma.rn.f32 	%f5487, %f5486, %f5485, 0f3F800000;
	div.rn.f32 	%f5636, %f5636, %f5487;
	bra.uni 	$L__BB0_604;
$L__BB0_602:
	mul.f32 	%f5488, %f5636, %f5636;
	mul.f32 	%f5489, %f5636, %f5488;
	mul.f32 	%f5490, %f5636, 0f3F000000;
	fma.rn.f32 	%f5491, %f5489, 0f3D372713, %f5636;
	mul.f32 	%f5492, %f5491, 0f3F4C422A;
	abs.f32 	%f5493, %f5492;
	mul.f32 	%f5494, %f5493, 0f4038AA3B;
	ex2.approx.ftz.f32 	%f5495, %f5494;
	add.f32 	%f5496, %f5495, 0f3F800000;
	rcp.approx.ftz.f32 	%f5497, %f5496;
	fma.rn.f32 	%f5498, %f5497, 0fC0000000, 0f3F800000;
	setp.ge.f32 	%p970, %f5493, 0f41102CB4;
	selp.f32 	%f5499, 0f3F800000, %f5498, %p970;
	copysign.f32 	%f5500, %f5492, %f5499;
	mul.f32 	%f5501, %f5492, %f5492;
	fma.rn.f32 	%f5502, %f5501, 0f3C80F082, 0fBD563CAE;
	fma.rn.f32 	%f5503, %f5502, %f5501, 0f3E085941;
	fma.rn.f32 	%f5504, %f5503, %f5501, 0fBEAAA9ED;
	fma.rn.f32 	%f5505, %f5504, %f5501, 0f00000000;
	fma.rn.f32 	%f5506, %f5505, %f5492, %f5492;
	setp.ge.f32 	%p971, %f5493, 0f3F19999A;
	selp.f32 	%f5507, %f5500, %f5506, %p971;
	add.f32 	%f5508, %f5507, 0f3F800000;
	mul.f32 	%f5636, %f5490, %f5508;
	bra.uni 	$L__BB0_604;
$L__BB0_603:
	max.f32 	%f5636, %f5636, 0f00000000;
$L__BB0_604:
	st.global.f32 	[%rd49], %f5636;
$L__BB0_605:
	add.s32 	%r124, %r39, 2;
	setp.ge.u32 	%p972, %r124, %r279;
	@%p972 bra 	$L__BB0_614;
	add.s32 	%r1400, %r124, %r122;
	mul.wide.u32 	%rd641, %r1400, 4;
	add.s64 	%rd50, %rd4, %rd641;
	ld.global.f32 	%f5509, [%rd50];
	mul.f32 	%f5510, %f522, %f5509;
	fma.rn.f32 	%f5637, %f521, %f15, %f5510;
	setp.gt.u32 	%p973, %r281, 7;
	@%p973 bra 	$L__BB0_613;
	mov.b32 	%r1401, 1;
	shl.b32 	%r1402, %r1401, %r281;
	and.b32  	%r1403, %r1402, 36;
	setp.ne.s32 	%p974, %r1403, 0;
	@%p974 bra 	$L__BB0_612;
	mov.b32 	%r1404, 1;
	shl.b32 	%r1405, %r1404, %r281;
	and.b32  	%r1406, %r1405, 72;
	setp.ne.s32 	%p975, %r1406, 0;
	@%p975 bra 	$L__BB0_611;
	mov.b32 	%r1407, 1;
	shl.b32 	%r1408, %r1407, %r281;
	and.b32  	%r1409, %r1408, 144;
	setp.ne.s32 	%p976, %r1409, 0;
	@%p976 bra 	$L__BB0_610;
	bra.uni 	$L__BB0_613;
$L__BB0_610:
	fma.rn.f32 	%f5511, %f5637, 0fBBBB989D, 0f3F000000;
	cvt.sat.f32.f32 	%f5512, %f5511;
	mov.f32 	%f5513, 0f4B400001;
	mov.f32 	%f5514, 0f437C0000;
	fma.rm.f32 	%f5515, %f5512, %f5514, %f5513;
	add.f32 	%f5516, %f5515, 0fCB40007F;
	neg.f32 	%f5517, %f5516;
	fma.rn.f32 	%f5518, %f5637, 0fBFB8AA3B, %f5517;
	fma.rn.f32 	%f5519, %f5637, 0fB2A57060, %f5518;
	mov.b32 	%r1410, %f5515;
	shl.b32 	%r1411, %r1410, 23;
	mov.b32 	%f5520, %r1411;
	ex2.approx.ftz.f32 	%f5521, %f5519;
	fma.rn.f32 	%f5522, %f5521, %f5520, 0f3F800000;
	div.rn.f32 	%f5637, %f5637, %f5522;
	bra.uni 	$L__BB0_613;
$L__BB0_611:
	mul.f32 	%f5523, %f5637, %f5637;
	mul.f32 	%f5524, %f5637, %f5523;
	mul.f32 	%f5525, %f5637, 0f3F000000;
	fma.rn.f32 	%f5526, %f5524, 0f3D372713, %f5637;
	mul.f32 	%f5527, %f5526, 0f3F4C422A;
	abs.f32 	%f5528, %f5527;
	mul.f32 	%f5529, %f5528, 0f4038AA3B;
	ex2.approx.ftz.f32 	%f5530, %f5529;
	add.f32 	%f5531, %f5530, 0f3F800000;
	rcp.approx.ftz.f32 	%f5532, %f5531;
	fma.rn.f32 	%f5533, %f5532, 0fC0000000, 0f3F800000;
	setp.ge.f32 	%p977, %f5528, 0f41102CB4;
	selp.f32 	%f5534, 0f3F800000, %f5533, %p977;
	copysign.f32 	%f5535, %f5527, %f5534;
	mul.f32 	%f5536, %f5527, %f5527;
	fma.rn.f32 	%f5537, %f5536, 0f3C80F082, 0fBD563CAE;
	fma.rn.f32 	%f5538, %f5537, %f5536, 0f3E085941;
	fma.rn.f32 	%f5539, %f5538, %f5536, 0fBEAAA9ED;
	fma.rn.f32 	%f5540, %f5539, %f5536, 0f00000000;
	fma.rn.f32 	%f5541, %f5540, %f5527, %f5527;
	setp.ge.f32 	%p978, %f5528, 0f3F19999A;
	selp.f32 	%f5542, %f5535, %f5541, %p978;
	add.f32 	%f5543, %f5542, 0f3F800000;
	mul.f32 	%f5637, %f5525, %f5543;
	bra.uni 	$L__BB0_613;
$L__BB0_612:
	max.f32 	%f5637, %f5637, 0f00000000;
$L__BB0_613:
	st.global.f32 	[%rd50], %f5637;
$L__BB0_614:
	add.s32 	%r125, %r39, 3;
	setp.ge.u32 	%p979, %r125, %r279;
	@%p979 bra 	$L__BB0_1286;
	add.s32 	%r1413, %r125, %r122;
	mul.wide.u32 	%rd642, %r1413, 4;
	add.s64 	%rd51, %rd4, %rd642;
	ld.global.f32 	%f5544, [%rd51];
	mul.f32 	%f5545, %f522, %f5544;
	fma.rn.f32 	%f5638, %f521, %f16, %f5545;
	setp.gt.u32 	%p980, %r281, 7;
	@%p980 bra 	$L__BB0_622;
	mov.b32 	%r1414, 1;
	shl.b32 	%r1415, %r1414, %r281;
	and.b32  	%r1416, %r1415, 36;
	setp.ne.s32 	%p981, %r1416, 0;
	@%p981 bra 	$L__BB0_621;
	mov.b32 	%r1417, 1;
	shl.b32 	%r1418, %r1417, %r281;
	and.b32  	%r1419, %r1418, 72;
	setp.ne.s32 	%p982, %r1419, 0;
	@%p982 bra 	$L__BB0_620;
	mov.b32 	%r1420, 1;
	shl.b32 	%r1421, %r1420, %r281;
	and.b32  	%r1422, %r1421, 144;
	setp.ne.s32 	%p983, %r1422, 0;
	@%p983 bra 	$L__BB0_619;
	bra.uni 	$L__BB0_622;
$L__BB0_619:
	fma.rn.f32 	%f5546, %f5638, 0fBBBB989D, 0f3F000000;
	cvt.sat.f32.f32 	%f5547, %f5546;
	mov.f32 	%f5548, 0f4B400001;
	mov.f32 	%f5549, 0f437C0000;
	fma.rm.f32 	%f5550, %f5547, %f5549, %f5548;
	add.f32 	%f5551, %f5550, 0fCB40007F;
	neg.f32 	%f5552, %f5551;
	fma.rn.f32 	%f5553, %f5638, 0fBFB8AA3B, %f5552;
	fma.rn.f32 	%f5554, %f5638, 0fB2A57060, %f5553;
	mov.b32 	%r1423, %f5550;
	shl.b32 	%r1424, %r1423, 23;
	mov.b32 	%f5555, %r1424;
	ex2.approx.ftz.f32 	%f5556, %f5554;
	fma.rn.f32 	%f5557, %f5556, %f5555, 0f3F800000;
	div.rn.f32 	%f5638, %f5638, %f5557;
	bra.uni 	$L__BB0_622;
$L__BB0_620:
	mul.f32 	%f5558, %f5638, %f5638;
	mul.f32 	%f5559, %f5638, %f5558;
	mul.f32 	%f5560, %f5638, 0f3F000000;
	fma.rn.f32 	%f5561, %f5559, 0f3D372713, %f5638;
	mul.f32 	%f5562, %f5561, 0f3F4C422A;
	abs.f32 	%f5563, %f5562;
	mul.f32 	%f5564, %f5563, 0f4038AA3B;
	ex2.approx.ftz.f32 	%f5565, %f5564;
	add.f32 	%f5566, %f5565, 0f3F800000;
	rcp.approx.ftz.f32 	%f5567, %f5566;
	fma.rn.f32 	%f5568, %f5567, 0fC0000000, 0f3F800000;
	setp.ge.f32 	%p984, %f5563, 0f41102CB4;
	selp.f32 	%f5569, 0f3F800000, %f5568, %p984;
	copysign.f32 	%f5570, %f5562, %f5569;
	mul.f32 	%f5571, %f5562, %f5562;
	fma.rn.f32 	%f5572, %f5571, 0f3C80F082, 0fBD563CAE;
	fma.rn.f32 	%f5573, %f5572, %f5571, 0f3E085941;
	fma.rn.f32 	%f5574, %f5573, %f5571, 0fBEAAA9ED;
	fma.rn.f32 	%f5575, %f5574, %f5571, 0f00000000;
	fma.rn.f32 	%f5576, %f5575, %f5562, %f5562;
	setp.ge.f32 	%p985, %f5563, 0f3F19999A;
	selp.f32 	%f5577, %f5570, %f5576, %p985;
	add.f32 	%f5578, %f5577, 0f3F800000;
	mul.f32 	%f5638, %f5560, %f5578;
	bra.uni 	$L__BB0_622;
$L__BB0_621:
	max.f32 	%f5638, %f5638, 0f00000000;
$L__BB0_622:
	st.global.f32 	[%rd51], %f5638;
	bra.uni 	$L__BB0_1286;
$L__BB0_623:
	setp.ge.u32 	%p869, %r39, %r279;
	mad.lo.s32 	%r1226, %r38, %r279, %r39;
	mul.wide.u32 	%rd632, %r1226, 4;
	add.s64 	%rd52, %rd4, %rd632;
	@%p869 bra 	$L__BB0_634;
	ld.global.f32 	%f5019, [%rd52];
	mul.f32 	%f5020, %f522, %f5019;
	fma.rn.f32 	%f5639, %f521, %f8, %f5020;
	setp.gt.s32 	%p870, %r281, 3;
	@%p870 bra 	$L__BB0_628;
	setp.eq.s32 	%p874, %r281, 2;
	@%p874 bra 	$L__BB0_632;
	setp.eq.s32 	%p875, %r281, 3;
	@%p875 bra 	$L__BB0_627;
	bra.uni 	$L__BB0_633;
$L__BB0_627:
	mul.f32 	%f5033, %f5639, %f5639;
	mul.f32 	%f5034, %f5639, %f5033;
	mul.f32 	%f5035, %f5639, 0f3F000000;
	fma.rn.f32 	%f5036, %f5034, 0f3D372713, %f5639;
	mul.f32 	%f5037, %f5036, 0f3F4C422A;
	abs.f32 	%f5038, %f5037;
	mul.f32 	%f5039, %f5038, 0f4038AA3B;
	ex2.approx.ftz.f32 	%f5040, %f5039;
	add.f32 	%f5041, %f5040, 0f3F800000;
	rcp.approx.ftz.f32 	%f5042, %f5041;
	fma.rn.f32 	%f5043, %f5042, 0fC0000000, 0f3F800000;
	setp.ge.f32 	%p876, %f5038, 0f41102CB4;
	selp.f32 	%f5044, 0f3F800000, %f5043, %p876;
	copysign.f32 	%f5045, %f5037, %f5044;
	mul.f32 	%f5046, %f5037, %f5037;
	fma.rn.f32 	%f5047, %f5046, 0f3C80F082, 0fBD563CAE;
	fma.rn.f32 	%f5048, %f5047, %f5046, 0f3E085941;
	fma.rn.f32 	%f5049, %f5048, %f5046, 0fBEAAA9ED;
	fma.rn.f32 	%f5050, %f5049, %f5046, 0f00000000;
	fma.rn.f32 	%f5051, %f5050, %f5037, %f5037;
	setp.ge.f32 	%p877, %f5038, 0f3F19999A;
	selp.f32 	%f5052, %f5045, %f5051, %p877;
	add.f32 	%f5053, %f5052, 0f3F800000;
	mul.f32 	%f5639, %f5035, %f5053;
	bra.uni 	$L__BB0_633;
$L__BB0_628:
	setp.eq.s32 	%p871, %r281, 7;
	@%p871 bra 	$L__BB0_631;
	setp.eq.s32 	%p872, %r281, 5;
	@%p872 bra 	$L__BB0_632;
	setp.ne.s32 	%p873, %r281, 4;
	@%p873 bra 	$L__BB0_633;
$L__BB0_631:
	fma.rn.f32 	%f5021, %f5639, 0fBBBB989D, 0f3F000000;
	cvt.sat.f32.f32 	%f5022, %f5021;
	mov.f32 	%f5023, 0f4B400001;
	mov.f32 	%f5024, 0f437C0000;
	fma.rm.f32 	%f5025, %f5022, %f5024, %f5023;
	add.f32 	%f5026, %f5025, 0fCB40007F;
	neg.f32 	%f5027, %f5026;
	fma.rn.f32 	%f5028, %f5639, 0fBFB8AA3B, %f5027;
	fma.rn.f32 	%f5029, %f5639, 0fB2A57060, %f5028;
	mov.b32 	%r1227, %f5025;
	shl.b32 	%r1228, %r1227, 23;
	mov.b32 	%f5030, %r1228;
	ex2.approx.ftz.f32 	%f5031, %f5029;
	fma.rn.f32 	%f5032, %f5031, %f5030, 0f3F800000;
	div.rn.f32 	%f5639, %f5639, %f5032;
	bra.uni 	$L__BB0_633;
$L__BB0_632:
	max.f32 	%f5639, %f5639, 0f00000000;
$L__BB0_633:
	st.global.f32 	[%rd52], %f5639;
$L__BB0_634:
	add.s32 	%r1229, %r39, 1;
	setp.ge.u32 	%p878, %r1229, %r279;
	@%p878 bra 	$L__BB0_643;
	ld.global.f32 	%f5054, [%rd52+4];
	mul.f32 	%f5055, %f522, %f5054;
	fma.rn.f32 	%f5640, %f521, %f7, %f5055;
	setp.gt.u32 	%p879, %r281, 7;
	@%p879 bra 	$L__BB0_642;
	mov.b32 	%r1231, 1;
	shl.b32 	%r1232, %r1231, %r281;
	and.b32  	%r1233, %r1232, 36;
	setp.ne.s32 	%p880, %r1233, 0;
	@%p880 bra 	$L__BB0_641;
	mov.b32 	%r1234, 1;
	shl.b32 	%r1235, %r1234, %r281;
	and.b32  	%r1236, %r1235, 72;
	setp.ne.s32 	%p881, %r1236, 0;
	@%p881 bra 	$L__BB0_640;
	mov.b32 	%r1237, 1;
	shl.b32 	%r1238, %r1237, %r281;
	and.b32  	%r1239, %r1238, 144;
	setp.ne.s32 	%p882, %r1239, 0;
	@%p882 bra 	$L__BB0_639;
	bra.uni 	$L__BB0_642;
$L__BB0_639:
	fma.rn.f32 	%f5056, %f5640, 0fBBBB989D, 0f3F000000;
	cvt.sat.f32.f32 	%f5057, %f5056;
	mov.f32 	%f5058, 0f4B400001;
	mov.f32 	%f5059, 0f437C0000;
	fma.rm.f32 	%f5060, %f5057, %f5059, %f5058;
	add.f32 	%f5061, %f5060, 0fCB40007F;
	neg.f32 	%f5062, %f5061;
	fma.rn.f32 	%f5063, %f5640, 0fBFB8AA3B, %f5062;
	fma.rn.f32 	%f5064, %f5640, 0fB2A57060, %f5063;
	mov.b32 	%r1240, %f5060;
	shl.b32 	%r1241, %r1240, 23;
	mov.b32 	%f5065, %r1241;
	ex2.approx.ftz.f32 	%f5066, %f5064;
	fma.rn.f32 	%f5067, %f5066, %f5065, 0f3F800000;
	div.rn.f32 	%f5640, %f5640, %f5067;
	bra.uni 	$L__BB0_642;
$L__BB0_640:
	mul.f32 	%f5068, %f5640, %f5640;
	mul.f32 	%f5069, %f5640, %f5068;
	mul.f32 	%f5070, %f5640, 0f3F000000;
	fma.rn.f32 	%f5071, %f5069, 0f3D372713, %f5640;
	mul.f32 	%f5072, %f5071, 0f3F4C422A;
	abs.f32 	%f5073, %f5072;
	mul.f32 	%f5074, %f5073, 0f4038AA3B;
	ex2.approx.ftz.f32 	%f5075, %f5074;
	add.f32 	%f5076, %f5075, 0f3F800000;
	rcp.approx.ftz.f32 	%f5077, %f5076;
	fma.rn.f32 	%f5078, %f5077, 0fC0000000, 0f3F800000;
	setp.ge.f32 	%p883, %f5073, 0f41102CB4;
	selp.f32 	%f5079, 0f3F800000, %f5078, %p883;
	copysign.f32 	%f5080, %f5072, %f5079;
	mul.f32 	%f5081, %f5072, %f5072;
	fma.rn.f32 	%f5082, %f5081, 0f3C80F082, 0fBD563CAE;
	fma.rn.f32 	%f5083, %f5082, %f5081, 0f3E085941;
	fma.rn.f32 	%f5084, %f5083, %f5081, 0fBEAAA9ED;
	fma.rn.f32 	%f5085, %f5084, %f5081, 0f00000000;
	fma.rn.f32 	%f5086, %f5085, %f5072, %f5072;
	setp.ge.f32 	%p884, %f5073, 0f3F19999A;
	selp.f32 	%f5087, %f5080, %f5086, %p884;
	add.f32 	%f5088, %f5087, 0f3F800000;
	mul.f32 	%f5640, %f5070, %f5088;
	bra.uni 	$L__BB0_642;
$L__BB0_641:
	max.f32 	%f5640, %f5640, 0f00000000;
$L__BB0_642:
	st.global.f32 	[%rd52+4], %f5640;
$L__BB0_643:
	add.s32 	%r1242, %r39, 2;
	setp.ge.u32 	%p885, %r1242, %r279;
	@%p885 bra 	$L__BB0_652;
	ld.global.f32 	%f5089, [%rd52+8];
	mul.f32 	%f5090, %f522, %f5089;
	fma.rn.f32 	%f5641, %f521, %f6, %f5090;
	setp.gt.u32 	%p886, %r281, 7;
	@%p886 bra 	$L__BB0_651;
	mov.b32 	%r1244, 1;
	shl.b32 	%r1245, %r1244, %r281;
	and.b32  	%r1246, %r1245, 36;
	setp.ne.s32 	%p887, %r1246, 0;
	@%p887 bra 	$L__BB0_650;
	mov.b32 	%r1247, 1;
	shl.b32 	%r1248, %r1247, %r281;
	and.b32  	%r1249, %r1248, 72;
	setp.ne.s32 	%p888, %r1249, 0;
	@%p888 bra 	$L__BB0_649;
	mov.b32 	%r1250, 1;
	shl.b32 	%r1251, %r1250, %r281;
	and.b32  	%r1252, %r1251, 144;
	setp.ne.s32 	%p889, %r1252, 0;
	@%p889 bra 	$L__BB0_648;
	bra.uni 	$L__BB0_651;
$L__BB0_648:
	fma.rn.f32 	%f5091, %f5641, 0fBBBB989D, 0f3F000000;
	cvt.sat.f32.f32 	%f5092, %f5091;
	mov.f32 	%f5093, 0f4B400001;
	mov.f32 	%f5094, 0f437C0000;
	fma.rm.f32 	%f5095, %f5092, %f5094, %f5093;
	add.f32 	%f5096, %f5095, 0fCB40007F;
	neg.f32 	%f5097, %f5096;
	fma.rn.f32 	%f5098, %f5641, 0fBFB8AA3B, %f5097;
	fma.rn.f32 	%f5099, %f5641, 0fB2A57060, %f5098;
	mov.b32 	%r1253, %f5095;
	shl.b32 	%r1254, %r1253, 23;
	mov.b32 	%f5100, %r1254;
	ex2.approx.ftz.f32 	%f5101, %f5099;
	fma.rn.f32 	%f5102, %f5101, %f5100, 0f3F800000;
	div.rn.f32 	%f5641, %f5641, %f5102;
	bra.uni 	$L__BB0_651;
$L__BB0_649:
	mul.f32 	%f5103, %f5641, %f5641;
	mul.f32 	%f5104, %f5641, %f5103;
	mul.f32 	%f5105, %f5641, 0f3F000000;
	fma.rn.f32 	%f5106, %f5104, 0f3D372713, %f5641;
	mul.f32 	%f5107, %f5106, 0f3F4C422A;
	abs.f32 	%f5108, %f5107;
	mul.f32 	%f5109, %f5108, 0f4038AA3B;
	ex2.approx.ftz.f32 	%f5110, %f5109;
	add.f32 	%f5111, %f5110, 0f3F800000;
	rcp.approx.ftz.f32 	%f5112, %f5111;
	fma.rn.f32 	%f5113, %f5112, 0fC0000000, 0f3F800000;
	setp.ge.f32 	%p890, %f5108, 0f41102CB4;
	selp.f32 	%f5114, 0f3F800000, %f5113, %p890;
	copysign.f32 	%f5115, %f5107, %f5114;
	mul.f32 	%f5116, %f5107, %f5107;
	fma.rn.f32 	%f5117, %f5116, 0f3C80F082, 0fBD563CAE;
	fma.rn.f32 	%f5118, %f5117, %f5116, 0f3E085941;
	fma.rn.f32 	%f5119, %f5118, %f5116, 0fBEAAA9ED;
	fma.rn.f32 	%f5120, %f5119, %f5116, 0f00000000;
	fma.rn.f32 	%f5121, %f5120, %f5107, %f5107;
	setp.ge.f32 	%p891, %f5108, 0f3F19999A;
	selp.f32 	%f5122, %f5115, %f5121, %p891;
	add.f32 	%f5123, %f5122, 0f3F800000;
	mul.f32 	%f5641, %f5105, %f5123;
	bra.uni 	$L__BB0_651;
$L__BB0_650:
	max.f32 	%f5641, %f5641, 0f00000000;
$L__BB0_651:
	st.global.f32 	[%rd52+8], %f5641;
$L__BB0_652:
	add.s32 	%r1255, %r39, 3;
	setp.ge.u32 	%p892, %r1255, %r279;
	@%p892 bra 	$L__BB0_512;
	ld.global.f32 	%f5124, [%rd52+12];
	mul.f32 	%f5125, %f522, %f5124;
	fma.rn.f32 	%f5642, %f521, %f5, %f5125;
	setp.gt.u32 	%p893, %r281, 7;
	@%p893 bra 	$L__BB0_660;
	mov.b32 	%r1257, 1;
	shl.b32 	%r1258, %r1257, %r281;
	and.b32  	%r1259, %r1258, 36;
	setp.ne.s32 	%p894, %r1259, 0;
	@%p894 bra 	$L__BB0_659;
	mov.b32 	%r1260, 1;
	shl.b32 	%r1261, %r1260, %r281;
	and.b32  	%r1262, %r1261, 72;
	setp.ne.s32 	%p895, %r1262, 0;
	@%p895 bra 	$L__BB0_658;
	mov.b32 	%r1263, 1;
	shl.b32 	%r1264, %r1263, %r281;
	and.b32  	%r1265, %r1264, 144;
	setp.ne.s32 	%p896, %r1265, 0;
	@%p896 bra 	$L__BB0_657;
	bra.uni 	$L__BB0_660;
$L__BB0_657:
	fma.rn.f32 	%f5126, %f5642, 0fBBBB989D, 0f3F000000;
	cvt.sat.f32.f32 	%f5127, %f5126;
	mov.f32 	%f5128, 0f4B400001;
	mov.f32 	%f5129, 0f437C0000;
	fma.rm.f32 	%f5130, %f5127, %f5129, %f5128;
	add.f32 	%f5131, %f5130, 0fCB40007F;
	neg.f32 	%f5132, %f5131;
	fma.rn.f32 	%f5133, %f5642, 0fBFB8AA3B, %f5132;
	fma.rn.f32 	%f5134, %f5642, 0fB2A57060, %f5133;
	mov.b32 	%r1266, %f5130;
	shl.b32 	%r1267, %r1266, 23;
	mov.b32 	%f5135, %r1267;
	ex2.approx.ftz.f32 	%f5136, %f5134;
	fma.rn.f32 	%f5137, %f5136, %f5135, 0f3F800000;
	div.rn.f32 	%f5642, %f5642, %f5137;
	bra.uni 	$L__BB0_660;
$L__BB0_658:
	mul.f32 	%f5138, %f5642, %f5642;
	mul.f32 	%f5139, %f5642, %f5138;
	mul.f32 	%f5140, %f5642, 0f3F000000;
	fma.rn.f32 	%f5141, %f5139, 0f3D372713, %f5642;
	mul.f32 	%f5142, %f5141, 0f3F4C422A;
	abs.f32 	%f5143, %f5142;
	mul.f32 	%f5144, %f5143, 0f4038AA3B;
	ex2.approx.ftz.f32 	%f5145, %f5144;
	add.f32 	%f5146, %f5145, 0f3F800000;
	rcp.approx.ftz.f32 	%f5147, %f5146;
	fma.rn.f32 	%f5148, %f5147, 0fC0000000, 0f3F800000;
	setp.ge.f32 	%p897, %f5143, 0f41102CB4;
	selp.f32 	%f5149, 0f3F800000, %f5148, %p897;
	copysign.f32 	%f5150, %f5142, %f5149;
	mul.f32 	%f5151, %f5142, %f5142;
	fma.rn.f32 	%f5152, %f5151, 0f3C80F082, 0fBD563CAE;
	fma.rn.f32 	%f5153, %f5152, %f5151, 0f3E085941;
	fma.rn.f32 	%f5154, %f5153, %f5151, 0fBEAAA9ED;
	fma.rn.f32 	%f5155, %f5154, %f5151, 0f00000000;
	fma.rn.f32 	%f5156, %f5155, %f5142, %f5142;
	setp.ge.f32 	%p898, %f5143, 0f3F19999A;
	selp.f32 	%f5157, %f5150, %f5156, %p898;
	add.f32 	%f5158, %f5157, 0f3F800000;
	mul.f32 	%f5642, %f5140, %f5158;
	bra.uni 	$L__BB0_660;
$L__BB0_659:
	max.f32 	%f5642, %f5642, 0f00000000;
$L__BB0_660:
	st.global.f32 	[%rd52+12], %f5642;
	bra.uni 	$L__BB0_512;
$L__BB0_661:
	setp.eq.s64 	%p57, %rd88, 0;
	@%p57 bra 	$L__BB0_1138;
	setp.gt.s32 	%p58, %r281, 3;
	@%p58 bra 	$L__BB0_718;
	setp.eq.s32 	%p62, %r281, 1;
	@%p62 bra 	$L__BB0_789;
	setp.eq.s32 	%p63, %r281, 2;
	@%p63 bra 	$L__BB0_945;
	setp.eq.s32 	%p64, %r281, 3;
	@%p64 bra 	$L__BB0_666;
	bra.uni 	$L__BB0_721;
$L__BB0_666:
	setp.lt.u32 	%p101, %r38, %r278;
	@%p101 bra 	$L__BB0_1013;
$L__BB0_667:
	add.s32 	%r169, %r38, 1;
	setp.ge.u32 	%p118, %r169, %r278;
	@%p118 bra 	$L__BB0_684;
	mul.lo.s32 	%r170, %r169, %r279;
	setp.ge.u32 	%p119, %r39, %r279;
	@%p119 bra 	$L__BB0_672;
	setp.ne.s32 	%p120, %r281, 7;
	mul.f32 	%f5659, %f521, %f4;
	@%p120 bra 	$L__BB0_671;
	mul.wide.u32 	%rd166, %r39, 4;
	add.s64 	%rd167, %rd3, %rd166;
	ld.global.nc.f32 	%f1223, [%rd167];
	add.f32 	%f5659, %f5659, %f1223;
$L__BB0_671:
	mul.f32 	%f1224, %f5659, %f5659;
	mul.f32 	%f1225, %f5659, %f1224;
	mul.f32 	%f1226, %f5659, 0f3F000000;
	fma.rn.f32 	%f1227, %f1225, 0f3D372713, %f5659;
	mul.f32 	%f1228, %f1227, 0f3F4C422A;
	abs.f32 	%f1229, %f1228;
	mul.f32 	%f1230, %f1229, 0f4038AA3B;
	ex2.approx.ftz.f32 	%f1231, %f1230;
	add.f32 	%f1232, %f1231, 0f3F800000;
	rcp.approx.ftz.f32 	%f1233, %f1232;
	fma.rn.f32 	%f1234, %f1233, 0fC0000000, 0f3F800000;
	setp.ge.f32 	%p121, %f1229, 0f41102CB4;
	selp.f32 	%f1235, 0f3F800000, %f1234, %p121;
	copysign.f32 	%f1236, %f1228, %f1235;
	mul.f32 	%f1237, %f1228, %f1228;
	fma.rn.f32 	%f1238, %f1237, 0f3C80F082, 0fBD563CAE;
	fma.rn.f32 	%f1239, %f1238, %f1237, 0f3E085941;
	fma.rn.f32 	%f1240, %f1239, %f1237, 0fBEAAA9ED;
	fma.rn.f32 	%f1241, %f1240, %f1237, 0f00000000;
	fma.rn.f32 	%f1242, %f1241, %f1228, %f1228;
	setp.ge.f32 	%p122, %f1229, 0f3F19999A;
	selp.f32 	%f1243, %f1236, %f1242, %p122;
	add.f32 	%f1244, %f1243, 0f3F800000;
	mul.f32 	%f1245, %f1226, %f1244;
	add.s32 	%r463, %r39, %r170;
	mul.wide.u32 	%rd168, %r463, 4;
	add.s64 	%rd169, %rd4, %rd168;
	st.global.f32 	[%rd169], %f1245;
$L__BB0_672:
	add.s32 	%r171, %r39, 1;
	setp.ge.u32 	%p123, %r171, %r279;
	@%p123 bra 	$L__BB0_676;
	setp.ne.s32 	%p124, %r281, 7;
	mul.f32 	%f5660, %f521, %f3;
	@%p124 bra 	$L__BB0_675;
	mul.wide.u32 	%rd170, %r39, 4;
	add.s64 	%rd171, %rd3, %rd170;
	ld.global.nc.f32 	%f1246, [%rd171+4];
	add.f32 	%f5660, %f5660, %f1246;
$L__BB0_675:
	mul.f32 	%f1247, %f5660, %f5660;
	mul.f32 	%f1248, %f5660, %f1247;
	mul.f32 	%f1249, %f5660, 0f3F000000;
	fma.rn.f32 	%f1250, %f1248, 0f3D372713, %f5660;
	mul.f32 	%f1251, %f1250, 0f3F4C422A;
	abs.f32 	%f1252, %f1251;
	mul.f32 	%f1253, %f1252, 0f4038AA3B;
	ex2.approx.ftz.f32 	%f1254, %f1253;
	add.f32 	%f1255, %f1254, 0f3F800000;
	rcp.approx.ftz.f32 	%f1256, %f1255;
	fma.rn.f32 	%f1257, %f1256, 0fC0000000, 0f3F800000;
	setp.ge.f32 	%p125, %f1252, 0f41102CB4;
	selp.f32 	%f1258, 0f3F800000, %f1257, %p125;
	copysign.f32 	%f1259, %f1251, %f1258;
	mul.f32 	%f1260, %f1251, %f1251;
	fma.rn.f32 	%f1261, %f1260, 0f3C80F082, 0fBD563CAE;
	fma.rn.f32 	%f1262, %f1261, %f1260, 0f3E085941;
	fma.rn.f32 	%f1263, %f1262, %f1260, 0fBEAAA9ED;
	fma.rn.f32 	%f1264, %f1263, %f1260, 0f00000000;
	fma.rn.f32 	%f1265, %f1264, %f1251, %f1251;
	setp.ge.f32 	%p126, %f1252, 0f3F19999A;
	selp.f32 	%f1266, %f1259, %f1265, %p126;
	add.f32 	%f1267, %f1266, 0f3F800000;
	mul.f32 	%f1268, %f1249, %f1267;
	add.s32 	%r464, %r171, %r170;
	mul.wide.u32 	%rd172, %r464, 4;
	add.s64 	%rd173, %rd4, %rd172;
	st.global.f32 	[%rd173], %f1268;
$L__BB0_676:
	add.s32 	%r172, %r39, 2;
	setp.ge.u32 	%p127, %r172, %r279;
	@%p127 bra 	$L__BB0_680;
	setp.ne.s32 	%p128, %r281, 7;
	mul.f32 	%f5661, %f521, %f2;
	@%p128 bra 	$L__BB0_679;
	mul.wide.u32 	%rd174, %r39, 4;
	add.s64 	%rd175, %rd3, %rd174;
	ld.global.nc.f32 	%f1269, [%rd175+8];
	add.f32 	%f5661, %f5661, %f1269;
$L__BB0_679:
	mul.f32 	%f1270, %f5661, %f5661;
	mul.f32 	%f1271, %f5661, %f1270;
	mul.f32 	%f1272, %f5661, 0f3F000000;
	fma.rn.f32 	%f1273, %f1271, 0f3D372713, %f5661;
	mul.f32 	%f1274, %f1273, 0f3F4C422A;
	abs.f32 	%f1275, %f1274;
	mul.f32 	%f1276, %f1275, 0f4038AA3B;
	ex2.approx.ftz.f32 	%f1277, %f1276;
	add.f32 	%f1278, %f1277, 0f3F800000;
	rcp.approx.ftz.f32 	%f1279, %f1278;
	fma.rn.f32 	%f1280, %f1279, 0fC0000000, 0f3F800000;
	setp.ge.f32 	%p129, %f1275, 0f41102CB4;
	selp.f32 	%f1281, 0f3F800000, %f1280, %p129;
	copysign.f32 	%f1282, %f1274, %f1281;
	mul.f32 	%f1283, %f1274, %f1274;
	fma.rn.f32 	%f1284, %f1283, 0f3C80F082, 0fBD563CAE;
	fma.rn.f32 	%f1285, %f1284, %f1283, 0f3E085941;
	fma.rn.f32 	%f1286, %f1285, %f1283, 0fBEAAA9ED;
	fma.rn.f32 	%f1287, %f1286, %f1283, 0f00000000;
	fma.rn.f32 	%f1288, %f1287, %f1274, %f1274;
	setp.ge.f32 	%p130, %f1275, 0f3F19999A;
	selp.f32 	%f1289, %f1282, %f1288, %p130;
	add.f32 	%f1290, %f1289, 0f3F800000;
	mul.f32 	%f1291, %f1272, %f1290;
	add.s32 	%r465, %r172, %r170;
	mul.wide.u32 	%rd176, %r465, 4;
	add.s64 	%rd177, %rd4, %rd176;
	st.global.f32 	[%rd177], %f1291;
$L__BB0_680:
	add.s32 	%r173, %r39, 3;
	setp.ge.u32 	%p131, %r173, %r279;
	@%p131 bra 	$L__BB0_684;
	setp.ne.s32 	%p132, %r281, 7;
	mul.f32 	%f5662, %f521, %f1;
	@%p132 bra 	$L__BB0_683;
	mul.wide.u32 	%rd178, %r39, 4;
	add.s64 	%rd179, %rd3, %rd178;
	ld.global.nc.f32 	%f1292, [%rd179+12];
	add.f32 	%f5662, %f5662, %f1292;
$L__BB0_683:
	mul.f32 	%f1293, %f5662, %f5662;
	mul.f32 	%f1294, %f5662, %f1293;
	mul.f32 	%f1295, %f5662, 0f3F000000;
	fma.rn.f32 	%f1296, %f1294, 0f3D372713, %f5662;
	mul.f32 	%f1297, %f1296, 0f3F4C422A;
	abs.f32 	%f1298, %f1297;
	mul.f32 	%f1299, %f1298, 0f4038AA3B;
	ex2.approx.ftz.f32 	%f1300, %f1299;
	add.f32 	%f1301, %f1300, 0f3F800000;
	rcp.approx.ftz.f32 	%f1302, %f1301;
	fma.rn.f32 	%f1303, %f1302, 0fC0000000, 0f3F800000;
	setp.ge.f32 	%p133, %f1298, 0f41102CB4;
	selp.f32 	%f1304, 0f3F800000, %f1303, %p133;
	copysign.f32 	%f1305, %f1297, %f1304;
	mul.f32 	%f1306, %f1297, %f1297;
	fma.rn.f32 	%f1307, %f1306, 0f3C80F082, 0fBD563CAE;
	fma.rn.f32 	%f1308, %f1307, %f1306, 0f3E085941;
	fma.rn.f32 	%f1309, %f1308, %f1306, 0fBEAAA9ED;
	fma.rn.f32 	%f1310, %f1309, %f1306, 0f00000000;
	fma.rn.f32 	%f1311, %f1310, %f1297, %f1297;
	setp.ge.f32 	%p134, %f1298, 0f3F19999A;
	selp.f32 	%f1312, %f1305, %f1311, %p134;
	add.f32 	%f1313, %f1312, 0f3F800000;
	mul.f32 	%f1314, %f1295, %f1313;
	add.s32 	%r466, %r173, %r170;
	mul.wide.u32 	%rd180, %r466, 4;
	add.s64 	%rd181, %rd4, %rd180;
	st.global.f32 	[%rd181], %f1314;
$L__BB0_684:
	add.s32 	%r174, %r38, 2;
	setp.ge.u32 	%p135, %r174, %r278;
	@%p135 bra 	$L__BB0_701;
	mul.lo.s32 	%r175, %r174, %r279;
	setp.ge.u32 	%p136, %r39, %r279;
	add.s32 	%r467, %r39, %r175;
	mul.wide.u32 	%rd182, %r467, 4;
	add.s64 	%rd73, %rd4, %rd182;
	@%p136 bra 	$L__BB0_689;
	setp.ne.s32 	%p137, %r281, 7;
	mul.f32 	%f5663, %f521, %f9;
	@%p137 bra 	$L__BB0_688;
	mul.wide.u32 	%rd183, %r39, 4;
	add.s64 	%rd184, %rd3, %rd183;
	ld.global.nc.f32 	%f1315, [%rd184];
	add.f32 	%f5663, %f5663, %f1315;
$L__BB0_688:
	mul.f32 	%f1316, %f5663, %f5663;
	mul.f32 	%f1317, %f5663, %f1316;
	mul.f32 	%f1318, %f5663, 0f3F000000;
	fma.rn.f32 	%f1319, %f1317, 0f3D372713, %f5663;
	mul.f32 	%f1320, %f1319, 0f3F4C422A;
	abs.f32 	%f1321, %f1320;
	mul.f32 	%f1322, %f1321, 0f4038AA3B;
	ex2.approx.ftz.f32 	%f1323, %f1322;
	add.f32 	%f1324, %f1323, 0f3F800000;
	rcp.approx.ftz.f32 	%f1325, %f1324;
	fma.rn.f32 	%f1326, %f1325, 0fC0000000, 0f3F800000;
	setp.ge.f32 	%p138, %f1321, 0f41102CB4;
	selp.f32 	%f1327, 0f3F800000, %f1326, %p138;
	copysign.f32 	%f1328, %f1320, %f1327;
	mul.f32 	%f1329, %f1320, %f1320;
	fma.rn.f32 	%f1330, %f1329, 0f3C80F082, 0fBD563CAE;
	fma.rn.f32 	%f1331, %f1330, %f1329, 0f3E085941;
	fma.rn.f32 	%f1332, %f1331, %f1329, 0fBEAAA9ED;
	fma.rn.f32 	%f1333, %f1332, %f1329, 0f00000000;
	fma.rn.f32 	%f1334, %f1333, %f1320, %f1320;
	setp.ge.f32 	%p139, %f1321, 0f3F19999A;
	selp.f32 	%f1335, %f1328, %f1334, %p139;
	add.f32 	%f1336, %f1335, 0f3F800000;
	mul.f32 	%f1337, %f1318, %f1336;
	st.global.f32 	[%rd73], %f1337;
$L__BB0_689:
	add.s32 	%r468, %r39, 1;
	setp.ge.u32 	%p140, %r468, %r279;
	@%p140 bra 	$L__BB0_693;
	setp.ne.s32 	%p141, %r281, 7;
	mul.f32 	%f5664, %f521, %f10;
	@%p141 bra 	$L__BB0_692;
	mul.wide.u32 	%rd185, %r39, 4;
	add.s64 	%rd186, %rd3, %rd185;
	ld.global.nc.f32 	%f1338, [%rd186+4];
	add.f32 	%f5664, %f5664, %f1338;
$L__BB0_692:
	mul.f32 	%f1339, %f5664, %f5664;
	mul.f32 	%f1340, %f5664, %f1339;
	mul.f32 	%f1341, %f5664, 0f3F000000;
	fma.rn.f32 	%f1342, %f1340, 0f3D372713, %f5664;
	mul.f32 	%f1343, %f1342, 0f3F4C422A;
	abs.f32 	%f1344, %f1343;
	mul.f32 	%f1345, %f1344, 0f4038AA3B;
	ex2.approx.ftz.f32 	%f1346, %f1345;
	add.f32 	%f1347, %f1346, 0f3F800000;
	rcp.approx.ftz.f32 	%f1348, %f1347;
	fma.rn.f32 	%f1349, %f1348, 0fC0000000, 0f3F800000;
	setp.ge.f32 	%p142, %f1344, 0f41102CB4;
	selp.f32 	%f1350, 0f3F800000, %f1349, %p142;
	copysign.f32 	%f1351, %f1343, %f1350;
	mul.f32 	%f1352, %f1343, %f1343;
	fma.rn.f32 	%f1353, %f1352, 0f3C80F082, 0fBD563CAE;
	fma.rn.f32 	%f1354, %f1353, %f1352, 0f3E085941;
	fma.rn.f32 	%f1355, %f1354, %f1352, 0fBEAAA9ED;
	fma.rn.f32 	%f1356, %f1355, %f1352, 0f00000000;
	fma.rn.f32 	%f1357, %f1356, %f1343, %f1343;
	setp.ge.f32 	%p143, %f1344, 0f3F19999A;
	selp.f32 	%f1358, %f1351, %f1357, %p143;
	add.f32 	%f1359, %f1358, 0f3F800000;
	mul.f32 	%f1360, %f1341, %f1359;
	st.global.f32 	[%rd73+4], %f1360;
$L__BB0_693:
	add.s32 	%r469, %r39, 2;
	setp.ge.u32 	%p144, %r469, %r279;
	add.s32 	%r470, %r469, %r175;
	mul.wide.u32 	%rd187, %r470, 4;
	add.s64 	%rd74, %rd4, %rd187;
	@%p144 bra 	$L__BB0_697;
	setp.ne.s32 	%p145, %r281, 7;
	mul.f32 	%f5665, %f521, %f11;
	@%p145 bra 	$L__BB0_696;
	mul.wide.u32 	%rd188, %r39, 4;
	add.s64 	%rd189, %rd3, %rd188;
	ld.global.nc.f32 	%f1361, [%rd189+8];
	add.f32 	%f5665, %f5665, %f1361;
$L__BB0_696:
	mul.f32 	%f1362, %f5665, %f5665;
	mul.f32 	%f1363, %f5665, %f1362;
	mul.f32 	%f1364, %f5665, 0f3F000000;
	fma.rn.f32 	%f1365, %f1363, 0f3D372713, %f5665;
	mul.f32 	%f1366, %f1365, 0f3F4C422A;
	abs.f32 	%f1367, %f1366;
	mul.f32 	%f1368, %f1367, 0f4038AA3B;
	ex2.approx.ftz.f32 	%f1369, %f1368;
	add.f32 	%f1370, %f1369, 0f3F800000;
	rcp.approx.ftz.f32 	%f1371, %f1370;
	fma.rn.f32 	%f1372, %f1371, 0fC0000000, 0f3F800000;
	setp.ge.f32 	%p146, %f1367, 0f41102CB4;
	selp.f32 	%f1373, 0f3F800000, %f1372, %p146;
	copysign.f32 	%f1374, %f1366, %f1373;
	mul.f32 	%f1375, %f1366, %f1366;
	fma.rn.f32 	%f1376, %f1375, 0f3C80F082, 0fBD563CAE;
	fma.rn.f32 	%f1377, %f1376, %f1375, 0f3E085941;
	fma.rn.f32 	%f1378, %f1377, %f1375, 0fBEAAA9ED;
	fma.rn.f32 	%f1379, %f1378, %f1375, 0f00000000;
	fma.rn.f32 	%f1380, %f1379, %f1366, %f1366;
	setp.ge.f32 	%p147, %f1367, 0f3F19999A;
	selp.f32 	%f1381, %f1374, %f1380, %p147;
	add.f32 	%f1382, %f1381, 0f3F800000;
	mul.f32 	%f1383, %f1364, %f1382;
	st.global.f32 	[%rd74], %f1383;
$L__BB0_697:
	add.s32 	%r471, %r39, 3;
	setp.ge.u32 	%p148, %r471, %r279;
	@%p148 bra 	$L__BB0_701;
	setp.ne.s32 	%p149, %r281, 7;
	mul.f32 	%f5666, %f521, %f12;
	@%p149 bra 	$L__BB0_700;
	mul.wide.u32 	%rd190, %r39, 4;
	add.s64 	%rd191, %rd3, %rd190;
	ld.global.nc.f32 	%f1384, [%rd191+12];
	add.f32 	%f5666, %f5666, %f1384;
$L__BB0_700:
	mul.f32 	%f1385, %f5666, %f5666;
	mul.f32 	%f1386, %f5666, %f1385;
	mul.f32 	%f1387, %f5666, 0f3F000000;
	fma.rn.f32 	%f1388, %f1386, 0f3D372713, %f5666;
	mul.f32 	%f1389, %f1388, 0f3F4C422A;
	abs.f32 	%f1390, %f1389;
	mul.f32 	%f1391, %f1390, 0f4038AA3B;
	ex2.approx.ftz.f32 	%f1392, %f1391;
	add.f32 	%f1393, %f1392, 0f3F800000;
	rcp.approx.ftz.f32 	%f1394, %f1393;
	fma.rn.f32 	%f1395, %f1394, 0fC0000000, 0f3F800000;
	setp.ge.f32 	%p150, %f1390, 0f41102CB4;
	selp.f32 	%f1396, 0f3F800000, %f1395, %p150;
	copysign.f32 	%f1397, %f1389, %f1396;
	mul.f32 	%f1398, %f1389, %f1389;
	fma.rn.f32 	%f1399, %f1398, 0f3C80F082, 0fBD563CAE;
	fma.rn.f32 	%f1400, %f1399, %f1398, 0f3E085941;
	fma.rn.f32 	%f1401, %f1400, %f1398, 0fBEAAA9ED;
	fma.rn.f32 	%f1402, %f1401, %f1398, 0f00000000;
	fma.rn.f32 	%f1403, %f1402, %f1389, %f1389;
	setp.ge.f32 	%p151, %f1390, 0f3F19999A;
	selp.f32 	%f1404, %f1397, %f1403, %p151;
	add.f32 	%f1405, %f1404, 0f3F800000;
	mul.f32 	%f1406, %f1387, %f1405;
	st.global.f32 	[%rd74+4], %f1406;
$L__BB0_701:
	add.s32 	%r176, %r38, 3;
	setp.ge.u32 	%p152, %r176, %r278;
	@%p152 bra 	$L__BB0_1286;
	mul.lo.s32 	%r177, %r176, %r279;
	setp.ge.u32 	%p153, %r39, %r279;
	@%p153 bra 	$L__BB0_706;
	setp.ne.s32 	%p154, %r281, 7;
	mul.f32 	%f5667, %f521, %f13;
	@%p154 bra 	$L__BB0_705;
	mul.wide.u32 	%rd192, %r39, 4;
	add.s64 	%rd193, %rd3, %rd192;
	ld.global.nc.f32 	%f1407, [%rd193];
	add.f32 	%f5667, %f5667, %f1407;
$L__BB0_705:
	mul.f32 	%f1408, %f5667, %f5667;
	mul.f32 	%f1409, %f5667, %f1408;
	mul.f32 	%f1410, %f5667, 0f3F000000;
	fma.rn.f32 	%f1411, %f1409, 0f3D372713, %f5667;
	mul.f32 	%f1412, %f1411, 0f3F4C422A;
	abs.f32 	%f1413, %f1412;
	mul.f32 	%f1414, %f1413, 0f4038AA3B;
	ex2.approx.ftz.f32 	%f1415, %f1414;
	add.f32 	%f1416, %f1415, 0f3F800000;
	rcp.approx.ftz.f32 	%f1417, %f1416;
	fma.rn.f32 	%f1418, %f1417, 0fC0000000, 0f3F800000;
	setp.ge.f32 	%p155, %f1413, 0f41102CB4;
	selp.f32 	%f1419, 0f3F800000, %f1418, %p155;
	copysign.f32 	%f1420, %f1412, %f1419;
	mul.f32 	%f1421, %f1412, %f1412;
	fma.rn.f32 	%f1422, %f1421, 0f3C80F082, 0fBD563CAE;
	fma.rn.f32 	%f1423, %f1422, %f1421, 0f3E085941;
	fma.rn.f32 	%f1424, %f1423, %f1421, 0fBEAAA9ED;
	fma.rn.f32 	%f1425, %f1424, %f1421, 0f00000000;
	fma.rn.f32 	%f1426, %f1425, %f1412, %f1412;
	setp.ge.f32 	%p156, %f1413, 0f3F19999A;
	selp.f32 	%f1427, %f1420, %f1426, %p156;
	add.f32 	%f1428, %f1427, 0f3F800000;
	mul.f32 	%f1429, %f1410, %f1428;
	add.s32 	%r472, %r39, %r177;
	mul.wide.u32 	%rd194, %r472, 4;
	add.s64 	%rd195, %rd4, %rd194;
	st.global.f32 	[%rd195], %f1429;
$L__BB0_706:
	add.s32 	%r178, %r39, 1;
	setp.ge.u32 	%p157, %r178, %r279;
	@%p157 bra 	$L__BB0_710;
	setp.ne.s32 	%p158, %r281, 7;
	mul.f32 	%f5668, %f521, %f14;
	@%p158 bra 	$L__BB0_709;
	mul.wide.u32 	%rd196, %r39, 4;
	add.s64 	%rd197, %rd3, %rd196;
	ld.global.nc.f32 	%f1430, [%rd197+4];
	add.f32 	%f5668, %f5668, %f1430;
$L__BB0_709:
	mul.f32 	%f1431, %f5668, %f5668;
	mul.f32 	%f1432, %f5668, %f1431;
	mul.f32 	%f1433, %f5668, 0f3F000000;
	fma.rn.f32 	%f1434, %f1432, 0f3D372713, %f5668;
	mul.f32 	%f1435, %f1434, 0f3F4C422A;
	abs.f32 	%f1436, %f1435;
	mul.f32 	%f1437, %f1436, 0f4038AA3B;
	ex2.approx.ftz.f32 	%f1438, %f1437;
	add.f32 	%f1439, %f1438, 0f3F800000;
	rcp.approx.ftz.f32 	%f1440, %f1439;
	fma.rn.f32 	%f1441, %f1440, 0fC0000000, 0f3F800000;
	setp.ge.f32 	%p159, %f1436, 0f41102CB4;
	selp.f32 	%f1442, 0f3F800000, %f1441, %p159;
	copysign.f32 	%f1443, %f1435, %f1442;
	mul.f32 	%f1444, %f1435, %f1435;
	fma.rn.f32 	%f1445, %f1444, 0f3C80F082, 0fBD563CAE;
	fma.rn.f32 	%f1446, %f1445, %f1444, 0f3E085941;
	fma.rn.f32 	%f1447, %f1446, %f1444, 0fBEAAA9ED;
	fma.rn.f32 	%f1448, %f1447, %f1444, 0f00000000;
	fma.rn.f32 	%f1449, %f1448, %f1435, %f1435;
	setp.ge.f32 	%p160, %f1436, 0f3F19999A;
	selp.f32 	%f1450, %f1443, %f1449, %p160;
	add.f32 	%f1451, %f1450, 0f3F800000;
	mul.f32 	%f1452, %f1433, %f1451;
	add.s32 	%r473, %r178, %r177;
	mul.wide.u32 	%rd198, %r473, 4;
	add.s64 	%rd199, %rd4, %rd198;
	st.global.f32 	[%rd199], %f1452;
$L__BB0_710:
	add.s32 	%r179, %r39, 2;
	setp.ge.u32 	%p161, %r179, %r279;
	@%p161 bra 	$L__BB0_714;
	setp.ne.s32 	%p162, %r281, 7;
	mul.f32 	%f5669, %f521, %f15;
	@%p162 bra 	$L__BB0_713;
	mul.wide.u32 	%rd200, %r39, 4;
	add.s64 	%rd201, %rd3, %rd200;
	ld.global.nc.f32 	%f1453, [%rd201+8];
	add.f32 	%f5669, %f5669, %f1453;
$L__BB0_713:
	mul.f32 	%f1454, %f5669, %f5669;
	mul.f32 	%f1455, %f5669, %f1454;
	mul.f32 	%f1456, %f5669, 0f3F000000;
	fma.rn.f32 	%f1457, %f1455, 0f3D372713, %f5669;
	mul.f32 	%f1458, %f1457, 0f3F4C422A;
	abs.f32 	%f1459, %f1458;
	mul.f32 	%f1460, %f1459, 0f4038AA3B;
	ex2.approx.ftz.f32 	%f1461, %f1460;
	add.f32 	%f1462, %f1461, 0f3F800000;
	rcp.approx.ftz.f32 	%f1463, %f1462;
	fma.rn.f32 	%f1464, %f1463, 0fC0000000, 0f3F800000;
	setp.ge.f32 	%p163, %f1459, 0f41102CB4;
	selp.f32 	%f1465, 0f3F800000, %f1464, %p163;
	copysign.f32 	%f1466, %f1458, %f1465;
	mul.f32 	%f1467, %f1458, %f1458;
	fma.rn.f32 	%f1468, %f1467, 0f3C80F082, 0fBD563CAE;
	fma.rn.f32 	%f1469, %f1468, %f1467, 0f3E085941;
	fma.rn.f32 	%f1470, %f1469, %f1467, 0fBEAAA9ED;
	fma.rn.f32 	%f1471, %f1470, %f1467, 0f00000000;
	fma.rn.f32 	%f1472, %f1471, %f1458, %f1458;
	setp.ge.f32 	%p164, %f1459, 0f3F19999A;
	selp.f32 	%f1473, %f1466, %f1472, %p164;
	add.f32 	%f1474, %f1473, 0f3F800000;
	mul.f32 	%f1475, %f1456, %f1474;
	add.s32 	%r474, %r179, %r177;
	mul.wide.u32 	%rd202, %r474, 4;
	add.s64 	%rd203, %rd4, %rd202;
	st.global.f32 	[%rd203], %f1475;
$L__BB0_714:
	add.s32 	%r180, %r39, 3;
	setp.ge.u32 	%p165, %r180, %r279;
	@%p165 bra 	$L__BB0_1286;
	setp.ne.s32 	%p166, %r281, 7;
	mul.f32 	%f5670, %f521, %f16;
	@%p166 bra 	$L__BB0_717;
	mul.wide.u32 	%rd204, %r39, 4;
	add.s64 	%rd205, %rd3, %rd204;
	ld.global.nc.f32 	%f1476, [%rd205+12];
	add.f32 	%f5670, %f5670, %f1476;
$L__BB0_717:
	mul.f32 	%f1477, %f5670, %f5670;
	mul.f32 	%f1478, %f5670, %f1477;
	mul.f32 	%f1479, %f5670, 0f3F000000;
	fma.rn.f32 	%f1480, %f1478, 0f3D372713, %f5670;
	mul.f32 	%f1481, %f1480, 0f3F4C422A;
	abs.f32 	%f1482, %f1481;
	mul.f32 	%f1483, %f1482, 0f4038AA3B;
	ex2.approx.ftz.f32 	%f1484, %f1483;
	add.f32 	%f1485, %f1484, 0f3F800000;
	rcp.approx.ftz.f32 	%f1486, %f1485;
	fma.rn.f32 	%f1487, %f1486, 0fC0000000, 0f3F800000;
	setp.ge.f32 	%p167, %f1482, 0f41102CB4;
	selp.f32 	%f1488, 0f3F800000, %f1487, %p167;
	copysign.f32 	%f1489, %f1481, %f1488;
	mul.f32 	%f1490, %f1481, %f1481;
	fma.rn.f32 	%f1491, %f1490, 0f3C80F082, 0fBD563CAE;
	fma.rn.f32 	%f1492, %f1491, %f1490, 0f3E085941;
	fma.rn.f32 	%f1493, %f1492, %f1490, 0fBEAAA9ED;
	fma.rn.f32 	%f1494, %f1493, %f1490, 0f00000000;
	fma.rn.f32 	%f1495, %f1494, %f1481, %f1481;
	setp.ge.f32 	%p168, %f1482, 0f3F19999A;
	selp.f32 	%f1496, %f1489, %f1495, %p168;
	add.f32 	%f1497, %f1496, 0f3F800000;
	mul.f32 	%f1498, %f1479, %f1497;
	add.s32 	%r475, %r180, %r177;
	mul.wide.u32 	%rd206, %r475, 4;
	add.s64 	%rd207, %rd4, %rd206;
	st.global.f32 	[%rd207], %f1498;
	bra.uni 	$L__BB0_1286;
$L__BB0_718:
	add.s32 	%r409, %r281, -5;
	setp.lt.u32 	%p59, %r409, 2;
	@%p59 bra 	$L__BB0_789;
	setp.eq.s32 	%p60, %r281, 4;
	@%p60 bra 	$L__BB0_1029;
	setp.eq.s32 	%p61, %r281, 7;
	@%p61 bra 	$L__BB0_1029;
$L__BB0_721:
	setp.lt.u32 	%p329, %r38, %r278;
	@%p329 bra 	$L__BB0_722;
	bra.uni 	$L__BB0_738;
$L__BB0_722:
	setp.lt.u32 	%p330, %r39, %r279;
	mul.wide.u32 	%rd404, %r39, 4;
	add.s64 	%rd83, %rd3, %rd404;
	mad.lo.s32 	%r593, %r38, %r279, %r39;
	mul.wide.u32 	%rd405, %r593, 4;
	add.s64 	%rd84, %rd4, %rd405;
	@%p330 bra 	$L__BB0_723;
	bra.uni 	$L__BB0_726;
$L__BB0_723:
	setp.ne.s32 	%p331, %r281, 7;
	mul.f32 	%f5691, %f521, %f8;
	@%p331 bra 	$L__BB0_725;
	ld.global.nc.f32 	%f2235, [%rd83];
	add.f32 	%f5691, %f5691, %f2235;
$L__BB0_725:
	st.global.f32 	[%rd84], %f5691;
$L__BB0_726:
	add.s32 	%r594, %r39, 1;
	setp.ge.u32 	%p332, %r594, %r279;
	@%p332 bra 	$L__BB0_730;
	setp.ne.s32 	%p333, %r281, 7;
	mul.f32 	%f5692, %f521, %f7;
	@%p333 bra 	$L__BB0_729;
	ld.global.nc.f32 	%f2236, [%rd83+4];
	add.f32 	%f5692, %f5692, %f2236;
$L__BB0_729:
	st.global.f32 	[%rd84+4], %f5692;
$L__BB0_730:
	add.s32 	%r595, %r39, 2;
	setp.ge.u32 	%p334, %r595, %r279;
	@%p334 bra 	$L__BB0_734;
	setp.ne.s32 	%p335, %r281, 7;
	mul.f32 	%f5693, %f521, %f6;
	@%p335 bra 	$L__BB0_733;
	ld.global.nc.f32 	%f2237, [%rd83+8];
	add.f32 	%f5693, %f5693, %f2237;
$L__BB0_733:
	st.global.f32 	[%rd84+8], %f5693;
$L__BB0_734:
	add.s32 	%r596, %r39, 3;
	setp.ge.u32 	%p336, %r596, %r279;
	@%p336 bra 	$L__BB0_738;
	setp.ne.s32 	%p337, %r281, 7;
	mul.f32 	%f5694, %f521, %f5;
	@%p337 bra 	$L__BB0_737;
	ld.global.nc.f32 	%f2238, [%rd83+12];
	add.f32 	%f5694, %f5694, %f2238;
$L__BB0_737:
	st.global.f32 	[%rd84+12], %f5694;
$L__BB0_738:
	add.s32 	%r193, %r38, 1;
	setp.ge.u32 	%p338, %r193, %r278;
	@%p338 bra 	$L__BB0_755;
	mul.lo.s32 	%r194, %r193, %r279;
	setp.ge.u32 	%p339, %r39, %r279;
	@%p339 bra 	$L__BB0_743;
	setp.ne.s32 	%p340, %r281, 7;
	mul.f32 	%f5695, %f521, %f4;
	@%p340 bra 	$L__BB0_742;
	mul.wide.u32 	%rd406, %r39, 4;
	add.s64 	%rd407, %rd3, %rd406;
	ld.global.nc.f32 	%f2239, [%rd407];
	add.f32 	%f5695, %f5695, %f2239;
$L__BB0_742:
	add.s32 	%r597, %r39, %r194;
	mul.wide.u32 	%rd408, %r597, 4;
	add.s64 	%rd409, %rd4, %rd408;
	st.global.f32 	[%rd409], %f5695;
$L__BB0_743:
	add.s32 	%r195, %r39, 1;
	setp.ge.u32 	%p341, %r195, %r279;
	@%p341 bra 	$L__BB0_747;
	setp.ne.s32 	%p342, %r281, 7;
	mul.f32 	%f5696, %f521, %f3;
	@%p342 bra 	$L__BB0_746;
	mul.wide.u32 	%rd410, %r39, 4;
	add.s64 	%rd411, %rd3, %rd410;
	ld.global.nc.f32 	%f2240, [%rd411+4];
	add.f32 	%f5696, %f5696, %f2240;
$L__BB0_746:
	add.s32 	%r598, %r195, %r194;
	mul.wide.u32 	%rd412, %r598, 4;
	add.s64 	%rd413, %rd4, %rd412;
	st.global.f32 	[%rd413], %f5696;
$L__BB0_747:
	add.s32 	%r196, %r39, 2;
	setp.ge.u32 	%p343, %r196, %r279;
	@%p343 bra 	$L__BB0_751;
	setp.ne.s32 	%p344, %r281, 7;
	mul.f32 	%f5697, %f521, %f2;
	@%p344 bra 	$L__BB0_750;
	mul.wide.u32 	%rd414, %r39, 4;
	add.s64 	%rd415, %rd3, %rd414;
	ld.global.nc.f32 	%f2241, [%rd415+8];
	add.f32 	%f5697, %f5697, %f2241;
$L__BB0_750:
	add.s32 	%r599, %r196, %r194;
	mul.wide.u32 	%rd416, %r599, 4;
	add.s64 	%rd417, %rd4, %rd416;
	st.global.f32 	[%rd417], %f5697;
$L__BB0_751:
	add.s32 	%r197, %r39, 3;
	setp.ge.u32 	%p345, %r197, %r279;
	@%p345 bra 	$L__BB0_755;
	setp.ne.s32 	%p346, %r281, 7;
	mul.f32 	%f5698, %f521, %f1;
	@%p346 bra 	$L__BB0_754;
	mul.wide.u32 	%rd418, %r39, 4;
	add.s64 	%rd419, %rd3, %rd418;
	ld.global.nc.f32 	%f2242, [%rd419+12];
	add.f32 	%f5698, %f5698, %f2242;
$L__BB0_754:
	add.s32 	%r600, %r197, %r194;
	mul.wide.u32 	%rd420, %r600, 4;
	add.s64 	%rd421, %rd4, %rd420;
	st.global.f32 	[%rd421], %f5698;
$L__BB0_755:
	add.s32 	%r198, %r38, 2;
	setp.ge.u32 	%p347, %r198, %r278;
	@%p347 bra 	$L__BB0_772;
	mul.lo.s32 	%r199, %r198, %r279;
	setp.ge.u32 	%p348, %r39, %r279;
	add.s32 	%r601, %r39, %r199;
	mul.wide.u32 	%rd422, %r601, 4;
	add.s64 	%rd81, %rd4, %rd422;
	@%p348 bra 	$L__BB0_760;
	setp.ne.s32 	%p349, %r281, 7;
	mul.f32 	%f5699, %f521, %f9;
	@%p349 bra 	$L__BB0_759;
	mul.wide.u32 	%rd423, %r39, 4;
	add.s64 	%rd424, %rd3, %rd423;
	ld.global.nc.f32 	%f2243, [%rd424];
	add.f32 	%f5699, %f5699, %f2243;
$L__BB0_759:
	st.global.f32 	[%rd81], %f5699;
$L__BB0_760:
	add.s32 	%r602, %r39, 1;
	setp.ge.u32 	%p350, %r602, %r279;
	@%p350 bra 	$L__BB0_764;
	setp.ne.s32 	%p351, %r281, 7;
	mul.f32 	%f5700, %f521, %f10;
	@%p351 bra 	$L__BB0_763;
	mul.wide.u32 	%rd425, %r39, 4;
	add.s64 	%rd426, %rd3, %rd425;
	ld.global.nc.f32 	%f2244, [%rd426+4];
	add.f32 	%f5700, %f5700, %f2244;
$L__BB0_763:
	st.global.f32 	[%rd81+4], %f5700;
$L__BB0_764:
	add.s32 	%r603, %r39, 2;
	setp.ge.u32 	%p352, %r603, %r279;
	add.s32 	%r604, %r603, %r199;
	mul.wide.u32 	%rd427, %r604, 4;
	add.s64 	%rd82, %rd4, %rd427;
	@%p352 bra 	$L__BB0_768;
	setp.ne.s32 	%p353, %r281, 7;
	mul.f32 	%f5701, %f521, %f11;
	@%p353 bra 	$L__BB0_767;
	mul.wide.u32 	%rd428, %r39, 4;
	add.s64 	%rd429, %rd3, %rd428;
	ld.global.nc.f32 	%f2245, [%rd429+8];
	add.f32 	%f5701, %f5701, %f2245;
$L__BB0_767:
	st.global.f32 	[%rd82], %f5701;
$L__BB0_768:
	add.s32 	%r605, %r39, 3;
	setp.ge.u32 	%p354, %r605, %r279;
	@%p354 bra 	$L__BB0_772;
	setp.ne.s32 	%p355, %r281, 7;
	mul.f32 	%f5702, %f521, %f12;
	@%p355 bra 	$L__BB0_771;
	mul.wide.u32 	%rd430, %r39, 4;
	add.s64 	%rd431, %rd3, %rd430;
	ld.global.nc.f32 	%f2246, [%rd431+12];
	add.f32 	%f5702, %f5702, %f2246;
$L__BB0_771:
	st.global.f32 	[%rd82+4], %f5702;
$L__BB0_772:
	add.s32 	%r200, %r38, 3;
	setp.ge.u32 	%p356, %r200, %r278;
	@%p356 bra 	$L__BB0_1286;
	mul.lo.s32 	%r201, %r200, %r279;
	setp.ge.u32 	%p357, %r39, %r279;
	@%p357 bra 	$L__BB0_777;
	setp.ne.s32 	%p358, %r281, 7;
	mul.f32 	%f5703, %f521, %f13;
	@%p358 bra 	$L__BB0_776;
	mul.wide.u32 	%rd432, %r39, 4;
	add.s64 	%rd433, %rd3, %rd432;
	ld.global.nc.f32 	%f2247, [%rd433];
	add.f32 	%f5703, %f5703, %f2247;
$L__BB0_776:
	add.s32 	%r606, %r39, %r201;
	mul.wide.u32 	%rd434, %r606, 4;
	add.s64 	%rd435, %rd4, %rd434;
	st.global.f32 	[%rd435], %f5703;
$L__BB0_777:
	add.s32 	%r202, %r39, 1;
	setp.ge.u32 	%p359, %r202, %r279;
	@%p359 bra 	$L__BB0_781;
	setp.ne.s32 	%p360, %r281, 7;
	mul.f32 	%f5704, %f521, %f14;
	@%p360 bra 	$L__BB0_780;
	mul.wide.u32 	%rd436, %r39, 4;
	add.s64 	%rd437, %rd3, %rd436;
	ld.global.nc.f32 	%f2248, [%rd437+4];
	add.f32 	%f5704, %f5704, %f2248;
$L__BB0_780:
	add.s32 	%r607, %r202, %r201;
	mul.wide.u32 	%rd438, %r607, 4;
	add.s64 	%rd439, %rd4, %rd438;
	st.global.f32 	[%rd439], %f5704;
$L__BB0_781:
	add.s32 	%r203, %r39, 2;
	setp.ge.u32 	%p361, %r203, %r279;
	@%p361 bra 	$L__BB0_785;
	setp.ne.s32 	%p362, %r281, 7;
	mul.f32 	%f5705, %f521, %f15;
	@%p362 bra 	$L__BB0_784;
	mul.wide.u32 	%rd440, %r39, 4;
	add.s64 	%rd441, %rd3, %rd440;
	ld.global.nc.f32 	%f2249, [%rd441+8];
	add.f32 	%f5705, %f5705, %f2249;
$L__BB0_784:
	add.s32 	%r608, %r203, %r201;
	mul.wide.u32 	%rd442, %r608, 4;
	add.s64 	%rd443, %rd4, %rd442;
	st.global.f32 	[%rd443], %f5705;
$L__BB0_785:
	add.s32 	%r204, %r39, 3;
	setp.ge.u32 	%p363, %r204, %r279;
	@%p363 bra 	$L__BB0_1286;
	setp.ne.s32 	%p364, %r281, 7;
	mul.f32 	%f5706, %f521, %f16;
	@%p364 bra 	$L__BB0_788;
	mul.wide.u32 	%rd444, %r39, 4;
	add.s64 	%rd445, %rd3, %rd444;
	ld.global.nc.f32 	%f2250, [%rd445+12];
	add.f32 	%f5706, %f5706, %f2250;
$L__BB0_788:
	add.s32 	%r609, %r204, %r201;
	mul.wide.u32 	%rd446, %r609, 4;
	add.s64 	%rd447, %rd4, %rd446;
	st.global.f32 	[%rd447], %f5706;
	bra.uni 	$L__BB0_1286;
$L__BB0_789:
	setp.lt.u32 	%p205, %r38, %r278;
	@%p205 bra 	$L__BB0_907;
$L__BB0_790:
	add.s32 	%r126, %r38, 1;
	setp.ge.u32 	%p236, %r126, %r278;
	@%p236 bra 	$L__BB0_829;
	mul.lo.s32 	%r127, %r126, %r279;
	setp.gt.s32 	%p237, %r281, 3;
	@%p237 bra 	$L__BB0_802;
	setp.eq.s32 	%p241, %r281, 2;
	@%p241 bra 	$L__BB0_813;
	setp.eq.s32 	%p242, %r281, 3;
	@%p242 bra 	$L__BB0_794;
	bra.uni 	$L__BB0_821;
$L__BB0_794:
	setp.ge.u32 	%p247, %r39, %r279;
	@%p247 bra 	$L__BB0_796;
	mul.wide.u32 	%rd252, %r39, 4;
	add.s64 	%rd253, %rd3, %rd252;
	ld.global.nc.f32 	%f1767, [%rd253];
	fma.rn.f32 	%f1768, %f521, %f4, %f1767;
	mul.f32 	%f1769, %f1768, %f1768;
	mul.f32 	%f1770, %f1768, %f1769;
	mul.f32 	%f1771, %f1768, 0f3F000000;
	fma.rn.f32 	%f1772, %f1770, 0f3D372713, %f1768;
	mul.f32 	%f1773, %f1772, 0f3F4C422A;
	abs.f32 	%f1774, %f1773;
	mul.f32 	%f1775, %f1774, 0f4038AA3B;
	ex2.approx.ftz.f32 	%f1776, %f1775;
	add.f32 	%f1777, %f1776, 0f3F800000;
	rcp.approx.ftz.f32 	%f1778, %f1777;
	fma.rn.f32 	%f1779, %f1778, 0fC0000000, 0f3F800000;
	setp.ge.f32 	%p248, %f1774, 0f41102CB4;
	selp.f32 	%f1780, 0f3F800000, %f1779, %p248;
	copysign.f32 	%f1781, %f1773, %f1780;
	mul.f32 	%f1782, %f1773, %f1773;
	fma.rn.f32 	%f1783, %f1782, 0f3C80F082, 0fBD563CAE;
	fma.rn.f32 	%f1784, %f1783, %f1782, 0f3E085941;
	fma.rn.f32 	%f1785, %f1784, %f1782, 0fBEAAA9ED;
	fma.rn.f32 	%f1786, %f1785, %f1782, 0f00000000;
	fma.rn.f32 	%f1787, %f1786, %f1773, %f1773;
	setp.ge.f32 	%p249, %f1774, 0f3F19999A;
	selp.f32 	%f1788, %f1781, %f1787, %p249;
	add.f32 	%f1789, %f1788, 0f3F800000;
	mul.f32 	%f1790, %f1771, %f1789;
	add.s32 	%r529, %r39, %r127;
	mul.wide.u32 	%rd254, %r529, 4;
	add.s64 	%rd255, %rd4, %rd254;
	st.global.f32 	[%rd255], %f1790;
$L__BB0_796:
	add.s32 	%r131, %r39, 1;
	setp.ge.u32 	%p250, %r131, %r279;
	@%p250 bra 	$L__BB0_798;
	mul.wide.u32 	%rd256, %r39, 4;
	add.s64 	%rd257, %rd3, %rd256;
	ld.global.nc.f32 	%f1791, [%rd257+4];
	fma.rn.f32 	%f1792, %f521, %f3, %f1791;
	mul.f32 	%f1793, %f1792, %f1792;
	mul.f32 	%f1794, %f1792, %f1793;
	mul.f32 	%f1795, %f1792, 0f3F000000;
	fma.rn.f32 	%f1796, %f1794, 0f3D372713, %f1792;
	mul.f32 	%f1797, %f1796, 0f3F4C422A;
	abs.f32 	%f1798, %f1797;
	mul.f32 	%f1799, %f1798, 0f4038AA3B;
	ex2.approx.ftz.f32 	%f1800, %f1799;
	add.f32 	%f1801, %f1800, 0f3F800000;
	rcp.approx.ftz.f32 	%f1802, %f1801;
	fma.rn.f32 	%f1803, %f1802, 0fC0000000, 0f3F800000;
	setp.ge.f32 	%p251, %f1798, 0f41102CB4;
	selp.f32 	%f1804, 0f3F800000, %f1803, %p251;
	copysign.f32 	%f1805, %f1797, %f1804;
	mul.f32 	%f1806, %f1797, %f1797;
	fma.rn.f32 	%f1807, %f1806, 0f3C80F082, 0fBD563CAE;
	fma.rn.f32 	%f1808, %f1807, %f1806, 0f3E085941;
	fma.rn.f32 	%f1809, %f1808, %f1806, 0fBEAAA9ED;
	fma.rn.f32 	%f1810, %f1809, %f1806, 0f00000000;
	fma.rn.f32 	%f1811, %f1810, %f1797, %f1797;
	setp.ge.f32 	%p252, %f1798, 0f3F19999A;
	selp.f32 	%f1812, %f1805, %f1811, %p252;
	add.f32 	%f1813, %f1812, 0f3F800000;
	mul.f32 	%f1814, %f1795, %f1813;
	add.s32 	%r530, %r131, %r127;
	mul.wide.u32 	%rd258, %r530, 4;
	add.s64 	%rd259, %rd4, %rd258;
	st.global.f32 	[%rd259], %f1814;
$L__BB0_798:
	add.s32 	%r132, %r39, 2;
	setp.ge.u32 	%p253, %r132, %r279;
	@%p253 bra 	$L__BB0_800;
	mul.wide.u32 	%rd260, %r39, 4;
	add.s64 	%rd261, %rd3, %rd260;
	ld.global.nc.f32 	%f1815, [%rd261+8];
	fma.rn.f32 	%f1816, %f521, %f2, %f1815;
	mul.f32 	%f1817, %f1816, %f1816;
	mul.f32 	%f1818, %f1816, %f1817;
	mul.f32 	%f1819, %f1816, 0f3F000000;
	fma.rn.f32 	%f1820, %f1818, 0f3D372713, %f1816;
	mul.f32 	%f1821, %f1820, 0f3F4C422A;
	abs.f32 	%f1822, %f1821;
	mul.f32 	%f1823, %f1822, 0f4038AA3B;
	ex2.approx.ftz.f32 	%f1824, %f1823;
	add.f32 	%f1825, %f1824, 0f3F800000;
	rcp.approx.ftz.f32 	%f1826, %f1825;
	fma.rn.f32 	%f1827, %f1826, 0fC0000000, 0f3F800000;
	setp.ge.f32 	%p254, %f1822, 0f41102CB4;
	selp.f32 	%f1828, 0f3F800000, %f1827, %p254;
	copysign.f32 	%f1829, %f1821, %f1828;
	mul.f32 	%f1830, %f1821, %f1821;
	fma.rn.f32 	%f1831, %f1830, 0f3C80F082, 0fBD563CAE;
	fma.rn.f32 	%f1832, %f1831, %f1830, 0f3E085941;
	fma.rn.f32 	%f1833, %f1832, %f1830, 0fBEAAA9ED;
	fma.rn.f32 	%f1834, %f1833, %f1830, 0f00000000;
	fma.rn.f32 	%f1835, %f1834, %f1821, %f1821;
	setp.ge.f32 	%p255, %f1822, 0f3F19999A;
	selp.f32 	%f1836, %f1829, %f1835, %p255;
	add.f32 	%f1837, %f1836, 0f3F800000;
	mul.f32 	%f1838, %f1819, %f1837;
	add.s32 	%r531, %r132, %r127;
	mul.wide.u32 	%rd262, %r531, 4;
	add.s64 	%rd263, %rd4, %rd262;
	st.global.f32 	[%rd263], %f1838;
$L__BB0_800:
	add.s32 	%r133, %r39, 3;
	setp.ge.u32 	%p256, %r133, %r279;
	@%p256 bra 	$L__BB0_829;
	mul.wide.u32 	%rd264, %r39, 4;
	add.s64 	%rd265, %rd3, %rd264;
	ld.global.nc.f32 	%f1839, [%rd265+12];
	fma.rn.f32 	%f1840, %f521, %f1, %f1839;
	mul.f32 	%f1841, %f1840, %f1840;
	mul.f32 	%f1842, %f1840, %f1841;
	mul.f32 	%f1843, %f1840, 0f3F000000;
	fma.rn.f32 	%f1844, %f1842, 0f3D372713, %f1840;
	mul.f32 	%f1845, %f1844, 0f3F4C422A;
	abs.f32 	%f1846, %f1845;
	mul.f32 	%f1847, %f1846, 0f4038AA3B;
	ex2.approx.ftz.f32 	%f1848, %f1847;
	add.f32 	%f1849, %f1848, 0f3F800000;
	rcp.approx.ftz.f32 	%f1850, %f1849;
	fma.rn.f32 	%f1851, %f1850, 0fC0000000, 0f3F800000;
	setp.ge.f32 	%p257, %f1846, 0f41102CB4;
	selp.f32 	%f1852, 0f3F800000, %f1851, %p257;
	copysign.f32 	%f1853, %f1845, %f1852;
	mul.f32 	%f1854, %f1845, %f1845;
	fma.rn.f32 	%f1855, %f1854, 0f3C80F082, 0fBD563CAE;
	fma.rn.f32 	%f1856, %f1855, %f1854, 0f3E085941;
	fma.rn.f32 	%f1857, %f1856, %f1854, 0fBEAAA9ED;
	fma.rn.f32 	%f1858, %f1857, %f1854, 0f00000000;
	fma.rn.f32 	%f1859, %f1858, %f1845, %f1845;
	setp.ge.f32 	%p258, %f1846, 0f3F19999A;
	selp.f32 	%f1860, %f1853, %f1859, %p258;
	add.f32 	%f1861, %f1860, 0f3F800000;
	mul.f32 	%f1862, %f1843, %f1861;
	add.s32 	%r532, %r133, %r127;
	mul.wide.u32 	%rd266, %r532, 4;
	add.s64 	%rd267, %rd4, %rd266;
	st.global.f32 	[%rd267], %f1862;
	bra.uni 	$L__BB0_829;
$L__BB0_802:
	setp.eq.s32 	%p238, %r281, 6;
	@%p238 bra 	$L__BB0_794;
	setp.eq.s32 	%p239, %r281, 5;
	@%p239 bra 	$L__BB0_813;
	setp.ne.s32 	%p240, %r281, 4;
	@%p240 bra 	$L__BB0_821;
	setp.ge.u32 	%p243, %r39, %r279;
	@%p243 bra 	$L__BB0_807;
	mul.wide.u32 	%rd236, %r39, 4;
	add.s64 	%rd237, %rd3, %rd236;
	ld.global.nc.f32 	%f1707, [%rd237];
	fma.rn.f32 	%f1708, %f521, %f4, %f1707;
	fma.rn.f32 	%f1709, %f1708, 0fBBBB989D, 0f3F000000;
	cvt.sat.f32.f32 	%f1710, %f1709;
	mov.f32 	%f1711, 0f4B400001;
	mov.f32 	%f1712, 0f437C0000;
	fma.rm.f32 	%f1713, %f1710, %f1712, %f1711;
	add.f32 	%f1714, %f1713, 0fCB40007F;
	neg.f32 	%f1715, %f1714;
	fma.rn.f32 	%f1716, %f1708, 0fBFB8AA3B, %f1715;
	fma.rn.f32 	%f1717, %f1708, 0fB2A57060, %f1716;
	mov.b32 	%r517, %f1713;
	shl.b32 	%r518, %r517, 23;
	mov.b32 	%f1718, %r518;
	ex2.approx.ftz.f32 	%f1719, %f1717;
	fma.rn.f32 	%f1720, %f1719, %f1718, 0f3F800000;
	div.rn.f32 	%f1721, %f1708, %f1720;
	add.s32 	%r519, %r39, %r127;
	mul.wide.u32 	%rd238, %r519, 4;
	add.s64 	%rd239, %rd4, %rd238;
	st.global.f32 	[%rd239], %f1721;
$L__BB0_807:
	add.s32 	%r128, %r39, 1;
	setp.ge.u32 	%p244, %r128, %r279;
	@%p244 bra 	$L__BB0_809;
	mul.wide.u32 	%rd240, %r39, 4;
	add.s64 	%rd241, %rd3, %rd240;
	ld.global.nc.f32 	%f1722, [%rd241+4];
	fma.rn.f32 	%f1723, %f521, %f3, %f1722;
	fma.rn.f32 	%f1724, %f1723, 0fBBBB989D, 0f3F000000;
	cvt.sat.f32.f32 	%f1725, %f1724;
	mov.f32 	%f1726, 0f4B400001;
	mov.f32 	%f1727, 0f437C0000;
	fma.rm.f32 	%f1728, %f1725, %f1727, %f1726;
	add.f32 	%f1729, %f1728, 0fCB40007F;
	neg.f32 	%f1730, %f1729;
	fma.rn.f32 	%f1731, %f1723, 0fBFB8AA3B, %f1730;
	fma.rn.f32 	%f1732, %f1723, 0fB2A57060, %f1731;
	mov.b32 	%r520, %f1728;
	shl.b32 	%r521, %r520, 23;
	mov.b32 	%f1733, %r521;
	ex2.approx.ftz.f32 	%f1734, %f1732;
	fma.rn.f32 	%f1735, %f1734, %f1733, 0f3F800000;
	div.rn.f32 	%f1736, %f1723, %f1735;
	add.s32 	%r522, %r128, %r127;
	mul.wide.u32 	%rd242, %r522, 4;
	add.s64 	%rd243, %rd4, %rd242;
	st.global.f32 	[%rd243], %f1736;
$L__BB0_809:
	add.s32 	%r129, %r39, 2;
	setp.ge.u32 	%p245, %r129, %r279;
	@%p245 bra 	$L__BB0_811;
	mul.wide.u32 	%rd244, %r39, 4;
	add.s64 	%rd245, %rd3, %rd244;
	ld.global.nc.f32 	%f1737, [%rd245+8];
	fma.rn.f32 	%f1738, %f521, %f2, %f1737;
	fma.rn.f32 	%f1739, %f1738, 0fBBBB989D, 0f3F000000;
	cvt.sat.f32.f32 	%f1740, %f1739;
	mov.f32 	%f1741, 0f4B400001;
	mov.f32 	%f1742, 0f437C0000;
	fma.rm.f32 	%f1743, %f1740, %f1742, %f1741;
	add.f32 	%f1744, %f1743, 0fCB40007F;
	neg.f32 	%f1745, %f1744;
	fma.rn.f32 	%f1746, %f1738, 0fBFB8AA3B, %f1745;
	fma.rn.f32 	%f1747, %f1738, 0fB2A57060, %f1746;
	mov.b32 	%r523, %f1743;
	shl.b32 	%r524, %r523, 23;
	mov.b32 	%f1748, %r524;
	ex2.approx.ftz.f32 	%f1749, %f1747;
	fma.rn.f32 	%f1750, %f1749, %f1748, 0f3F800000;
	div.rn.f32 	%f1751, %f1738, %f1750;
	add.s32 	%r525, %r129, %r127;
	mul.wide.u32 	%rd246, %r525, 4;
	add.s64 	%rd247, %rd4, %rd246;
	st.global.f32 	[%rd247], %f1751;
$L__BB0_811:
	add.s32 	%r130, %r39, 3;
	setp.ge.u32 	%p246, %r130, %r279;
	@%p246 bra 	$L__BB0_829;
	mul.wide.u32 	%rd248, %r39, 4;
	add.s64 	%rd249, %rd3, %rd248;
	ld.global.nc.f32 	%f1752, [%rd249+12];
	fma.rn.f32 	%f1753, %f521, %f1, %f1752;
	fma.rn.f32 	%f1754, %f1753, 0fBBBB989D, 0f3F000000;
	cvt.sat.f32.f32 	%f1755, %f1754;
	mov.f32 	%f1756, 0f4B400001;
	mov.f32 	%f1757, 0f437C0000;
	fma.rm.f32 	%f1758, %f1755, %f1757, %f1756;
	add.f32 	%f1759, %f1758, 0fCB40007F;
	neg.f32 	%f1760, %f1759;
	fma.rn.f32 	%f1761, %f1753, 0fBFB8AA3B, %f1760;
	fma.rn.f32 	%f1762, %f1753, 0fB2A57060, %f1761;
	mov.b32 	%r526, %f1758;
	shl.b32 	%r527, %r526, 23;
	mov.b32 	%f1763, %r527;
	ex2.approx.ftz.f32 	%f1764, %f1762;
	fma.rn.f32 	%f1765, %f1764, %f1763, 0f3F800000;
	div.rn.f32 	%f1766, %f1753, %f1765;
	add.s32 	%r528, %r130, %r127;
	mul.wide.u32 	%rd250, %r528, 4;
	add.s64 	%rd251, %rd4, %rd250;
	st.global.f32 	[%rd251], %f1766;
	bra.uni 	$L__BB0_829;
$L__BB0_813:
	setp.ge.u32 	%p259, %r39, %r279;
	@%p259 bra 	$L__BB0_815;
	mul.wide.u32 	%rd268, %r39, 4;
	add.s64 	%rd269, %rd3, %rd268;
	ld.global.nc.f32 	%f1863, [%rd269];
	fma.rn.f32 	%f1864, %f521, %f4, %f1863;
	max.f32 	%f1865, %f1864, 0f00000000;
	add.s32 	%r533, %r39, %r127;
	mul.wide.u32 	%rd270, %r533, 4;
	add.s64 	%rd271, %rd4, %rd270;
	st.global.f32 	[%rd271], %f1865;
$L__BB0_815:
	add.s32 	%r134, %r39, 1;
	setp.ge.u32 	%p260, %r134, %r279;
	@%p260 bra 	$L__BB0_817;
	mul.wide.u32 	%rd272, %r39, 4;
	add.s64 	%rd273, %rd3, %rd272;
	ld.global.nc.f32 	%f1866, [%rd273+4];
	fma.rn.f32 	%f1867, %f521, %f3, %f1866;
	max.f32 	%f1868, %f1867, 0f00000000;
	add.s32 	%r534, %r134, %r127;
	mul.wide.u32 	%rd274, %r534, 4;
	add.s64 	%rd275, %rd4, %rd274;
	st.global.f32 	[%rd275], %f1868;
$L__BB0_817:
	add.s32 	%r135, %r39, 2;
	setp.ge.u32 	%p261, %r135, %r279;
	@%p261 bra 	$L__BB0_819;
	mul.wide.u32 	%rd276, %r39, 4;
	add.s64 	%rd277, %rd3, %rd276;
	ld.global.nc.f32 	%f1869, [%rd277+8];
	fma.rn.f32 	%f1870, %f521, %f2, %f1869;
	max.f32 	%f1871, %f1870, 0f00000000;
	add.s32 	%r535, %r135, %r127;
	mul.wide.u32 	%rd278, %r535, 4;
	add.s64 	%rd279, %rd4, %rd278;
	st.global.f32 	[%rd279], %f1871;
$L__BB0_819:
	add.s32 	%r136, %r39, 3;
	setp.ge.u32 	%p262, %r136, %r279;
	@%p262 bra 	$L__BB0_829;
	mul.wide.u32 	%rd280, %r39, 4;
	add.s64 	%rd281, %rd3, %rd280;
	ld.global.nc.f32 	%f1872, [%rd281+12];
	fma.rn.f32 	%f1873, %f521, %f1, %f1872;
	max.f32 	%f1874, %f1873, 0f00000000;
	add.s32 	%r536, %r136, %r127;
	mul.wide.u32 	%rd282, %r536, 4;
	add.s64 	%rd283, %rd4, %rd282;
	st.global.f32 	[%rd283], %f1874;
	bra.uni 	$L__BB0_829;
$L__BB0_821:
	setp.ge.u32 	%p263, %r39, %r279;
	@%p263 bra 	$L__BB0_823;
	mul.wide.u32 	%rd284, %r39, 4;
	add.s64 	%rd285, %rd3, %rd284;
	ld.global.nc.f32 	%f1875, [%rd285];
	fma.rn.f32 	%f1876, %f521, %f4, %f1875;
	add.s32 	%r537, %r39, %r127;
	mul.wide.u32 	%rd286, %r537, 4;
	add.s64 	%rd287, %rd4, %rd286;
	st.global.f32 	[%rd287], %f1876;
$L__BB0_823:
	add.s32 	%r137, %r39, 1;
	setp.ge.u32 	%p264, %r137, %r279;
	@%p264 bra 	$L__BB0_825;
	mul.wide.u32 	%rd288, %r39, 4;
	add.s64 	%rd289, %rd3, %rd288;
	ld.global.nc.f32 	%f1877, [%rd289+4];
	fma.rn.f32 	%f1878, %f521, %f3, %f1877;
	add.s32 	%r538, %r137, %r127;
	mul.wide.u32 	%rd290, %r538, 4;
	add.s64 	%rd291, %rd4, %rd290;
	st.global.f32 	[%rd291], %f1878;
$L__BB0_825:
	add.s32 	%r138, %r39, 2;
	setp.ge.u32 	%p265, %r138, %r279;
	@%p265 bra 	$L__BB0_827;
	mul.wide.u32 	%rd292, %r39, 4;
	add.s64 	%rd293, %rd3, %rd292;
	ld.global.nc.f32 	%f1879, [%rd293+8];
	fma.rn.f32 	%f1880, %f521, %f2, %f1879;
	add.s32 	%r539, %r138, %r127;
	mul.wide.u32 	%rd294, %r539, 4;
	add.s64 	%rd295, %rd4, %rd294;
	st.global.f32 	[%rd295], %f1880;
$L__BB0_827:
	add.s32 	%r139, %r39, 3;
	setp.ge.u32 	%p266, %r139, %r279;
	@%p266 bra 	$L__BB0_829;
	mul.wide.u32 	%rd296, %r39, 4;
	add.s64 	%rd297, %rd3, %rd296;
	ld.global.nc.f32 	%f1881, [%rd297+12];
	fma.rn.f32 	%f1882, %f521, %f1, %f1881;
	add.s32 	%r540, %r139, %r127;
	mul.wide.u32 	%rd298, %r540, 4;
	add.s64 	%rd299, %rd4, %rd298;
	st.global.f32 	[%rd299], %f1882;
$L__BB0_829:
	add.s32 	%r140, %r38, 2;
	setp.ge.u32 	%p267, %r140, %r278;
	@%p267 bra 	$L__BB0_868;
	mul.lo.s32 	%r141, %r140, %r279;
	setp.gt.s32 	%p268, %r281, 3;
	@%p268 bra 	$L__BB0_841;
	setp.eq.s32 	%p272, %r281, 2;
	@%p272 bra 	$L__BB0_852;
	setp.eq.s32 	%p273, %r281, 3;
	@%p273 bra 	$L__BB0_833;
	bra.uni 	$L__BB0_860;
$L__BB0_833:
	setp.ge.u32 	%p278, %r39, %r279;
	add.s32 	%r554, %r39, %r141;
	mul.wide.u32 	%rd310, %r554, 4;
	add.s64 	%rd55, %rd4, %rd310;
	@%p278 bra 	$L__BB0_835;
	mul.wide.u32 	%rd311, %r39, 4;
	add.s64 	%rd312, %rd3, %rd311;
	ld.global.nc.f32 	%f1943, [%rd312];
	fma.rn.f32 	%f1944, %f521, %f9, %f1943;
	mul.f32 	%f1945, %f1944, %f1944;
	mul.f32 	%f1946, %f1944, %f1945;
	mul.f32 	%f1947, %f1944, 0f3F000000;
	fma.rn.f32 	%f1948, %f1946, 0f3D372713, %f1944;
	mul.f32 	%f1949, %f1948, 0f3F4C422A;
	abs.f32 	%f1950, %f1949;
	mul.f32 	%f1951, %f1950, 0f4038AA3B;
	ex2.approx.ftz.f32 	%f1952, %f1951;
	add.f32 	%f1953, %f1952, 0f3F800000;
	rcp.approx.ftz.f32 	%f1954, %f1953;
	fma.rn.f32 	%f1955, %f1954, 0fC0000000, 0f3F800000;
	setp.ge.f32 	%p279, %f1950, 0f41102CB4;
	selp.f32 	%f1956, 0f3F800000, %f1955, %p279;
	copysign.f32 	%f1957, %f1949, %f1956;
	mul.f32 	%f1958, %f1949, %f1949;
	fma.rn.f32 	%f1959, %f1958, 0f3C80F082, 0fBD563CAE;
	fma.rn.f32 	%f1960, %f1959, %f1958, 0f3E085941;
	fma.rn.f32 	%f1961, %f1960, %f1958, 0fBEAAA9ED;
	fma.rn.f32 	%f1962, %f1961, %f1958, 0f00000000;
	fma.rn.f32 	%f1963, %f1962, %f1949, %f1949;
	setp.ge.f32 	%p280, %f1950, 0f3F19999A;
	selp.f32 	%f1964, %f1957, %f1963, %p280;
	add.f32 	%f1965, %f1964, 0f3F800000;
	mul.f32 	%f1966, %f1947, %f1965;
	st.global.f32 	[%rd55], %f1966;
$L__BB0_835:
	add.s32 	%r555, %r39, 1;
	setp.ge.u32 	%p281, %r555, %r279;
	@%p281 bra 	$L__BB0_837;
	mul.wide.u32 	%rd313, %r39, 4;
	add.s64 	%rd314, %rd3, %rd313;
	ld.global.nc.f32 	%f1967, [%rd314+4];
	fma.rn.f32 	%f1968, %f521, %f10, %f1967;
	mul.f32 	%f1969, %f1968, %f1968;
	mul.f32 	%f1970, %f1968, %f1969;
	mul.f32 	%f1971, %f1968, 0f3F000000;
	fma.rn.f32 	%f1972, %f1970, 0f3D372713, %f1968;
	mul.f32 	%f1973, %f1972, 0f3F4C422A;
	abs.f32 	%f1974, %f1973;
	mul.f32 	%f1975, %f1974, 0f4038AA3B;
	ex2.approx.ftz.f32 	%f1976, %f1975;
	add.f32 	%f1977, %f1976, 0f3F800000;
	rcp.approx.ftz.f32 	%f1978, %f1977;
	fma.rn.f32 	%f1979, %f1978, 0fC0000000, 0f3F800000;
	setp.ge.f32 	%p282, %f1974, 0f41102CB4;
	selp.f32 	%f1980, 0f3F800000, %f1979, %p282;
	copysign.f32 	%f1981, %f1973, %f1980;
	mul.f32 	%f1982, %f1973, %f1973;
	fma.rn.f32 	%f1983, %f1982, 0f3C80F082, 0fBD563CAE;
	fma.rn.f32 	%f1984, %f1983, %f1982, 0f3E085941;
	fma.rn.f32 	%f1985, %f1984, %f1982, 0fBEAAA9ED;
	fma.rn.f32 	%f1986, %f1985, %f1982, 0f00000000;
	fma.rn.f32 	%f1987, %f1986, %f1973, %f1973;
	setp.ge.f32 	%p283, %f1974, 0f3F19999A;
	selp.f32 	%f1988, %f1981, %f1987, %p283;
	add.f32 	%f1989, %f1988, 0f3F800000;
	mul.f32 	%f1990, %f1971, %f1989;
	st.global.f32 	[%rd55+4], %f1990;
$L__BB0_837:
	add.s32 	%r556, %r39, 2;
	setp.ge.u32 	%p284, %r556, %r279;
	add.s32 	%r557, %r556, %r141;
	mul.wide.u32 	%rd315, %r557, 4;
	add.s64 	%rd56, %rd4, %rd315;
	@%p284 bra 	$L__BB0_839;
	mul.wide.u32 	%rd316, %r39, 4;
	add.s64 	%rd317, %rd3, %rd316;
	ld.global.nc.f32 	%f1991, [%rd317+8];
	fma.rn.f32 	%f1992, %f521, %f11, %f1991;
	mul.f32 	%f1993, %f1992, %f1992;
	mul.f32 	%f1994, %f1992, %f1993;
	mul.f32 	%f1995, %f1992, 0f3F000000;
	fma.rn.f32 	%f1996, %f1994, 0f3D372713, %f1992;
	mul.f32 	%f1997, %f1996, 0f3F4C422A;
	abs.f32 	%f1998, %f1997;
	mul.f32 	%f1999, %f1998, 0f4038AA3B;
	ex2.approx.ftz.f32 	%f2000, %f1999;
	add.f32 	%f2001, %f2000, 0f3F800000;
	rcp.approx.ftz.f32 	%f2002, %f2001;
	fma.rn.f32 	%f2003, %f2002, 0fC0000000, 0f3F800000;
	setp.ge.f32 	%p285, %f1998, 0f41102CB4;
	selp.f32 	%f2004, 0f3F800000, %f2003, %p285;
	copysign.f32 	%f2005, %f1997, %f2004;
	mul.f32 	%f2006, %f1997, %f1997;
	fma.rn.f32 	%f2007, %f2006, 0f3C80F082, 0fBD563CAE;
	fma.rn.f32 	%f2008, %f2007, %f2006, 0f3E085941;
	fma.rn.f32 	%f2009, %f2008, %f2006, 0fBEAAA9ED;
	fma.rn.f32 	%f2010, %f2009, %f2006, 0f00000000;
	fma.rn.f32 	%f2011, %f2010, %f1997, %f1997;
	setp.ge.f32 	%p286, %f1998, 0f3F19999A;
	selp.f32 	%f2012, %f2005, %f2011, %p286;
	add.f32 	%f2013, %f2012, 0f3F800000;
	mul.f32 	%f2014, %f1995, %f2013;
	st.global.f32 	[%rd56], %f2014;
$L__BB0_839:
	add.s32 	%r558, %r39, 3;
	setp.ge.u32 	%p287, %r558, %r279;
	@%p287 bra 	$L__BB0_868;
	mul.wide.u32 	%rd318, %r39, 4;
	add.s64 	%rd319, %rd3, %rd318;
	ld.global.nc.f32 	%f2015, [%rd319+12];
	fma.rn.f32 	%f2016, %f521, %f12, %f2015;
	mul.f32 	%f2017, %f2016, %f2016;
	mul.f32 	%f2018, %f2016, %f2017;
	mul.f32 	%f2019, %f2016, 0f3F000000;
	fma.rn.f32 	%f2020, %f2018, 0f3D372713, %f2016;
	mul.f32 	%f2021, %f2020, 0f3F4C422A;
	abs.f32 	%f2022, %f2021;
	mul.f32 	%f2023, %f2022, 0f4038AA3B;
	ex2.approx.ftz.f32 	%f2024, %f2023;
	add.f32 	%f2025, %f2024, 0f3F800000;
	rcp.approx.ftz.f32 	%f2026, %f2025;
	fma.rn.f32 	%f2027, %f2026, 0fC0000000, 0f3F800000;
	setp.ge.f32 	%p288, %f2022, 0f41102CB4;
	selp.f32 	%f2028, 0f3F800000, %f2027, %p288;
	copysign.f32 	%f2029, %f2021, %f2028;
	mul.f32 	%f2030, %f2021, %f2021;
	fma.rn.f32 	%f2031, %f2030, 0f3C80F082, 0fBD563CAE;
	fma.rn.f32 	%f2032, %f2031, %f2030, 0f3E085941;
	fma.rn.f32 	%f2033, %f2032, %f2030, 0fBEAAA9ED;
	fma.rn.f32 	%f2034, %f2033, %f2030, 0f00000000;
	fma.rn.f32 	%f2035, %f2034, %f2021, %f2021;
	setp.ge.f32 	%p289, %f2022, 0f3F19999A;
	selp.f32 	%f2036, %f2029, %f2035, %p289;
	add.f32 	%f2037, %f2036, 0f3F800000;
	mul.f32 	%f2038, %f2019, %f2037;
	st.global.f32 	[%rd56+4], %f2038;
	bra.uni 	$L__BB0_868;
$L__BB0_841:
	setp.eq.s32 	%p269, %r281, 6;
	@%p269 bra 	$L__BB0_833;
	setp.eq.s32 	%p270, %r281, 5;
	@%p270 bra 	$L__BB0_852;
	setp.ne.s32 	%p271, %r281, 4;
	@%p271 bra 	$L__BB0_860;
	setp.ge.u32 	%p274, %r39, %r279;
	add.s32 	%r541, %r39, %r141;
	mul.wide.u32 	%rd300, %r541, 4;
	add.s64 	%rd53, %rd4, %rd300;
	@%p274 bra 	$L__BB0_846;
	mul.wide.u32 	%rd301, %r39, 4;
	add.s64 	%rd302, %rd3, %rd301;
	ld.global.nc.f32 	%f1883, [%rd302];
	fma.rn.f32 	%f1884, %f521, %f9, %f1883;
	fma.rn.f32 	%f1885, %f1884, 0fBBBB989D, 0f3F000000;
	cvt.sat.f32.f32 	%f1886, %f1885;
	mov.f32 	%f1887, 0f4B400001;
	mov.f32 	%f1888, 0f437C0000;
	fma.rm.f32 	%f1889, %f1886, %f1888, %f1887;
	add.f32 	%f1890, %f1889, 0fCB40007F;
	neg.f32 	%f1891, %f1890;
	fma.rn.f32 	%f1892, %f1884, 0fBFB8AA3B, %f1891;
	fma.rn.f32 	%f1893, %f1884, 0fB2A57060, %f1892;
	mov.b32 	%r542, %f1889;
	shl.b32 	%r543, %r542, 23;
	mov.b32 	%f1894, %r543;
	ex2.approx.ftz.f32 	%f1895, %f1893;
	fma.rn.f32 	%f1896, %f1895, %f1894, 0f3F800000;
	div.rn.f32 	%f1897, %f1884, %f1896;
	st.global.f32 	[%rd53], %f1897;
$L__BB0_846:
	add.s32 	%r544, %r39, 1;
	setp.ge.u32 	%p275, %r544, %r279;
	@%p275 bra 	$L__BB0_848;
	mul.wide.u32 	%rd303, %r39, 4;
	add.s64 	%rd304, %rd3, %rd303;
	ld.global.nc.f32 	%f1898, [%rd304+4];
	fma.rn.f32 	%f1899, %f521, %f10, %f1898;
	fma.rn.f32 	%f1900, %f1899, 0fBBBB989D, 0f3F000000;
	cvt.sat.f32.f32 	%f1901, %f1900;
	mov.f32 	%f1902, 0f4B400001;
	mov.f32 	%f1903, 0f437C0000;
	fma.rm.f32 	%f1904, %f1901, %f1903, %f1902;
	add.f32 	%f1905, %f1904, 0fCB40007F;
	neg.f32 	%f1906, %f1905;
	fma.rn.f32 	%f1907, %f1899, 0fBFB8AA3B, %f1906;
	fma.rn.f32 	%f1908, %f1899, 0fB2A57060, %f1907;
	mov.b32 	%r545, %f1904;
	shl.b32 	%r546, %r545, 23;
	mov.b32 	%f1909, %r546;
	ex2.approx.ftz.f32 	%f1910, %f1908;
	fma.rn.f32 	%f1911, %f1910, %f1909, 0f3F800000;
	div.rn.f32 	%f1912, %f1899, %f1911;
	st.global.f32 	[%rd53+4], %f1912;
$L__BB0_848:
	add.s32 	%r547, %r39, 2;
	setp.ge.u32 	%p276, %r547, %r279;
	add.s32 	%r548, %r547, %r141;
	mul.wide.u32 	%rd305, %r548, 4;
	add.s64 	%rd54, %rd4, %rd305;
	@%p276 bra 	$L__BB0_850;
	mul.wide.u32 	%rd306, %r39, 4;
	add.s64 	%rd307, %rd3, %rd306;
	ld.global.nc.f32 	%f1913, [%rd307+8];
	fma.rn.f32 	%f1914, %f521, %f11, %f1913;
	fma.rn.f32 	%f1915, %f1914, 0fBBBB989D, 0f3F000000;
	cvt.sat.f32.f32 	%f1916, %f1915;
	mov.f32 	%f1917, 0f4B400001;
	mov.f32 	%f1918, 0f437C0000;
	fma.rm.f32 	%f1919, %f1916, %f1918, %f1917;
	add.f32 	%f1920, %f1919, 0fCB40007F;
	neg.f32 	%f1921, %f1920;
	fma.rn.f32 	%f1922, %f1914, 0fBFB8AA3B, %f1921;
	fma.rn.f32 	%f1923, %f1914, 0fB2A57060, %f1922;
	mov.b32 	%r549, %f1919;
	shl.b32 	%r550, %r549, 23;
	mov.b32 	%f1924, %r550;
	ex2.approx.ftz.f32 	%f1925, %f1923;
	fma.rn.f32 	%f1926, %f1925, %f1924, 0f3F800000;
	div.rn.f32 	%f1927, %f1914, %f1926;
	st.global.f32 	[%rd54], %f1927;
$L__BB0_850:
	add.s32 	%r551, %r39, 3;
	setp.ge.u32 	%p277, %r551, %r279;
	@%p277 bra 	$L__BB0_868;
	mul.wide.u32 	%rd308, %r39, 4;
	add.s64 	%rd309, %rd3, %rd308;
	ld.global.nc.f32 	%f1928, [%rd309+12];
	fma.rn.f32 	%f1929, %f521, %f12, %f1928;
	fma.rn.f32 	%f1930, %f1929, 0fBBBB989D, 0f3F000000;
	cvt.sat.f32.f32 	%f1931, %f1930;
	mov.f32 	%f1932, 0f4B400001;
	mov.f32 	%f1933, 0f437C0000;
	fma.rm.f32 	%f1934, %f1931, %f1933, %f1932;
	add.f32 	%f1935, %f1934, 0fCB40007F;
	neg.f32 	%f1936, %f1935;
	fma.rn.f32 	%f1937, %f1929, 0fBFB8AA3B, %f1936;
	fma.rn.f32 	%f1938, %f1929, 0fB2A57060, %f1937;
	mov.b32 	%r552, %f1934;
	shl.b32 	%r553, %r552, 23;
	mov.b32 	%f1939, %r553;
	ex2.approx.ftz.f32 	%f1940, %f1938;
	fma.rn.f32 	%f1941, %f1940, %f1939, 0f3F800000;
	div.rn.f32 	%f1942, %f1929, %f1941;
	st.global.f32 	[%rd54+4], %f1942;
	bra.uni 	$L__BB0_868;
$L__BB0_852:
	setp.ge.u32 	%p290, %r39, %r279;
	add.s32 	%r559, %r39, %r141;
	mul.wide.u32 	%rd320, %r559, 4;
	add.s64 	%rd57, %rd4, %rd320;
	@%p290 bra 	$L__BB0_854;
	mul.wide.u32 	%rd321, %r39, 4;
	add.s64 	%rd322, %rd3, %rd321;
	ld.global.nc.f32 	%f2039, [%rd322];
	fma.rn.f32 	%f2040, %f521, %f9, %f2039;
	max.f32 	%f2041, %f2040, 0f00000000;
	st.global.f32 	[%rd57], %f2041;
$L__BB0_854:
	add.s32 	%r560, %r39, 1;
	setp.ge.u32 	%p291, %r560, %r279;
	@%p291 bra 	$L__BB0_856;
	mul.wide.u32 	%rd323, %r39, 4;
	add.s64 	%rd324, %rd3, %rd323;
	ld.global.nc.f32 	%f2042, [%rd324+4];
	fma.rn.f32 	%f2043, %f521, %f10, %f2042;
	max.f32 	%f2044, %f2043, 0f00000000;
	st.global.f32 	[%rd57+4], %f2044;
$L__BB0_856:
	add.s32 	%r561, %r39, 2;
	setp.ge.u32 	%p292, %r561, %r279;
	add.s32 	%r562, %r561, %r141;
	mul.wide.u32 	%rd325, %r562, 4;
	add.s64 	%rd58, %rd4, %rd325;
	@%p292 bra 	$L__BB0_858;
	mul.wide.u32 	%rd326, %r39, 4;
	add.s64 	%rd327, %rd3, %rd326;
	ld.global.nc.f32 	%f2045, [%rd327+8];
	fma.rn.f32 	%f2046, %f521, %f11, %f2045;
	max.f32 	%f2047, %f2046, 0f00000000;
	st.global.f32 	[%rd58], %f2047;
$L__BB0_858:
	add.s32 	%r563, %r39, 3;
	setp.ge.u32 	%p293, %r563, %r279;
	@%p293 bra 	$L__BB0_868;
	mul.wide.u32 	%rd328, %r39, 4;
	add.s64 	%rd329, %rd3, %rd328;
	ld.global.nc.f32 	%f2048, [%rd329+12];
	fma.rn.f32 	%f2049, %f521, %f12, %f2048;
	max.f32 	%f2050, %f2049, 0f00000000;
	st.global.f32 	[%rd58+4], %f2050;
	bra.uni 	$L__BB0_868;
$L__BB0_860:
	setp.ge.u32 	%p294, %r39, %r279;
	add.s32 	%r564, %r39, %r141;
	mul.wide.u32 	%rd330, %r564, 4;
	add.s64 	%rd59, %rd4, %rd330;
	@%p294 bra 	$L__BB0_862;
	mul.wide.u32 	%rd331, %r39, 4;
	add.s64 	%rd332, %rd3, %rd331;
	ld.global.nc.f32 	%f2051, [%rd332];
	fma.rn.f32 	%f2052, %f521, %f9, %f2051;
	st.global.f32 	[%rd59], %f2052;
$L__BB0_862:
	add.s32 	%r565, %r39, 1;
	setp.ge.u32 	%p295, %r565, %r279;
	@%p295 bra 	$L__BB0_864;
	mul.wide.u32 	%rd333, %r39, 4;
	add.s64 	%rd334, %rd3, %rd333;
	ld.global.nc.f32 	%f2053, [%rd334+4];
	fma.rn.f32 	%f2054, %f521, %f10, %f2053;
	st.global.f32 	[%rd59+4], %f2054;
$L__BB0_864:
	add.s32 	%r566, %r39, 2;
	setp.ge.u32 	%p296, %r566, %r279;
	add.s32 	%r567, %r566, %r141;
	mul.wide.u32 	%rd335, %r567, 4;
	add.s64 	%rd60, %rd4, %rd335;
	@%p296 bra 	$L__BB0_866;
	mul.wide.u32 	%rd336, %r39, 4;
	add.s64 	%rd337, %rd3, %rd336;
	ld.global.nc.f32 	%f2055, [%rd337+8];
	fma.rn.f32 	%f2056, %f521, %f11, %f2055;
	st.global.f32 	[%rd60], %f2056;
$L__BB0_866:
	add.s32 	%r568, %r39, 3;
	setp.ge.u32 	%p297, %r568, %r279;
	@%p297 bra 	$L__BB0_868;
	mul.wide.u32 	%rd338, %r39, 4;
	add.s64 	%rd339, %rd3, %rd338;
	ld.global.nc.f32 	%f2057, [%rd339+12];
	fma.rn.f32 	%f2058, %f521, %f12, %f2057;
	st.global.f32 	[%rd60+4], %f2058;
$L__BB0_868:
	add.s32 	%r142, %r38, 3;
	setp.ge.u32 	%p298, %r142, %r278;
	@%p298 bra 	$L__BB0_1286;
	mul.lo.s32 	%r143, %r142, %r279;
	setp.gt.s32 	%p299, %r281, 3;
	@%p299 bra 	$L__BB0_880;
	setp.eq.s32 	%p303, %r281, 2;
	@%p303 bra 	$L__BB0_891;
	setp.eq.s32 	%p304, %r281, 3;
	@%p304 bra 	$L__BB0_872;
	bra.uni 	$L__BB0_899;
$L__BB0_872:
	setp.ge.u32 	%p309, %r39, %r279;
	@%p309 bra 	$L__BB0_874;
	mul.wide.u32 	%rd356, %r39, 4;
	add.s64 	%rd357, %rd3, %rd356;
	ld.global.nc.f32 	%f2119, [%rd357];
	fma.rn.f32 	%f2120, %f521, %f13, %f2119;
	mul.f32 	%f2121, %f2120, %f2120;
	mul.f32 	%f2122, %f2120, %f2121;
	mul.f32 	%f2123, %f2120, 0f3F000000;
	fma.rn.f32 	%f2124, %f2122, 0f3D372713, %f2120;
	mul.f32 	%f2125, %f2124, 0f3F4C422A;
	abs.f32 	%f2126, %f2125;
	mul.f32 	%f2127, %f2126, 0f4038AA3B;
	ex2.approx.ftz.f32 	%f2128, %f2127;
	add.f32 	%f2129, %f2128, 0f3F800000;
	rcp.approx.ftz.f32 	%f2130, %f2129;
	fma.rn.f32 	%f2131, %f2130, 0fC0000000, 0f3F800000;
	setp.ge.f32 	%p310, %f2126, 0f41102CB4;
	selp.f32 	%f2132, 0f3F800000, %f2131, %p310;
	copysign.f32 	%f2133, %f2125, %f2132;
	mul.f32 	%f2134, %f2125, %f2125;
	fma.rn.f32 	%f2135, %f2134, 0f3C80F082, 0fBD563CAE;
	fma.rn.f32 	%f2136, %f2135, %f2134, 0f3E085941;
	fma.rn.f32 	%f2137, %f2136, %f2134, 0fBEAAA9ED;
	fma.rn.f32 	%f2138, %f2137, %f2134, 0f00000000;
	fma.rn.f32 	%f2139, %f2138, %f2125, %f2125;
	setp.ge.f32 	%p311, %f2126, 0f3F19999A;
	selp.f32 	%f2140, %f2133, %f2139, %p311;
	add.f32 	%f2141, %f2140, 0f3F800000;
	mul.f32 	%f2142, %f2123, %f2141;
	add.s32 	%r581, %r39, %r143;
	mul.wide.u32 	%rd358, %r581, 4;
	add.s64 	%rd359, %rd4, %rd358;
	st.global.f32 	[%rd359], %f2142;
$L__BB0_874:
	add.s32 	%r147, %r39, 1;
	setp.ge.u32 	%p312, %r147, %r279;
	@%p312 bra 	$L__BB0_876;
	mul.wide.u32 	%rd360, %r39, 4;
	add.s64 	%rd361, %rd3, %rd360;
	ld.global.nc.f32 	%f2143, [%rd361+4];
	fma.rn.f32 	%f2144, %f521, %f14, %f2143;
	mul.f32 	%f2145, %f2144, %f2144;
	mul.f32 	%f2146, %f2144, %f2145;
	mul.f32 	%f2147, %f2144, 0f3F000000;
	fma.rn.f32 	%f2148, %f2146, 0f3D372713, %f2144;
	mul.f32 	%f2149, %f2148, 0f3F4C422A;
	abs.f32 	%f2150, %f2149;
	mul.f32 	%f2151, %f2150, 0f4038AA3B;
	ex2.approx.ftz.f32 	%f2152, %f2151;
	add.f32 	%f2153, %f2152, 0f3F800000;
	rcp.approx.ftz.f32 	%f2154, %f2153;
	fma.rn.f32 	%f2155, %f2154, 0fC0000000, 0f3F800000;
	setp.ge.f32 	%p313, %f2150, 0f41102CB4;
	selp.f32 	%f2156, 0f3F800000, %f2155, %p313;
	copysign.f32 	%f2157, %f2149, %f2156;
	mul.f32 	%f2158, %f2149, %f2149;
	fma.rn.f32 	%f2159, %f2158, 0f3C80F082, 0fBD563CAE;
	fma.rn.f32 	%f2160, %f2159, %f2158, 0f3E085941;
	fma.rn.f32 	%f2161, %f2160, %f2158, 0fBEAAA9ED;
	fma.rn.f32 	%f2162, %f2161, %f2158, 0f00000000;
	fma.rn.f32 	%f2163, %f2162, %f2149, %f2149;
	setp.ge.f32 	%p314, %f2150, 0f3F19999A;
	selp.f32 	%f2164, %f2157, %f2163, %p314;
	add.f32 	%f2165, %f2164, 0f3F800000;
	mul.f32 	%f2166, %f2147, %f2165;
	add.s32 	%r582, %r147, %r143;
	mul.wide.u32 	%rd362, %r582, 4;
	add.s64 	%rd363, %rd4, %rd362;
	st.global.f32 	[%rd363], %f2166;
$L__BB0_876:
	add.s32 	%r148, %r39, 2;
	setp.ge.u32 	%p315, %r148, %r279;
	@%p315 bra 	$L__BB0_878;
	mul.wide.u32 	%rd364, %r39, 4;
	add.s64 	%rd365, %rd3, %rd364;
	ld.global.nc.f32 	%f2167, [%rd365+8];
	fma.rn.f32 	%f2168, %f521, %f15, %f2167;
	mul.f32 	%f2169, %f2168, %f2168;
	mul.f32 	%f2170, %f2168, %f2169;
	mul.f32 	%f2171, %f2168, 0f3F000000;
	fma.rn.f32 	%f2172, %f2170, 0f3D372713, %f2168;
	mul.f32 	%f2173, %f2172, 0f3F4C422A;
	abs.f32 	%f2174, %f2173;
	mul.f32 	%f2175, %f2174, 0f4038AA3B;
	ex2.approx.ftz.f32 	%f2176, %f2175;
	add.f32 	%f2177, %f2176, 0f3F800000;
	rcp.approx.ftz.f32 	%f2178, %f2177;
	fma.rn.f32 	%f2179, %f2178, 0fC0000000, 0f3F800000;
	setp.ge.f32 	%p316, %f2174, 0f41102CB4;
	selp.f32 	%f2180, 0f3F800000, %f2179, %p316;
	copysign.f32 	%f2181, %f2173, %f2180;
	mul.f32 	%f2182, %f2173, %f2173;
	fma.rn.f32 	%f2183, %f2182, 0f3C80F082, 0fBD563CAE;
	fma.rn.f32 	%f2184, %f2183, %f2182, 0f3E085941;
	fma.rn.f32 	%f2185, %f2184, %f2182, 0fBEAAA9ED;
	fma.rn.f32 	%f2186, %f2185, %f2182, 0f00000000;
	fma.rn.f32 	%f2187, %f2186, %f2173, %f2173;
	setp.ge.f32 	%p317, %f2174, 0f3F19999A;
	selp.f32 	%f2188, %f2181, %f2187, %p317;
	add.f32 	%f2189, %f2188, 0f3F800000;
	mul.f32 	%f2190, %f2171, %f2189;
	add.s32 	%r583, %r148, %r143;
	mul.wide.u32 	%rd366, %r583, 4;
	add.s64 	%rd367, %rd4, %rd366;
	st.global.f32 	[%rd367], %f2190;
$L__BB0_878:
	add.s32 	%r149, %r39, 3;
	setp.ge.u32 	%p318, %r149, %r279;
	@%p318 bra 	$L__BB0_1286;
	mul.wide.u32 	%rd368, %r39, 4;
	add.s64 	%rd369, %rd3, %rd368;
	ld.global.nc.f32 	%f2191, [%rd369+12];
	fma.rn.f32 	%f2192, %f521, %f16, %f2191;
	mul.f32 	%f2193, %f2192, %f2192;
	mul.f32 	%f2194, %f2192, %f2193;
	mul.f32 	%f2195, %f2192, 0f3F000000;
	fma.rn.f32 	%f2196, %f2194, 0f3D372713, %f2192;
	mul.f32 	%f2197, %f2196, 0f3F4C422A;
	abs.f32 	%f2198, %f2197;
	mul.f32 	%f2199, %f2198, 0f4038AA3B;
	ex2.approx.ftz.f32 	%f2200, %f2199;
	add.f32 	%f2201, %f2200, 0f3F800000;
	rcp.approx.ftz.f32 	%f2202, %f2201;
	fma.rn.f32 	%f2203, %f2202, 0fC0000000, 0f3F800000;
	setp.ge.f32 	%p319, %f2198, 0f41102CB4;
	selp.f32 	%f2204, 0f3F800000, %f2203, %p319;
	copysign.f32 	%f2205, %f2197, %f2204;
	mul.f32 	%f2206, %f2197, %f2197;
	fma.rn.f32 	%f2207, %f2206, 0f3C80F082, 0fBD563CAE;
	fma.rn.f32 	%f2208, %f2207, %f2206, 0f3E085941;
	fma.rn.f32 	%f2209, %f2208, %f2206, 0fBEAAA9ED;
	fma.rn.f32 	%f2210, %f2209, %f2206, 0f00000000;
	fma.rn.f32 	%f2211, %f2210, %f2197, %f2197;
	setp.ge.f32 	%p320, %f2198, 0f3F19999A;
	selp.f32 	%f2212, %f2205, %f2211, %p320;
	add.f32 	%f2213, %f2212, 0f3F800000;
	mul.f32 	%f2214, %f2195, %f2213;
	add.s32 	%r584, %r149, %r143;
	mul.wide.u32 	%rd370, %r584, 4;
	add.s64 	%rd371, %rd4, %rd370;
	st.global.f32 	[%rd371], %f2214;
	bra.uni 	$L__BB0_1286;
$L__BB0_880:
	setp.eq.s32 	%p300, %r281, 6;
	@%p300 bra 	$L__BB0_872;
	setp.eq.s32 	%p301, %r281, 5;
	@%p301 bra 	$L__BB0_891;
	setp.ne.s32 	%p302, %r281, 4;
	@%p302 bra 	$L__BB0_899;
	setp.ge.u32 	%p305, %r39, %r279;
	@%p305 bra 	$L__BB0_885;
	mul.wide.u32 	%rd340, %r39, 4;
	add.s64 	%rd341, %rd3, %rd340;
	ld.global.nc.f32 	%f2059, [%rd341];
	fma.rn.f32 	%f2060, %f521, %f13, %f2059;
	fma.rn.f32 	%f2061, %f2060, 0fBBBB989D, 0f3F000000;
	cvt.sat.f32.f32 	%f2062, %f2061;
	mov.f32 	%f2063, 0f4B400001;
	mov.f32 	%f2064, 0f437C0000;
	fma.rm.f32 	%f2065, %f2062, %f2064, %f2063;
	add.f32 	%f2066, %f2065, 0fCB40007F;
	neg.f32 	%f2067, %f2066;
	fma.rn.f32 	%f2068, %f2060, 0fBFB8AA3B, %f2067;
	fma.rn.f32 	%f2069, %f2060, 0fB2A57060, %f2068;
	mov.b32 	%r569, %f2065;
	shl.b32 	%r570, %r569, 23;
	mov.b32 	%f2070, %r570;
	ex2.approx.ftz.f32 	%f2071, %f2069;
	fma.rn.f32 	%f2072, %f2071, %f2070, 0f3F800000;
	div.rn.f32 	%f2073, %f2060, %f2072;
	add.s32 	%r571, %r39, %r143;
	mul.wide.u32 	%rd342, %r571, 4;
	add.s64 	%rd343, %rd4, %rd342;
	st.global.f32 	[%rd343], %f2073;
$L__BB0_885:
	add.s32 	%r144, %r39, 1;
	setp.ge.u32 	%p306, %r144, %r279;
	@%p306 bra 	$L__BB0_887;
	mul.wide.u32 	%rd344, %r39, 4;
	add.s64 	%rd345, %rd3, %rd344;
	ld.global.nc.f32 	%f2074, [%rd345+4];
	fma.rn.f32 	%f2075, %f521, %f14, %f2074;
	fma.rn.f32 	%f2076, %f2075, 0fBBBB989D, 0f3F000000;
	cvt.sat.f32.f32 	%f2077, %f2076;
	mov.f32 	%f2078, 0f4B400001;
	mov.f32 	%f2079, 0f437C0000;
	fma.rm.f32 	%f2080, %f2077, %f2079, %f2078;
	add.f32 	%f2081, %f2080, 0fCB40007F;
	neg.f32 	%f2082, %f2081;
	fma.rn.f32 	%f2083, %f2075, 0fBFB8AA3B, %f2082;
	fma.rn.f32 	%f2084, %f2075, 0fB2A57060, %f2083;
	mov.b32 	%r572, %f2080;
	shl.b32 	%r573, %r572, 23;
	mov.b32 	%f2085, %r573;
	ex2.approx.ftz.f32 	%f2086, %f2084;
	fma.rn.f32 	%f2087, %f2086, %f2085, 0f3F800000;
	div.rn.f32 	%f2088, %f2075, %f2087;
	add.s32 	%r574, %r144, %r143;
	mul.wide.u32 	%rd346, %r574, 4;
	add.s64 	%rd347, %rd4, %rd346;
	st.global.f32 	[%rd347], %f2088;
$L__BB0_887:
	add.s32 	%r145, %r39, 2;
	setp.ge.u32 	%p307, %r145, %r279;
	@%p307 bra 	$L__BB0_889;
	mul.wide.u32 	%rd348, %r39, 4;
	add.s64 	%rd349, %rd3, %rd348;
	ld.global.nc.f32 	%f2089, [%rd349+8];
	fma.rn.f32 	%f2090, %f521, %f15, %f2089;
	fma.rn.f32 	%f2091, %f2090, 0fBBBB989D, 0f3F000000;
	cvt.sat.f32.f32 	%f2092, %f2091;
	mov.f32 	%f2093, 0f4B400001;
	mov.f32 	%f2094, 0f437C0000;
	fma.rm.f32 	%f2095, %f2092, %f2094, %f2093;
	add.f32 	%f2096, %f2095, 0fCB40007F;
	neg.f32 	%f2097, %f2096;
	fma.rn.f32 	%f2098, %f2090, 0fBFB8AA3B, %f2097;
	fma.rn.f32 	%f2099, %f2090, 0fB2A57060, %f2098;
	mov.b32 	%r575, %f2095;
	shl.b32 	%r576, %r575, 23;
	mov.b32 	%f2100, %r576;
	ex2.approx.ftz.f32 	%f2101, %f2099;
	fma.rn.f32 	%f2102, %f2101, %f2100, 0f3F800000;
	div.rn.f32 	%f2103, %f2090, %f2102;
	add.s32 	%r577, %r145, %r143;
	mul.wide.u32 	%rd350, %r577, 4;
	add.s64 	%rd351, %rd4, %rd350;
	st.global.f32 	[%rd351], %f2103;
$L__BB0_889:
	add.s32 	%r146, %r39, 3;
	setp.ge.u32 	%p308, %r146, %r279;
	@%p308 bra 	$L__BB0_1286;
	mul.wide.u32 	%rd352, %r39, 4;
	add.s64 	%rd353, %rd3, %rd352;
	ld.global.nc.f32 	%f2104, [%rd353+12];
	fma.rn.f32 	%f2105, %f521, %f16, %f2104;
	fma.rn.f32 	%f2106, %f2105, 0fBBBB989D, 0f3F000000;
	cvt.sat.f32.f32 	%f2107, %f2106;
	mov.f32 	%f2108, 0f4B400001;
	mov.f32 	%f2109, 0f437C0000;
	fma.rm.f32 	%f2110, %f2107, %f2109, %f2108;
	add.f32 	%f2111, %f2110, 0fCB40007F;
	neg.f32 	%f2112, %f2111;
	fma.rn.f32 	%f2113, %f2105, 0fBFB8AA3B, %f2112;
	fma.rn.f32 	%f2114, %f2105, 0fB2A57060, %f2113;
	mov.b32 	%r578, %f2110;
	shl.b32 	%r579, %r578, 23;
	mov.b32 	%f2115, %r579;
	ex2.approx.ftz.f32 	%f2116, %f2114;
	fma.rn.f32 	%f2117, %f2116, %f2115, 0f3F800000;
	div.rn.f32 	%f2118, %f2105, %f2117;
	add.s32 	%r580, %r146, %r143;
	mul.wide.u32 	%rd354, %r580, 4;
	add.s64 	%rd355, %rd4, %rd354;
	st.global.f32 	[%rd355], %f2118;
	bra.uni 	$L__BB0_1286;
$L__BB0_891:
	setp.ge.u32 	%p321, %r39, %r279;
	@%p321 bra 	$L__BB0_893;
	mul.wide.u32 	%rd372, %r39, 4;
	add.s64 	%rd373, %rd3, %rd372;
	ld.global.nc.f32 	%f2215, [%rd373];
	fma.rn.f32 	%f2216, %f521, %f13, %f2215;
	max.f32 	%f2217, %f2216, 0f00000000;
	add.s32 	%r585, %r39, %r143;
	mul.wide.u32 	%rd374, %r585, 4;
	add.s64 	%rd375, %rd4, %rd374;
	st.global.f32 	[%rd375], %f2217;
$L__BB0_893:
	add.s32 	%r150, %r39, 1;
	setp.ge.u32 	%p322, %r150, %r279;
	@%p322 bra 	$L__BB0_895;
	mul.wide.u32 	%rd376, %r39, 4;
	add.s64 	%rd377, %rd3, %rd376;
	ld.global.nc.f32 	%f2218, [%rd377+4];
	fma.rn.f32 	%f2219, %f521, %f14, %f2218;
	max.f32 	%f2220, %f2219, 0f00000000;
	add.s32 	%r586, %r150, %r143;
	mul.wide.u32 	%rd378, %r586, 4;
	add.s64 	%rd379, %rd4, %rd378;
	st.global.f32 	[%rd379], %f2220;
$L__BB0_895:
	add.s32 	%r151, %r39, 2;
	setp.ge.u32 	%p323, %r151, %r279;
	@%p323 bra 	$L__BB0_897;
	mul.wide.u32 	%rd380, %r39, 4;
	add.s64 	%rd381, %rd3, %rd380;
	ld.global.nc.f32 	%f2221, [%rd381+8];
	fma.rn.f32 	%f2222, %f521, %f15, %f2221;
	max.f32 	%f2223, %f2222, 0f00000000;
	add.s32 	%r587, %r151, %r143;
	mul.wide.u32 	%rd382, %r587, 4;
	add.s64 	%rd383, %rd4, %rd382;
	st.global.f32 	[%rd383], %f2223;
$L__BB0_897:
	add.s32 	%r152, %r39, 3;
	setp.ge.u32 	%p324, %r152, %r279;
	@%p324 bra 	$L__BB0_1286;
	mul.wide.u32 	%rd384, %r39, 4;
	add.s64 	%rd385, %rd3, %rd384;
	ld.global.nc.f32 	%f2224, [%rd385+12];
	fma.rn.f32 	%f2225, %f521, %f16, %f2224;
	max.f32 	%f2226, %f2225, 0f00000000;
	add.s32 	%r588, %r152, %r143;
	mul.wide.u32 	%rd386, %r588, 4;
	add.s64 	%rd387, %rd4, %rd386;
	st.global.f32 	[%rd387], %f2226;
	bra.uni 	$L__BB0_1286;
$L__BB0_899:
	setp.ge.u32 	%p325, %r39, %r279;
	@%p325 bra 	$L__BB0_901;
	mul.wide.u32 	%rd388, %r39, 4;
	add.s64 	%rd389, %rd3, %rd388;
	ld.global.nc.f32 	%f2227, [%rd389];
	fma.rn.f32 	%f2228, %f521, %f13, %f2227;
	add.s32 	%r589, %r39, %r143;
	mul.wide.u32 	%rd390, %r589, 4;
	add.s64 	%rd391, %rd4, %rd390;
	st.global.f32 	[%rd391], %f2228;
$L__BB0_901:
	add.s32 	%r153, %r39, 1;
	setp.ge.u32 	%p326, %r153, %r279;
	@%p326 bra 	$L__BB0_903;
	mul.wide.u32 	%rd392, %r39, 4;
	add.s64 	%rd393, %rd3, %rd392;
	ld.global.nc.f32 	%f2229, [%rd393+4];
	fma.rn.f32 	%f2230, %f521, %f14, %f2229;
	add.s32 	%r590, %r153, %r143;
	mul.wide.u32 	%rd394, %r590, 4;
	add.s64 	%rd395, %rd4, %rd394;
	st.global.f32 	[%rd395], %f2230;
$L__BB0_903:
	add.s32 	%r154, %r39, 2;
	setp.ge.u32 	%p327, %r154, %r279;
	@%p327 bra 	$L__BB0_905;
	mul.wide.u32 	%rd396, %r39, 4;
	add.s64 	%rd397, %rd3, %rd396;
	ld.global.nc.f32 	%f2231, [%rd397+8];
	fma.rn.f32 	%f2232, %f521, %f15, %f2231;
	add.s32 	%r591, %r154, %r143;
	mul.wide.u32 	%rd398, %r591, 4;
	add.s64 	%rd399, %rd4, %rd398;
	st.global.f32 	[%rd399], %f2232;
$L__BB0_905:
	add.s32 	%r155, %r39, 3;
	setp.ge.u32 	%p328, %r155, %r279;
	@%p328 bra 	$L__BB0_1286;
	mul.wide.u32 	%rd400, %r39, 4;
	add.s64 	%rd401, %rd3, %rd400;
	ld.global.nc.f32 	%f2233, [%rd401+12];
	fma.rn.f32 	%f2234, %f521, %f16, %f2233;
	add.s32 	%r592, %r155, %r143;
	mul.wide.u32 	%rd402, %r592, 4;
	add.s64 	%rd403, %rd4, %rd402;
	st.global.f32 	[%rd403], %f2234;
	bra.uni 	$L__BB0_1286;
$L__BB0_907:
	mul.lo.s32 	%r156, %r38, %r279;
	setp.gt.s32 	%p206, %r281, 3;
	@%p206 bra 	$L__BB0_918;
	setp.eq.s32 	%p210, %r281, 2;
	@%p210 bra 	$L__BB0_921;
	setp.eq.s32 	%p211, %r281, 3;
	@%p211 bra 	$L__BB0_910;
	bra.uni 	$L__BB0_937;
$L__BB0_910:
	setp.ge.u32 	%p216, %r39, %r279;
	mul.wide.u32 	%rd230, %r39, 4;
	add.s64 	%rd63, %rd3, %rd230;
	add.s32 	%r505, %r39, %r156;
	mul.wide.u32 	%rd231, %r505, 4;
	add.s64 	%rd64, %rd4, %rd231;
	@%p216 bra 	$L__BB0_912;
	ld.global.nc.f32 	%f1591, [%rd63];
	fma.rn.f32 	%f1592, %f521, %f8, %f1591;
	mul.f32 	%f1593, %f1592, %f1592;
	mul.f32 	%f1594, %f1592, %f1593;
	mul.f32 	%f1595, %f1592, 0f3F000000;
	fma.rn.f32 	%f1596, %f1594, 0f3D372713, %f1592;
	mul.f32 	%f1597, %f1596, 0f3F4C422A;
	abs.f32 	%f1598, %f1597;
	mul.f32 	%f1599, %f1598, 0f4038AA3B;
	ex2.approx.ftz.f32 	%f1600, %f1599;
	add.f32 	%f1601, %f1600, 0f3F800000;
	rcp.approx.ftz.f32 	%f1602, %f1601;
	fma.rn.f32 	%f1603, %f1602, 0fC0000000, 0f3F800000;
	setp.ge.f32 	%p217, %f1598, 0f41102CB4;
	selp.f32 	%f1604, 0f3F800000, %f1603, %p217;
	copysign.f32 	%f1605, %f1597, %f1604;
	mul.f32 	%f1606, %f1597, %f1597;
	fma.rn.f32 	%f1607, %f1606, 0f3C80F082, 0fBD563CAE;
	fma.rn.f32 	%f1608, %f1607, %f1606, 0f3E085941;
	fma.rn.f32 	%f1609, %f1608, %f1606, 0fBEAAA9ED;
	fma.rn.f32 	%f1610, %f1609, %f1606, 0f00000000;
	fma.rn.f32 	%f1611, %f1610, %f1597, %f1597;
	setp.ge.f32 	%p218, %f1598, 0f3F19999A;
	selp.f32 	%f1612, %f1605, %f1611, %p218;
	add.f32 	%f1613, %f1612, 0f3F800000;
	mul.f32 	%f1614, %f1595, %f1613;
	st.global.f32 	[%rd64], %f1614;
$L__BB0_912:
	add.s32 	%r506, %r39, 1;
	setp.ge.u32 	%p219, %r506, %r279;
	@%p219 bra 	$L__BB0_914;
	ld.global.nc.f32 	%f1615, [%rd63+4];
	fma.rn.f32 	%f1616, %f521, %f7, %f1615;
	mul.f32 	%f1617, %f1616, %f1616;
	mul.f32 	%f1618, %f1616, %f1617;
	mul.f32 	%f1619, %f1616, 0f3F000000;
	fma.rn.f32 	%f1620, %f1618, 0f3D372713, %f1616;
	mul.f32 	%f1621, %f1620, 0f3F4C422A;
	abs.f32 	%f1622, %f1621;
	mul.f32 	%f1623, %f1622, 0f4038AA3B;
	ex2.approx.ftz.f32 	%f1624, %f1623;
	add.f32 	%f1625, %f1624, 0f3F800000;
	rcp.approx.ftz.f32 	%f1626, %f1625;
	fma.rn.f32 	%f1627, %f1626, 0fC0000000, 0f3F800000;
	setp.ge.f32 	%p220, %f1622, 0f41102CB4;
	selp.f32 	%f1628, 0f3F800000, %f1627, %p220;
	copysign.f32 	%f1629, %f1621, %f1628;
	mul.f32 	%f1630, %f1621, %f1621;
	fma.rn.f32 	%f1631, %f1630, 0f3C80F082, 0fBD563CAE;
	fma.rn.f32 	%f1632, %f1631, %f1630, 0f3E085941;
	fma.rn.f32 	%f1633, %f1632, %f1630, 0fBEAAA9ED;
	fma.rn.f32 	%f1634, %f1633, %f1630, 0f00000000;
	fma.rn.f32 	%f1635, %f1634, %f1621, %f1621;
	setp.ge.f32 	%p221, %f1622, 0f3F19999A;
	selp.f32 	%f1636, %f1629, %f1635, %p221;
	add.f32 	%f1637, %f1636, 0f3F800000;
	mul.f32 	%f1638, %f1619, %f1637;
	st.global.f32 	[%rd64+4], %f1638;
$L__BB0_914:
	add.s32 	%r507, %r39, 2;
	setp.ge.u32 	%p222, %r507, %r279;
	@%p222 bra 	$L__BB0_916;
	ld.global.nc.f32 	%f1639, [%rd63+8];
	fma.rn.f32 	%f1640, %f521, %f6, %f1639;
	mul.f32 	%f1641, %f1640, %f1640;
	mul.f32 	%f1642, %f1640, %f1641;
	mul.f32 	%f1643, %f1640, 0f3F000000;
	fma.rn.f32 	%f1644, %f1642, 0f3D372713, %f1640;
	mul.f32 	%f1645, %f1644, 0f3F4C422A;
	abs.f32 	%f1646, %f1645;
	mul.f32 	%f1647, %f1646, 0f4038AA3B;
	ex2.approx.ftz.f32 	%f1648, %f1647;
	add.f32 	%f1649, %f1648, 0f3F800000;
	rcp.approx.ftz.f32 	%f1650, %f1649;
	fma.rn.f32 	%f1651, %f1650, 0fC0000000, 0f3F800000;
	setp.ge.f32 	%p223, %f1646, 0f41102CB4;
	selp.f32 	%f1652, 0f3F800000, %f1651, %p223;
	copysign.f32 	%f1653, %f1645, %f1652;
	mul.f32 	%f1654, %f1645, %f1645;
	fma.rn.f32 	%f1655, %f1654, 0f3C80F082, 0fBD563CAE;
	fma.rn.f32 	%f1656, %f1655, %f1654, 0f3E085941;
	fma.rn.f32 	%f1657, %f1656, %f1654, 0fBEAAA9ED;
	fma.rn.f32 	%f1658, %f1657, %f1654, 0f00000000;
	fma.rn.f32 	%f1659, %f1658, %f1645, %f1645;
	setp.ge.f32 	%p224, %f1646, 0f3F19999A;
	selp.f32 	%f1660, %f1653, %f1659, %p224;
	add.f32 	%f1661, %f1660, 0f3F800000;
	mul.f32 	%f1662, %f1643, %f1661;
	st.global.f32 	[%rd64+8], %f1662;
$L__BB0_916:
	add.s32 	%r508, %r39, 3;
	setp.ge.u32 	%p225, %r508, %r279;
	@%p225 bra 	$L__BB0_790;
	ld.global.nc.f32 	%f1663, [%rd63+12];
	fma.rn.f32 	%f1664, %f521, %f5, %f1663;
	mul.f32 	%f1665, %f1664, %f1664;
	mul.f32 	%f1666, %f1664, %f1665;
	mul.f32 	%f1667, %f1664, 0f3F000000;
	fma.rn.f32 	%f1668, %f1666, 0f3D372713, %f1664;
	mul.f32 	%f1669, %f1668, 0f3F4C422A;
	abs.f32 	%f1670, %f1669;
	mul.f32 	%f1671, %f1670, 0f4038AA3B;
	ex2.approx.ftz.f32 	%f1672, %f1671;
	add.f32 	%f1673, %f1672, 0f3F800000;
	rcp.approx.ftz.f32 	%f1674, %f1673;
	fma.rn.f32 	%f1675, %f1674, 0fC0000000, 0f3F800000;
	setp.ge.f32 	%p226, %f1670, 0f41102CB4;
	selp.f32 	%f1676, 0f3F800000, %f1675, %p226;
	copysign.f32 	%f1677, %f1669, %f1676;
	mul.f32 	%f1678, %f1669, %f1669;
	fma.rn.f32 	%f1679, %f1678, 0f3C80F082, 0fBD563CAE;
	fma.rn.f32 	%f1680, %f1679, %f1678, 0f3E085941;
	fma.rn.f32 	%f1681, %f1680, %f1678, 0fBEAAA9ED;
	fma.rn.f32 	%f1682, %f1681, %f1678, 0f00000000;
	fma.rn.f32 	%f1683, %f1682, %f1669, %f1669;
	setp.ge.f32 	%p227, %f1670, 0f3F19999A;
	selp.f32 	%f1684, %f1677, %f1683, %p227;
	add.f32 	%f1685, %f1684, 0f3F800000;
	mul.f32 	%f1686, %f1667, %f1685;
	st.global.f32 	[%rd64+12], %f1686;
	bra.uni 	$L__BB0_790;
$L__BB0_918:
	setp.eq.s32 	%p207, %r281, 4;
	@%p207 bra 	$L__BB0_929;
	setp.eq.s32 	%p208, %r281, 6;
	@%p208 bra 	$L__BB0_910;
	setp.ne.s32 	%p209, %r281, 5;
	@%p209 bra 	$L__BB0_937;
$L__BB0_921:
	setp.ge.u32 	%p228, %r39, %r279;
	mul.wide.u32 	%rd232, %r39, 4;
	add.s64 	%rd61, %rd3, %rd232;
	add.s32 	%r509, %r39, %r156;
	mul.wide.u32 	%rd233, %r509, 4;
	add.s64 	%rd62, %rd4, %rd233;
	@%p228 bra 	$L__BB0_923;
	ld.global.nc.f32 	%f1687, [%rd61];
	fma.rn.f32 	%f1688, %f521, %f8, %f1687;
	max.f32 	%f1689, %f1688, 0f00000000;
	st.global.f32 	[%rd62], %f1689;
$L__BB0_923:
	add.s32 	%r510, %r39, 1;
	setp.ge.u32 	%p229, %r510, %r279;
	@%p229 bra 	$L__BB0_925;
	ld.global.nc.f32 	%f1690, [%rd61+4];
	fma.rn.f32 	%f1691, %f521, %f7, %f1690;
	max.f32 	%f1692, %f1691, 0f00000000;
	st.global.f32 	[%rd62+4], %f1692;
$L__BB0_925:
	add.s32 	%r511, %r39, 2;
	setp.ge.u32 	%p230, %r511, %r279;
	@%p230 bra 	$L__BB0_927;
	ld.global.nc.f32 	%f1693, [%rd61+8];
	fma.rn.f32 	%f1694, %f521, %f6, %f1693;
	max.f32 	%f1695, %f1694, 0f00000000;
	st.global.f32 	[%rd62+8], %f1695;
$L__BB0_927:
	add.s32 	%r512, %r39, 3;
	setp.ge.u32 	%p231, %r512, %r279;
	@%p231 bra 	$L__BB0_790;
	ld.global.nc.f32 	%f1696, [%rd61+12];
	fma.rn.f32 	%f1697, %f521, %f5, %f1696;
	max.f32 	%f1698, %f1697, 0f00000000;
	st.global.f32 	[%rd62+12], %f1698;
	bra.uni 	$L__BB0_790;
$L__BB0_929:
	setp.ge.u32 	%p212, %r39, %r279;
	mul.wide.u32 	%rd228, %r39, 4;
	add.s64 	%rd65, %rd3, %rd228;
	add.s32 	%r493, %r39, %r156;
	mul.wide.u32 	%rd229, %r493, 4;
	add.s64 	%rd66, %rd4, %rd229;
	@%p212 bra 	$L__BB0_931;
	ld.global.nc.f32 	%f1531, [%rd65];
	fma.rn.f32 	%f1532, %f521, %f8, %f1531;
	fma.rn.f32 	%f1533, %f1532, 0fBBBB989D, 0f3F000000;
	cvt.sat.f32.f32 	%f1534, %f1533;
	mov.f32 	%f1535, 0f4B400001;
	mov.f32 	%f1536, 0f437C0000;
	fma.rm.f32 	%f1537, %f1534, %f1536, %f1535;
	add.f32 	%f1538, %f1537, 0fCB40007F;
	neg.f32 	%f1539, %f1538;
	fma.rn.f32 	%f1540, %f1532, 0fBFB8AA3B, %f1539;
	fma.rn.f32 	%f1541, %f1532, 0fB2A57060, %f1540;
	mov.b32 	%r494, %f1537;
	shl.b32 	%r495, %r494, 23;
	mov.b32 	%f1542, %r495;
	ex2.approx.ftz.f32 	%f1543, %f1541;
	fma.rn.f32 	%f1544, %f1543, %f1542, 0f3F800000;
	div.rn.f32 	%f1545, %f1532, %f1544;
	st.global.f32 	[%rd66], %f1545;
$L__BB0_931:
	add.s32 	%r496, %r39, 1;
	setp.ge.u32 	%p213, %r496, %r279;
	@%p213 bra 	$L__BB0_933;
	ld.global.nc.f32 	%f1546, [%rd65+4];
	fma.rn.f32 	%f1547, %f521, %f7, %f1546;
	fma.rn.f32 	%f1548, %f1547, 0fBBBB989D, 0f3F000000;
	cvt.sat.f32.f32 	%f1549, %f1548;
	mov.f32 	%f1550, 0f4B400001;
	mov.f32 	%f1551, 0f437C0000;
	fma.rm.f32 	%f1552, %f1549, %f1551, %f1550;
	add.f32 	%f1553, %f1552, 0fCB40007F;
	neg.f32 	%f1554, %f1553;
	fma.rn.f32 	%f1555, %f1547, 0fBFB8AA3B, %f1554;
	fma.rn.f32 	%f1556, %f1547, 0fB2A57060, %f1555;
	mov.b32 	%r497, %f1552;
	shl.b32 	%r498, %r497, 23;
	mov.b32 	%f1557, %r498;
	ex2.approx.ftz.f32 	%f1558, %f1556;
	fma.rn.f32 	%f1559, %f1558, %f1557, 0f3F800000;
	div.rn.f32 	%f1560, %f1547, %f1559;
	st.global.f32 	[%rd66+4], %f1560;
$L__BB0_933:
	add.s32 	%r499, %r39, 2;
	setp.ge.u32 	%p214, %r499, %r279;
	@%p214 bra 	$L__BB0_935;
	ld.global.nc.f32 	%f1561, [%rd65+8];
	fma.rn.f32 	%f1562, %f521, %f6, %f1561;
	fma.rn.f32 	%f1563, %f1562, 0fBBBB989D, 0f3F000000;
	cvt.sat.f32.f32 	%f1564, %f1563;
	mov.f32 	%f1565, 0f4B400001;
	mov.f32 	%f1566, 0f437C0000;
	fma.rm.f32 	%f1567, %f1564, %f1566, %f1565;
	add.f32 	%f1568, %f1567, 0fCB40007F;
	neg.f32 	%f1569, %f1568;
	fma.rn.f32 	%f1570, %f1562, 0fBFB8AA3B, %f1569;
	fma.rn.f32 	%f1571, %f1562, 0fB2A57060, %f1570;
	mov.b32 	%r500, %f1567;
	shl.b32 	%r501, %r500, 23;
	mov.b32 	%f1572, %r501;
	ex2.approx.ftz.f32 	%f1573, %f1571;
	fma.rn.f32 	%f1574, %f1573, %f1572, 0f3F800000;
	div.rn.f32 	%f1575, %f1562, %f1574;
	st.global.f32 	[%rd66+8], %f1575;
$L__BB0_935:
	add.s32 	%r502, %r39, 3;
	setp.ge.u32 	%p215, %r502, %r279;
	@%p215 bra 	$L__BB0_790;
	ld.global.nc.f32 	%f1576, [%rd65+12];
	fma.rn.f32 	%f1577, %f521, %f5, %f1576;
	fma.rn.f32 	%f1578, %f1577, 0fBBBB989D, 0f3F000000;
	cvt.sat.f32.f32 	%f1579, %f1578;
	mov.f32 	%f1580, 0f4B400001;
	mov.f32 	%f1581, 0f437C0000;
	fma.rm.f32 	%f1582, %f1579, %f1581, %f1580;
	add.f32 	%f1583, %f1582, 0fCB40007F;
	neg.f32 	%f1584, %f1583;
	fma.rn.f32 	%f1585, %f1577, 0fBFB8AA3B, %f1584;
	fma.rn.f32 	%f1586, %f1577, 0fB2A57060, %f1585;
	mov.b32 	%r503, %f1582;
	shl.b32 	%r504, %r503, 23;
	mov.b32 	%f1587, %r504;
	ex2.approx.ftz.f32 	%f1588, %f1586;
	fma.rn.f32 	%f1589, %f1588, %f1587, 0f3F800000;
	div.rn.f32 	%f1590, %f1577, %f1589;
	st.global.f32 	[%rd66+12], %f1590;
	bra.uni 	$L__BB0_790;
$L__BB0_937:
	setp.ge.u32 	%p232, %r39, %r279;
	mul.wide.u32 	%rd234, %r39, 4;
	add.s64 	%rd67, %rd3, %rd234;
	add.s32 	%r513, %r39, %r156;
	mul.wide.u32 	%rd235, %r513, 4;
	add.s64 	%rd68, %rd4, %rd235;
	@%p232 bra 	$L__BB0_939;
	ld.global.nc.f32 	%f1699, [%rd67];
	fma.rn.f32 	%f1700, %f521, %f8, %f1699;
	st.global.f32 	[%rd68], %f1700;
$L__BB0_939:
	add.s32 	%r514, %r39, 1;
	setp.ge.u32 	%p233, %r514, %r279;
	@%p233 bra 	$L__BB0_941;
	ld.global.nc.f32 	%f1701, [%rd67+4];
	fma.rn.f32 	%f1702, %f521, %f7, %f1701;
	st.global.f32 	[%rd68+4], %f1702;
$L__BB0_941:
	add.s32 	%r515, %r39, 2;
	setp.ge.u32 	%p234, %r515, %r279;
	@%p234 bra 	$L__BB0_943;
	ld.global.nc.f32 	%f1703, [%rd67+8];
	fma.rn.f32 	%f1704, %f521, %f6, %f1703;
	st.global.f32 	[%rd68+8], %f1704;
$L__BB0_943:
	add.s32 	%r516, %r39, 3;
	setp.ge.u32 	%p235, %r516, %r279;
	@%p235 bra 	$L__BB0_790;
	ld.global.nc.f32 	%f1705, [%rd67+12];
	fma.rn.f32 	%f1706, %f521, %f5, %f1705;
	st.global.f32 	[%rd68+12], %f1706;
	bra.uni 	$L__BB0_790;
$L__BB0_945:
	setp.lt.u32 	%p169, %r38, %r278;
	mul.wide.u32 	%rd208, %r39, 4;
	add.s64 	%rd69, %rd3, %rd208;
	@%p169 bra 	$L__BB0_997;
$L__BB0_946:
	add.s32 	%r157, %r38, 1;
	setp.ge.u32 	%p178, %r157, %r278;
	@%p178 bra 	$L__BB0_963;
	mul.lo.s32 	%r158, %r157, %r279;
	setp.ge.u32 	%p179, %r39, %r279;
	@%p179 bra 	$L__BB0_951;
	setp.ne.s32 	%p180, %r281, 7;
	mul.f32 	%f5643, %f521, %f4;
	@%p180 bra 	$L__BB0_950;
	ld.global.nc.f32 	%f1507, [%rd69];
	add.f32 	%f5643, %f5643, %f1507;
$L__BB0_950:
	max.f32 	%f1508, %f5643, 0f00000000;
	add.s32 	%r480, %r39, %r158;
	mul.wide.u32 	%rd210, %r480, 4;
	add.s64 	%rd211, %rd4, %rd210;
	st.global.f32 	[%rd211], %f1508;
$L__BB0_951:
	add.s32 	%r159, %r39, 1;
	setp.ge.u32 	%p181, %r159, %r279;
	@%p181 bra 	$L__BB0_955;
	setp.ne.s32 	%p182, %r281, 7;
	mul.f32 	%f5644, %f521, %f3;
	@%p182 bra 	$L__BB0_954;
	ld.global.nc.f32 	%f1509, [%rd69+4];
	add.f32 	%f5644, %f5644, %f1509;
$L__BB0_954:
	max.f32 	%f1510, %f5644, 0f00000000;
	add.s32 	%r481, %r159, %r158;
	mul.wide.u32 	%rd212, %r481, 4;
	add.s64 	%rd213, %rd4, %rd212;
	st.global.f32 	[%rd213], %f1510;
$L__BB0_955:
	add.s32 	%r160, %r39, 2;
	setp.ge.u32 	%p183, %r160, %r279;
	@%p183 bra 	$L__BB0_959;
	setp.ne.s32 	%p184, %r281, 7;
	mul.f32 	%f5645, %f521, %f2;
	@%p184 bra 	$L__BB0_958;
	ld.global.nc.f32 	%f1511, [%rd69+8];
	add.f32 	%f5645, %f5645, %f1511;
$L__BB0_958:
	max.f32 	%f1512, %f5645, 0f00000000;
	add.s32 	%r482, %r160, %r158;
	mul.wide.u32 	%rd214, %r482, 4;
	add.s64 	%rd215, %rd4, %rd214;
	st.global.f32 	[%rd215], %f1512;
$L__BB0_959:
	add.s32 	%r161, %r39, 3;
	setp.ge.u32 	%p185, %r161, %r279;
	@%p185 bra 	$L__BB0_963;
	setp.ne.s32 	%p186, %r281, 7;
	mul.f32 	%f5646, %f521, %f1;
	@%p186 bra 	$L__BB0_962;
	ld.global.nc.f32 	%f1513, [%rd69+12];
	add.f32 	%f5646, %f5646, %f1513;
$L__BB0_962:
	max.f32 	%f1514, %f5646, 0f00000000;
	add.s32 	%r483, %r161, %r158;
	mul.wide.u32 	%rd216, %r483, 4;
	add.s64 	%rd217, %rd4, %rd216;
	st.global.f32 	[%rd217], %f1514;
$L__BB0_963:
	add.s32 	%r162, %r38, 2;
	setp.ge.u32 	%p187, %r162, %r278;
	@%p187 bra 	$L__BB0_980;
	mul.lo.s32 	%r163, %r162, %r279;
	setp.ge.u32 	%p188, %r39, %r279;
	add.s32 	%r484, %r39, %r163;
	mul.wide.u32 	%rd218, %r484, 4;
	add.s64 	%rd70, %rd4, %rd218;
	@%p188 bra 	$L__BB0_968;
	setp.ne.s32 	%p189, %r281, 7;
	mul.f32 	%f5647, %f521, %f9;
	@%p189 bra 	$L__BB0_967;
	ld.global.nc.f32 	%f1515, [%rd69];
	add.f32 	%f5647, %f5647, %f1515;
$L__BB0_967:
	max.f32 	%f1516, %f5647, 0f00000000;
	st.global.f32 	[%rd70], %f1516;
$L__BB0_968:
	add.s32 	%r485, %r39, 1;
	setp.ge.u32 	%p190, %r485, %r279;
	@%p190 bra 	$L__BB0_972;
	setp.ne.s32 	%p191, %r281, 7;
	mul.f32 	%f5648, %f521, %f10;
	@%p191 bra 	$L__BB0_971;
	ld.global.nc.f32 	%f1517, [%rd69+4];
	add.f32 	%f5648, %f5648, %f1517;
$L__BB0_971:
	max.f32 	%f1518, %f5648, 0f00000000;
	st.global.f32 	[%rd70+4], %f1518;
$L__BB0_972:
	add.s32 	%r486, %r39, 2;
	setp.ge.u32 	%p192, %r486, %r279;
	add.s32 	%r487, %r486, %r163;
	mul.wide.u32 	%rd219, %r487, 4;
	add.s64 	%rd71, %rd4, %rd219;
	@%p192 bra 	$L__BB0_976;
	setp.ne.s32 	%p193, %r281, 7;
	mul.f32 	%f5649, %f521, %f11;
	@%p193 bra 	$L__BB0_975;
	ld.global.nc.f32 	%f1519, [%rd69+8];
	add.f32 	%f5649, %f5649, %f1519;
$L__BB0_975:
	max.f32 	%f1520, %f5649, 0f00000000;
	st.global.f32 	[%rd71], %f1520;
$L__BB0_976:
	add.s32 	%r488, %r39, 3;
	setp.ge.u32 	%p194, %r488, %r279;
	@%p194 bra 	$L__BB0_980;
	setp.ne.s32 	%p195, %r281, 7;
	mul.f32 	%f5650, %f521, %f12;
	@%p195 bra 	$L__BB0_979;
	ld.global.nc.f32 	%f1521, [%rd69+12];
	add.f32 	%f5650, %f5650, %f1521;
$L__BB0_979:
	max.f32 	%f1522, %f5650, 0f00000000;
	st.global.f32 	[%rd71+4], %f1522;
$L__BB0_980:
	add.s32 	%r164, %r38, 3;
	setp.ge.u32 	%p196, %r164, %r278;
	@%p196 bra 	$L__BB0_1286;
	mul.lo.s32 	%r165, %r164, %r279;
	setp.ge.u32 	%p197, %r39, %r279;
	@%p197 bra 	$L__BB0_985;
	setp.ne.s32 	%p198, %r281, 7;
	mul.f32 	%f5651, %f521, %f13;
	@%p198 bra 	$L__BB0_984;
	ld.global.nc.f32 	%f1523, [%rd69];
	add.f32 	%f5651, %f5651, %f1523;
$L__BB0_984:
	max.f32 	%f1524, %f5651, 0f00000000;
	add.s32 	%r489, %r39, %r165;
	mul.wide.u32 	%rd220, %r489, 4;
	add.s64 	%rd221, %rd4, %rd220;
	st.global.f32 	[%rd221], %f1524;
$L__BB0_985:
	add.s32 	%r166, %r39, 1;
	setp.ge.u32 	%p199, %r166, %r279;
	@%p199 bra 	$L__BB0_989;
	setp.ne.s32 	%p200, %r281, 7;
	mul.f32 	%f5652, %f521, %f14;
	@%p200 bra 	$L__BB0_988;
	ld.global.nc.f32 	%f1525, [%rd69+4];
	add.f32 	%f5652, %f5652, %f1525;
$L__BB0_988:
	max.f32 	%f1526, %f5652, 0f00000000;
	add.s32 	%r490, %r166, %r165;
	mul.wide.u32 	%rd222, %r490, 4;
	add.s64 	%rd223, %rd4, %rd222;
	st.global.f32 	[%rd223], %f1526;
$L__BB0_989:
	add.s32 	%r167, %r39, 2;
	setp.ge.u32 	%p201, %r167, %r279;
	@%p201 bra 	$L__BB0_993;
	setp.ne.s32 	%p202, %r281, 7;
	mul.f32 	%f5653, %f521, %f15;
	@%p202 bra 	$L__BB0_992;
	ld.global.nc.f32 	%f1527, [%rd69+8];
	add.f32 	%f5653, %f5653, %f1527;
$L__BB0_992:
	max.f32 	%f1528, %f5653, 0f00000000;
	add.s32 	%r491, %r167, %r165;
	mul.wide.u32 	%rd224, %r491, 4;
	add.s64 	%rd225, %rd4, %rd224;
	st.global.f32 	[%rd225], %f1528;
$L__BB0_993:
	add.s32 	%r168, %r39, 3;
	setp.ge.u32 	%p203, %r168, %r279;
	@%p203 bra 	$L__BB0_1286;
	setp.ne.s32 	%p204, %r281, 7;
	mul.f32 	%f5654, %f521, %f16;
	@%p204 bra 	$L__BB0_996;
	ld.global.nc.f32 	%f1529, [%rd69+12];
	add.f32 	%f5654, %f5654, %f1529;
$L__BB0_996:
	max.f32 	%f1530, %f5654, 0f00000000;
	add.s32 	%r492, %r168, %r165;
	mul.wide.u32 	%rd226, %r492, 4;
	add.s64 	%rd227, %rd4, %rd226;
	st.global.f32 	[%rd227], %f1530;
	bra.uni 	$L__BB0_1286;
$L__BB0_997:
	setp.ge.u32 	%p170, %r39, %r279;
	mad.lo.s32 	%r476, %r38, %r279, %r39;
	mul.wide.u32 	%rd209, %r476, 4;
	add.s64 	%rd72, %rd4, %rd209;
	@%p170 bra 	$L__BB0_1001;
	setp.ne.s32 	%p171, %r281, 7;
	mul.f32 	%f5655, %f521, %f8;
	@%p171 bra 	$L__BB0_1000;
	ld.global.nc.f32 	%f1499, [%rd69];
	add.f32 	%f5655, %f5655, %f1499;
$L__BB0_1000:
	max.f32 	%f1500, %f5655, 0f00000000;
	st.global.f32 	[%rd72], %f1500;
$L__BB0_1001:
	add.s32 	%r477, %r39, 1;
	setp.ge.u32 	%p172, %r477, %r279;
	@%p172 bra 	$L__BB0_1005;
	setp.ne.s32 	%p173, %r281, 7;
	mul.f32 	%f5656, %f521, %f7;
	@%p173 bra 	$L__BB0_1004;
	ld.global.nc.f32 	%f1501, [%rd69+4];
	add.f32 	%f5656, %f5656, %f1501;
$L__BB0_1004:
	max.f32 	%f1502, %f5656, 0f00000000;
	st.global.f32 	[%rd72+4], %f1502;
$L__BB0_1005:
	add.s32 	%r478, %r39, 2;
	setp.ge.u32 	%p174, %r478, %r279;
	@%p174 bra 	$L__BB0_1009;
	setp.ne.s32 	%p175, %r281, 7;
	mul.f32 	%f5657, %f521, %f6;
	@%p175 bra 	$L__BB0_1008;
	ld.global.nc.f32 	%f1503, [%rd69+8];
	add.f32 	%f5657, %f5657, %f1503;
$L__BB0_1008:
	max.f32 	%f1504, %f5657, 0f00000000;
	st.global.f32 	[%rd72+8], %f1504;
$L__BB0_1009:
	add.s32 	%r479, %r39, 3;
	setp.ge.u32 	%p176, %r479, %r279;
	@%p176 bra 	$L__BB0_946;
	setp.ne.s32 	%p177, %r281, 7;
	mul.f32 	%f5658, %f521, %f5;
	@%p177 bra 	$L__BB0_1012;
	ld.global.nc.f32 	%f1505, [%rd69+12];
	add.f32 	%f5658, %f5658, %f1505;
$L__BB0_1012:
	max.f32 	%f1506, %f5658, 0f00000000;
	st.global.f32 	[%rd72+12], %f1506;
	bra.uni 	$L__BB0_946;
$L__BB0_1013:
	setp.ge.u32 	%p102, %r39, %r279;
	mul.wide.u32 	%rd164, %r39, 4;
	add.s64 	%rd75, %rd3, %rd164;
	mad.lo.s32 	%r459, %r38, %r279, %r39;
	mul.wide.u32 	%rd165, %r459, 4;
	add.s64 	%rd76, %rd4, %rd165;
	@%p102 bra 	$L__BB0_1017;
	setp.ne.s32 	%p103, %r281, 7;
	mul.f32 	%f5671, %f521, %f8;
	@%p103 bra 	$L__BB0_1016;
	ld.global.nc.f32 	%f1131, [%rd75];
	add.f32 	%f5671, %f5671, %f1131;
$L__BB0_1016:
	mul.f32 	%f1132, %f5671, %f5671;
	mul.f32 	%f1133, %f5671, %f1132;
	mul.f32 	%f1134, %f5671, 0f3F000000;
	fma.rn.f32 	%f1135, %f1133, 0f3D372713, %f5671;
	mul.f32 	%f1136, %f1135, 0f3F4C422A;
	abs.f32 	%f1137, %f1136;
	mul.f32 	%f1138, %f1137, 0f4038AA3B;
	ex2.approx.ftz.f32 	%f1139, %f1138;
	add.f32 	%f1140, %f1139, 0f3F800000;
	rcp.approx.ftz.f32 	%f1141, %f1140;
	fma.rn.f32 	%f1142, %f1141, 0fC0000000, 0f3F800000;
	setp.ge.f32 	%p104, %f1137, 0f41102CB4;
	selp.f32 	%f1143, 0f3F800000, %f1142, %p104;
	copysign.f32 	%f1144, %f1136, %f1143;
	mul.f32 	%f1145, %f1136, %f1136;
	fma.rn.f32 	%f1146, %f1145, 0f3C80F082, 0fBD563CAE;
	fma.rn.f32 	%f1147, %f1146, %f1145, 0f3E085941;
	fma.rn.f32 	%f1148, %f1147, %f1145, 0fBEAAA9ED;
	fma.rn.f32 	%f1149, %f1148, %f1145, 0f00000000;
	fma.rn.f32 	%f1150, %f1149, %f1136, %f1136;
	setp.ge.f32 	%p105, %f1137, 0f3F19999A;
	selp.f32 	%f1151, %f1144, %f1150, %p105;
	add.f32 	%f1152, %f1151, 0f3F800000;
	mul.f32 	%f1153, %f1134, %f1152;
	st.global.f32 	[%rd76], %f1153;
$L__BB0_1017:
	add.s32 	%r460, %r39, 1;
	setp.ge.u32 	%p106, %r460, %r279;
	@%p106 bra 	$L__BB0_1021;
	setp.ne.s32 	%p107, %r281, 7;
	mul.f32 	%f5672, %f521, %f7;
	@%p107 bra 	$L__BB0_1020;
	ld.global.nc.f32 	%f1154, [%rd75+4];
	add.f32 	%f5672, %f5672, %f1154;
$L__BB0_1020:
	mul.f32 	%f1155, %f5672, %f5672;
	mul.f32 	%f1156, %f5672, %f1155;
	mul.f32 	%f1157, %f5672, 0f3F000000;
	fma.rn.f32 	%f1158, %f1156, 0f3D372713, %f5672;
	mul.f32 	%f1159, %f1158, 0f3F4C422A;
	abs.f32 	%f1160, %f1159;
	mul.f32 	%f1161, %f1160, 0f4038AA3B;
	ex2.approx.ftz.f32 	%f1162, %f1161;
	add.f32 	%f1163, %f1162, 0f3F800000;
	rcp.approx.ftz.f32 	%f1164, %f1163;
	fma.rn.f32 	%f1165, %f1164, 0fC0000000, 0f3F800000;
	setp.ge.f32 	%p108, %f1160, 0f41102CB4;
	selp.f32 	%f1166, 0f3F800000, %f1165, %p108;
	copysign.f32 	%f1167, %f1159, %f1166;
	mul.f32 	%f1168, %f1159, %f1159;
	fma.rn.f32 	%f1169, %f1168, 0f3C80F082, 0fBD563CAE;
	fma.rn.f32 	%f1170, %f1169, %f1168, 0f3E085941;
	fma.rn.f32 	%f1171, %f1170, %f1168, 0fBEAAA9ED;
	fma.rn.f32 	%f1172, %f1171, %f1168, 0f00000000;
	fma.rn.f32 	%f1173, %f1172, %f1159, %f1159;
	setp.ge.f32 	%p109, %f1160, 0f3F19999A;
	selp.f32 	%f1174, %f1167, %f1173, %p109;
	add.f32 	%f1175, %f1174, 0f3F800000;
	mul.f32 	%f1176, %f1157, %f1175;
	st.global.f32 	[%rd76+4], %f1176;
$L__BB0_1021:
	add.s32 	%r461, %r39, 2;
	setp.ge.u32 	%p110, %r461, %r279;
	@%p110 bra 	$L__BB0_1025;
	setp.ne.s32 	%p111, %r281, 7;
	mul.f32 	%f5673, %f521, %f6;
	@%p111 bra 	$L__BB0_1024;
	ld.global.nc.f32 	%f1177, [%rd75+8];
	add.f32 	%f5673, %f5673, %f1177;
$L__BB0_1024:
	mul.f32 	%f1178, %f5673, %f5673;
	mul.f32 	%f1179, %f5673, %f1178;
	mul.f32 	%f1180, %f5673, 0f3F000000;
	fma.rn.f32 	%f1181, %f1179, 0f3D372713, %f5673;
	mul.f32 	%f1182, %f1181, 0f3F4C422A;
	abs.f32 	%f1183, %f1182;
	mul.f32 	%f1184, %f1183, 0f4038AA3B;
	ex2.approx.ftz.f32 	%f1185, %f1184;
	add.f32 	%f1186, %f1185, 0f3F800000;
	rcp.approx.ftz.f32 	%f1187, %f1186;
	fma.rn.f32 	%f1188, %f1187, 0fC0000000, 0f3F800000;
	setp.ge.f32 	%p112, %f1183, 0f41102CB4;
	selp.f32 	%f1189, 0f3F800000, %f1188, %p112;
	copysign.f32 	%f1190, %f1182, %f1189;
	mul.f32 	%f1191, %f1182, %f1182;
	fma.rn.f32 	%f1192, %f1191, 0f3C80F082, 0fBD563CAE;
	fma.rn.f32 	%f1193, %f1192, %f1191, 0f3E085941;
	fma.rn.f32 	%f1194, %f1193, %f1191, 0fBEAAA9ED;
	fma.rn.f32 	%f1195, %f1194, %f1191, 0f00000000;
	fma.rn.f32 	%f1196, %f1195, %f1182, %f1182;
	setp.ge.f32 	%p113, %f1183, 0f3F19999A;
	selp.f32 	%f1197, %f1190, %f1196, %p113;
	add.f32 	%f1198, %f1197, 0f3F800000;
	mul.f32 	%f1199, %f1180, %f1198;
	st.global.f32 	[%rd76+8], %f1199;
$L__BB0_1025:
	add.s32 	%r462, %r39, 3;
	setp.ge.u32 	%p114, %r462, %r279;
	@%p114 bra 	$L__BB0_667;
	setp.ne.s32 	%p115, %r281, 7;
	mul.f32 	%f5674, %f521, %f5;
	@%p115 bra 	$L__BB0_1028;
	ld.global.nc.f32 	%f1200, [%rd75+12];
	add.f32 	%f5674, %f5674, %f1200;
$L__BB0_1028:
	mul.f32 	%f1201, %f5674, %f5674;
	mul.f32 	%f1202, %f5674, %f1201;
	mul.f32 	%f1203, %f5674, 0f3F000000;
	fma.rn.f32 	%f1204, %f1202, 0f3D372713, %f5674;
	mul.f32 	%f1205, %f1204, 0f3F4C422A;
	abs.f32 	%f1206, %f1205;
	mul.f32 	%f1207, %f1206, 0f4038AA3B;
	ex2.approx.ftz.f32 	%f1208, %f1207;
	add.f32 	%f1209, %f1208, 0f3F800000;
	rcp.approx.ftz.f32 	%f1210, %f1209;
	fma.rn.f32 	%f1211, %f1210, 0fC0000000, 0f3F800000;
	setp.ge.f32 	%p116, %f1206, 0f41102CB4;
	selp.f32 	%f1212, 0f3F800000, %f1211, %p116;
	copysign.f32 	%f1213, %f1205, %f1212;
	mul.f32 	%f1214, %f1205, %f1205;
	fma.rn.f32 	%f1215, %f1214, 0f3C80F082, 0fBD563CAE;
	fma.rn.f32 	%f1216, %f1215, %f1214, 0f3E085941;
	fma.rn.f32 	%f1217, %f1216, %f1214, 0fBEAAA9ED;
	fma.rn.f32 	%f1218, %f1217, %f1214, 0f00000000;
	fma.rn.f32 	%f1219, %f1218, %f1205, %f1205;
	setp.ge.f32 	%p117, %f1206, 0f3F19999A;
	selp.f32 	%f1220, %f1213, %f1219, %p117;
	add.f32 	%f1221, %f1220, 0f3F800000;
	mul.f32 	%f1222, %f1203, %f1221;
	st.global.f32 	[%rd76+12], %f1222;
	bra.uni 	$L__BB0_667;
$L__BB0_1029:
	setp.lt.u32 	%p65, %r38, %r278;
	@%p65 bra 	$L__BB0_1081;
$L__BB0_1030:
	add.s32 	%r181, %r38, 1;
	setp.ge.u32 	%p74, %r181, %r278;
	@%p74 bra 	$L__BB0_1047;
	mul.lo.s32 	%r182, %r181, %r279;
	setp.ge.u32 	%p75, %r39, %r279;
	@%p75 bra 	$L__BB0_1035;
	setp.ne.s32 	%p76, %r281, 7;
	mul.f32 	%f5675, %f521, %f4;
	@%p76 bra 	$L__BB0_1034;
	mul.wide.u32 	%rd122, %r39, 4;
	add.s64 	%rd123, %rd3, %rd122;
	ld.global.nc.f32 	%f963, [%rd123];
	add.f32 	%f5675, %f5675, %f963;
$L__BB0_1034:
	fma.rn.f32 	%f964, %f5675, 0fBBBB989D, 0f3F000000;
	cvt.sat.f32.f32 	%f965, %f964;
	mov.f32 	%f966, 0f4B400001;
	mov.f32 	%f967, 0f437C0000;
	fma.rm.f32 	%f968, %f965, %f967, %f966;
	add.f32 	%f969, %f968, 0fCB40007F;
	neg.f32 	%f970, %f969;
	fma.rn.f32 	%f971, %f5675, 0fBFB8AA3B, %f970;
	fma.rn.f32 	%f972, %f5675, 0fB2A57060, %f971;
	mov.b32 	%r422, %f968;
	shl.b32 	%r423, %r422, 23;
	mov.b32 	%f973, %r423;
	ex2.approx.ftz.f32 	%f974, %f972;
	fma.rn.f32 	%f975, %f974, %f973, 0f3F800000;
	div.rn.f32 	%f976, %f5675, %f975;
	add.s32 	%r424, %r39, %r182;
	mul.wide.u32 	%rd124, %r424, 4;
	add.s64 	%rd125, %rd4, %rd124;
	st.global.f32 	[%rd125], %f976;
$L__BB0_1035:
	add.s32 	%r183, %r39, 1;
	setp.ge.u32 	%p77, %r183, %r279;
	@%p77 bra 	$L__BB0_1039;
	setp.ne.s32 	%p78, %r281, 7;
	mul.f32 	%f5676, %f521, %f3;
	@%p78 bra 	$L__BB0_1038;
	mul.wide.u32 	%rd126, %r39, 4;
	add.s64 	%rd127, %rd3, %rd126;
	ld.global.nc.f32 	%f977, [%rd127+4];
	add.f32 	%f5676, %f5676, %f977;
$L__BB0_1038:
	fma.rn.f32 	%f978, %f5676, 0fBBBB989D, 0f3F000000;
	cvt.sat.f32.f32 	%f979, %f978;
	mov.f32 	%f980, 0f4B400001;
	mov.f32 	%f981, 0f437C0000;
	fma.rm.f32 	%f982, %f979, %f981, %f980;
	add.f32 	%f983, %f982, 0fCB40007F;
	neg.f32 	%f984, %f983;
	fma.rn.f32 	%f985, %f5676, 0fBFB8AA3B, %f984;
	fma.rn.f32 	%f986, %f5676, 0fB2A57060, %f985;
	mov.b32 	%r425, %f982;
	shl.b32 	%r426, %r425, 23;
	mov.b32 	%f987, %r426;
	ex2.approx.ftz.f32 	%f988, %f986;
	fma.rn.f32 	%f989, %f988, %f987, 0f3F800000;
	div.rn.f32 	%f990, %f5676, %f989;
	add.s32 	%r427, %r183, %r182;
	mul.wide.u32 	%rd128, %r427, 4;
	add.s64 	%rd129, %rd4, %rd128;
	st.global.f32 	[%rd129], %f990;
$L__BB0_1039:
	add.s32 	%r184, %r39, 2;
	setp.ge.u32 	%p79, %r184, %r279;
	@%p79 bra 	$L__BB0_1043;
	setp.ne.s32 	%p80, %r281, 7;
	mul.f32 	%f5677, %f521, %f2;
	@%p80 bra 	$L__BB0_1042;
	mul.wide.u32 	%rd130, %r39, 4;
	add.s64 	%rd131, %rd3, %rd130;
	ld.global.nc.f32 	%f991, [%rd131+8];
	add.f32 	%f5677, %f5677, %f991;
$L__BB0_1042:
	fma.rn.f32 	%f992, %f5677, 0fBBBB989D, 0f3F000000;
	cvt.sat.f32.f32 	%f993, %f992;
	mov.f32 	%f994, 0f4B400001;
	mov.f32 	%f995, 0f437C0000;
	fma.rm.f32 	%f996, %f993, %f995, %f994;
	add.f32 	%f997, %f996, 0fCB40007F;
	neg.f32 	%f998, %f997;
	fma.rn.f32 	%f999, %f5677, 0fBFB8AA3B, %f998;
	fma.rn.f32 	%f1000, %f5677, 0fB2A57060, %f999;
	mov.b32 	%r428, %f996;
	shl.b32 	%r429, %r428, 23;
	mov.b32 	%f1001, %r429;
	ex2.approx.ftz.f32 	%f1002, %f1000;
	fma.rn.f32 	%f1003, %f1002, %f1001, 0f3F800000;
	div.rn.f32 	%f1004, %f5677, %f1003;
	add.s32 	%r430, %r184, %r182;
	mul.wide.u32 	%rd132, %r430, 4;
	add.s64 	%rd133, %rd4, %rd132;
	st.global.f32 	[%rd133], %f1004;
$L__BB0_1043:
	add.s32 	%r185, %r39, 3;
	setp.ge.u32 	%p81, %r185, %r279;
	@%p81 bra 	$L__BB0_1047;
	setp.ne.s32 	%p82, %r281, 7;
	mul.f32 	%f5678, %f521, %f1;
	@%p82 bra 	$L__BB0_1046;
	mul.wide.u32 	%rd134, %r39, 4;
	add.s64 	%rd135, %rd3, %rd134;
	ld.global.nc.f32 	%f1005, [%rd135+12];
	add.f32 	%f5678, %f5678, %f1005;
$L__BB0_1046:
	fma.rn.f32 	%f1006, %f5678, 0fBBBB989D, 0f3F000000;
	cvt.sat.f32.f32 	%f1007, %f1006;
	mov.f32 	%f1008, 0f4B400001;
	mov.f32 	%f1009, 0f437C0000;
	fma.rm.f32 	%f1010, %f1007, %f1009, %f1008;
	add.f32 	%f1011, %f1010, 0fCB40007F;
	neg.f32 	%f1012, %f1011;
	fma.rn.f32 	%f1013, %f5678, 0fBFB8AA3B, %f1012;
	fma.rn.f32 	%f1014, %f5678, 0fB2A57060, %f1013;
	mov.b32 	%r431, %f1010;
	shl.b32 	%r432, %r431, 23;
	mov.b32 	%f1015, %r432;
	ex2.approx.ftz.f32 	%f1016, %f1014;
	fma.rn.f32 	%f1017, %f1016, %f1015, 0f3F800000;
	div.rn.f32 	%f1018, %f5678, %f1017;
	add.s32 	%r433, %r185, %r182;
	mul.wide.u32 	%rd136, %r433, 4;
	add.s64 	%rd137, %rd4, %rd136;
	st.global.f32 	[%rd137], %f1018;
$L__BB0_1047:
	add.s32 	%r186, %r38, 2;
	setp.ge.u32 	%p83, %r186, %r278;
	@%p83 bra 	$L__BB0_1064;
	mul.lo.s32 	%r187, %r186, %r279;
	setp.ge.u32 	%p84, %r39, %r279;
	add.s32 	%r434, %r39, %r187;
	mul.wide.u32 	%rd138, %r434, 4;
	add.s64 	%rd77, %rd4, %rd138;
	@%p84 bra 	$L__BB0_1052;
	setp.ne.s32 	%p85, %r281, 7;
	mul.f32 	%f5679, %f521, %f9;
	@%p85 bra 	$L__BB0_1051;
	mul.wide.u32 	%rd139, %r39, 4;
	add.s64 	%rd140, %rd3, %rd139;
	ld.global.nc.f32 	%f1019, [%rd140];
	add.f32 	%f5679, %f5679, %f1019;
$L__BB0_1051:
	fma.rn.f32 	%f1020, %f5679, 0fBBBB989D, 0f3F000000;
	cvt.sat.f32.f32 	%f1021, %f1020;
	mov.f32 	%f1022, 0f4B400001;
	mov.f32 	%f1023, 0f437C0000;
	fma.rm.f32 	%f1024, %f1021, %f1023, %f1022;
	add.f32 	%f1025, %f1024, 0fCB40007F;
	neg.f32 	%f1026, %f1025;
	fma.rn.f32 	%f1027, %f5679, 0fBFB8AA3B, %f1026;
	fma.rn.f32 	%f1028, %f5679, 0fB2A57060, %f1027;
	mov.b32 	%r435, %f1024;
	shl.b32 	%r436, %r435, 23;
	mov.b32 	%f1029, %r436;
	ex2.approx.ftz.f32 	%f1030, %f1028;
	fma.rn.f32 	%f1031, %f1030, %f1029, 0f3F800000;
	div.rn.f32 	%f1032, %f5679, %f1031;
	st.global.f32 	[%rd77], %f1032;
$L__BB0_1052:
	add.s32 	%r437, %r39, 1;
	setp.ge.u32 	%p86, %r437, %r279;
	@%p86 bra 	$L__BB0_1056;
	setp.ne.s32 	%p87, %r281, 7;
	mul.f32 	%f5680, %f521, %f10;
	@%p87 bra 	$L__BB0_1055;
	mul.wide.u32 	%rd141, %r39, 4;
	add.s64 	%rd142, %rd3, %rd141;
	ld.global.nc.f32 	%f1033, [%rd142+4];
	add.f32 	%f5680, %f5680, %f1033;
$L__BB0_1055:
	fma.rn.f32 	%f1034, %f5680, 0fBBBB989D, 0f3F000000;
	cvt.sat.f32.f32 	%f1035, %f1034;
	mov.f32 	%f1036, 0f4B400001;
	mov.f32 	%f1037, 0f437C0000;
	fma.rm.f32 	%f1038, %f1035, %f1037, %f1036;
	add.f32 	%f1039, %f1038, 0fCB40007F;
	neg.f32 	%f1040, %f1039;
	fma.rn.f32 	%f1041, %f5680, 0fBFB8AA3B, %f1040;
	fma.rn.f32 	%f1042, %f5680, 0fB2A57060, %f1041;
	mov.b32 	%r438, %f1038;
	shl.b32 	%r439, %r438, 23;
	mov.b32 	%f1043, %r439;
	ex2.approx.ftz.f32 	%f1044, %f1042;
	fma.rn.f32 	%f1045, %f1044, %f1043, 0f3F800000;
	div.rn.f32 	%f1046, %f5680, %f1045;
	st.global.f32 	[%rd77+4], %f1046;
$L__BB0_1056:
	add.s32 	%r440, %r39, 2;
	setp.ge.u32 	%p88, %r440, %r279;
	add.s32 	%r441, %r440, %r187;
	mul.wide.u32 	%rd143, %r441, 4;
	add.s64 	%rd78, %rd4, %rd143;
	@%p88 bra 	$L__BB0_1060;
	setp.ne.s32 	%p89, %r281, 7;
	mul.f32 	%f5681, %f521, %f11;
	@%p89 bra 	$L__BB0_1059;
	mul.wide.u32 	%rd144, %r39, 4;
	add.s64 	%rd145, %rd3, %rd144;
	ld.global.nc.f32 	%f1047, [%rd145+8];
	add.f32 	%f5681, %f5681, %f1047;
$L__BB0_1059:
	fma.rn.f32 	%f1048, %f5681, 0fBBBB989D, 0f3F000000;
	cvt.sat.f32.f32 	%f1049, %f1048;
	mov.f32 	%f1050, 0f4B400001;
	mov.f32 	%f1051, 0f437C0000;
	fma.rm.f32 	%f1052, %f1049, %f1051, %f1050;
	add.f32 	%f1053, %f1052, 0fCB40007F;
	neg.f32 	%f1054, %f1053;
	fma.rn.f32 	%f1055, %f5681, 0fBFB8AA3B, %f1054;
	fma.rn.f32 	%f1056, %f5681, 0fB2A57060, %f1055;
	mov.b32 	%r442, %f1052;
	shl.b32 	%r443, %r442, 23;
	mov.b32 	%f1057, %r443;
	ex2.approx.ftz.f32 	%f1058, %f1056;
	fma.rn.f32 	%f1059, %f1058, %f1057, 0f3F800000;
	div.rn.f32 	%f1060, %f5681, %f1059;
	st.global.f32 	[%rd78], %f1060;
$L__BB0_1060:
	add.s32 	%r444, %r39, 3;
	setp.ge.u32 	%p90, %r444, %r279;
	@%p90 bra 	$L__BB0_1064;
	setp.ne.s32 	%p91, %r281, 7;
	mul.f32 	%f5682, %f521, %f12;
	@%p91 bra 	$L__BB0_1063;
	mul.wide.u32 	%rd146, %r39, 4;
	add.s64 	%rd147, %rd3, %rd146;
	ld.global.nc.f32 	%f1061, [%rd147+12];
	add.f32 	%f5682, %f5682, %f1061;
$L__BB0_1063:
	fma.rn.f32 	%f1062, %f5682, 0fBBBB989D, 0f3F000000;
	cvt.sat.f32.f32 	%f1063, %f1062;
	mov.f32 	%f1064, 0f4B400001;
	mov.f32 	%f1065, 0f437C0000;
	fma.rm.f32 	%f1066, %f1063, %f1065, %f1064;
	add.f32 	%f1067, %f1066, 0fCB40007F;
	neg.f32 	%f1068, %f1067;
	fma.rn.f32 	%f1069, %f5682, 0fBFB8AA3B, %f1068;
	fma.rn.f32 	%f1070, %f5682, 0fB2A57060, %f1069;
	mov.b32 	%r445, %f1066;
	shl.b32 	%r446, %r445, 23;
	mov.b32 	%f1071, %r446;
	ex2.approx.ftz.f32 	%f1072, %f1070;
	fma.rn.f32 	%f1073, %f1072, %f1071, 0f3F800000;
	div.rn.f32 	%f1074, %f5682, %f1073;
	st.global.f32 	[%rd78+4], %f1074;
$L__BB0_1064:
	add.s32 	%r188, %r38, 3;
	setp.ge.u32 	%p92, %r188, %r278;
	@%p92 bra 	$L__BB0_1286;
	mul.lo.s32 	%r189, %r188, %r279;
	setp.ge.u32 	%p93, %r39, %r279;
	@%p93 bra 	$L__BB0_1069;
	setp.ne.s32 	%p94, %r281, 7;
	mul.f32 	%f5683, %f521, %f13;
	@%p94 bra 	$L__BB0_1068;
	mul.wide.u32 	%rd148, %r39, 4;
	add.s64 	%rd149, %rd3, %rd148;
	ld.global.nc.f32 	%f1075, [%rd149];
	add.f32 	%f5683, %f5683, %f1075;
$L__BB0_1068:
	fma.rn.f32 	%f1076, %f5683, 0fBBBB989D, 0f3F000000;
	cvt.sat.f32.f32 	%f1077, %f1076;
	mov.f32 	%f1078, 0f4B400001;
	mov.f32 	%f1079, 0f437C0000;
	fma.rm.f32 	%f1080, %f1077, %f1079, %f1078;
	add.f32 	%f1081, %f1080, 0fCB40007F;
	neg.f32 	%f1082, %f1081;
	fma.rn.f32 	%f1083, %f5683, 0fBFB8AA3B, %f1082;
	fma.rn.f32 	%f1084, %f5683, 0fB2A57060, %f1083;
	mov.b32 	%r447, %f1080;
	shl.b32 	%r448, %r447, 23;
	mov.b32 	%f1085, %r448;
	ex2.approx.ftz.f32 	%f1086, %f1084;
	fma.rn.f32 	%f1087, %f1086, %f1085, 0f3F800000;
	div.rn.f32 	%f1088, %f5683, %f1087;
	add.s32 	%r449, %r39, %r189;
	mul.wide.u32 	%rd150, %r449, 4;
	add.s64 	%rd151, %rd4, %rd150;
	st.global.f32 	[%rd151], %f1088;
$L__BB0_1069:
	add.s32 	%r190, %r39, 1;
	setp.ge.u32 	%p95, %r190, %r279;
	@%p95 bra 	$L__BB0_1073;
	setp.ne.s32 	%p96, %r281, 7;
	mul.f32 	%f5684, %f521, %f14;
	@%p96 bra 	$L__BB0_1072;
	mul.wide.u32 	%rd152, %r39, 4;
	add.s64 	%rd153, %rd3, %rd152;
	ld.global.nc.f32 	%f1089, [%rd153+4];
	add.f32 	%f5684, %f5684, %f1089;
$L__BB0_1072:
	fma.rn.f32 	%f1090, %f5684, 0fBBBB989D, 0f3F000000;
	cvt.sat.f32.f32 	%f1091, %f1090;
	mov.f32 	%f1092, 0f4B400001;
	mov.f32 	%f1093, 0f437C0000;
	fma.rm.f32 	%f1094, %f1091, %f1093, %f1092;
	add.f32 	%f1095, %f1094, 0fCB40007F;
	neg.f32 	%f1096, %f1095;
	fma.rn.f32 	%f1097, %f5684, 0fBFB8AA3B, %f1096;
	fma.rn.f32 	%f1098, %f5684, 0fB2A57060, %f1097;
	mov.b32 	%r450, %f1094;
	shl.b32 	%r451, %r450, 23;
	mov.b32 	%f1099, %r451;
	ex2.approx.ftz.f32 	%f1100, %f1098;
	fma.rn.f32 	%f1101, %f1100, %f1099, 0f3F800000;
	div.rn.f32 	%f1102, %f5684, %f1101;
	add.s32 	%r452, %r190, %r189;
	mul.wide.u32 	%rd154, %r452, 4;
	add.s64 	%rd155, %rd4, %rd154;
	st.global.f32 	[%rd155], %f1102;
$L__BB0_1073:
	add.s32 	%r191, %r39, 2;
	setp.ge.u32 	%p97, %r191, %r279;
	@%p97 bra 	$L__BB0_1077;
	setp.ne.s32 	%p98, %r281, 7;
	mul.f32 	%f5685, %f521, %f15;
	@%p98 bra 	$L__BB0_1076;
	mul.wide.u32 	%rd156, %r39, 4;
	add.s64 	%rd157, %rd3, %rd156;
	ld.global.nc.f32 	%f1103, [%rd157+8];
	add.f32 	%f5685, %f5685, %f1103;
$L__BB0_1076:
	fma.rn.f32 	%f1104, %f5685, 0fBBBB989D, 0f3F000000;
	cvt.sat.f32.f32 	%f1105, %f1104;
	mov.f32 	%f1106, 0f4B400001;
	mov.f32 	%f1107, 0f437C0000;
	fma.rm.f32 	%f1108, %f1105, %f1107, %f1106;
	add.f32 	%f1109, %f1108, 0fCB40007F;
	neg.f32 	%f1110, %f1109;
	fma.rn.f32 	%f1111, %f5685, 0fBFB8AA3B, %f1110;
	fma.rn.f32 	%f1112, %f5685, 0fB2A57060, %f1111;
	mov.b32 	%r453, %f1108;
	shl.b32 	%r454, %r453, 23;
	mov.b32 	%f1113, %r454;
	ex2.approx.ftz.f32 	%f1114, %f1112;
	fma.rn.f32 	%f1115, %f1114, %f1113, 0f3F800000;
	div.rn.f32 	%f1116, %f5685, %f1115;
	add.s32 	%r455, %r191, %r189;
	mul.wide.u32 	%rd158, %r455, 4;
	add.s64 	%rd159, %rd4, %rd158;
	st.global.f32 	[%rd159], %f1116;
$L__BB0_1077:
	add.s32 	%r192, %r39, 3;
	setp.ge.u32 	%p99, %r192, %r279;
	@%p99 bra 	$L__BB0_1286;
	setp.ne.s32 	%p100, %r281, 7;
	mul.f32 	%f5686, %f521, %f16;
	@%p100 bra 	$L__BB0_1080;
	mul.wide.u32 	%rd160, %r39, 4;
	add.s64 	%rd161, %rd3, %rd160;
	ld.global.nc.f32 	%f1117, [%rd161+12];
	add.f32 	%f5686, %f5686, %f1117;
$L__BB0_1080:
	fma.rn.f32 	%f1118, %f5686, 0fBBBB989D, 0f3F000000;
	cvt.sat.f32.f32 	%f1119, %f1118;
	mov.f32 	%f1120, 0f4B400001;
	mov.f32 	%f1121, 0f437C0000;
	fma.rm.f32 	%f1122, %f1119, %f1121, %f1120;
	add.f32 	%f1123, %f1122, 0fCB40007F;
	neg.f32 	%f1124, %f1123;
	fma.rn.f32 	%f1125, %f5686, 0fBFB8AA3B, %f1124;
	fma.rn.f32 	%f1126, %f5686, 0fB2A57060, %f1125;
	mov.b32 	%r456, %f1122;
	shl.b32 	%r457, %r456, 23;
	mov.b32 	%f1127, %r457;
	ex2.approx.ftz.f32 	%f1128, %f1126;
	fma.rn.f32 	%f1129, %f1128, %f1127, 0f3F800000;
	div.rn.f32 	%f1130, %f5686, %f1129;
	add.s32 	%r458, %r192, %r189;
	mul.wide.u32 	%rd162, %r458, 4;
	add.s64 	%rd163, %rd4, %rd162;
	st.global.f32 	[%rd163], %f1130;
	bra.uni 	$L__BB0_1286;
$L__BB0_1081:
	setp.ge.u32 	%p66, %r39, %r279;
	mul.wide.u32 	%rd120, %r39, 4;
	add.s64 	%rd79, %rd3, %rd120;
	mad.lo.s32 	%r410, %r38, %r279, %r39;
	mul.wide.u32 	%rd121, %r410, 4;
	add.s64 	%rd80, %rd4, %rd121;
	@%p66 bra 	$L__BB0_1085;
	setp.ne.s32 	%p67, %r281, 7;
	mul.f32 	%f5687, %f521, %f8;
	@%p67 bra 	$L__BB0_1084;
	ld.global.nc.f32 	%f907, [%rd79];
	add.f32 	%f5687, %f5687, %f907;
$L__BB0_1084:
	fma.rn.f32 	%f908, %f5687, 0fBBBB989D, 0f3F000000;
	cvt.sat.f32.f32 	%f909, %f908;
	mov.f32 	%f910, 0f4B400001;
	mov.f32 	%f911, 0f437C0000;
	fma.rm.f32 	%f912, %f909, %f911, %f910;
	add.f32 	%f913, %f912, 0fCB40007F;
	neg.f32 	%f914, %f913;
	fma.rn.f32 	%f915, %f5687, 0fBFB8AA3B, %f914;
	fma.rn.f32 	%f916, %f5687, 0fB2A57060, %f915;
	mov.b32 	%r411, %f912;
	shl.b32 	%r412, %r411, 23;
	mov.b32 	%f917, %r412;
	ex2.approx.ftz.f32 	%f918, %f916;
	fma.rn.f32 	%f919, %f918, %f917, 0f3F800000;
	div.rn.f32 	%f920, %f5687, %f919;
	st.global.f32 	[%rd80], %f920;
$L__BB0_1085:
	add.s32 	%r413, %r39, 1;
	setp.ge.u32 	%p68, %r413, %r279;
	@%p68 bra 	$L__BB0_1089;
	setp.ne.s32 	%p69, %r281, 7;
	mul.f32 	%f5688, %f521, %f7;
	@%p69 bra 	$L__BB0_1088;
	ld.global.nc.f32 	%f921, [%rd79+4];
	add.f32 	%f5688, %f5688, %f921;
$L__BB0_1088:
	fma.rn.f32 	%f922, %f5688, 0fBBBB989D, 0f3F000000;
	cvt.sat.f32.f32 	%f923, %f922;
	mov.f32 	%f924, 0f4B400001;
	mov.f32 	%f925, 0f437C0000;
	fma.rm.f32 	%f926, %f923, %f925, %f924;
	add.f32 	%f927, %f926, 0fCB40007F;
	neg.f32 	%f928, %f927;
	fma.rn.f32 	%f929, %f5688, 0fBFB8AA3B, %f928;
	fma.rn.f32 	%f930, %f5688, 0fB2A57060, %f929;
	mov.b32 	%r414, %f926;
	shl.b32 	%r415, %r414, 23;
	mov.b32 	%f931, %r415;
	ex2.approx.ftz.f32 	%f932, %f930;
	fma.rn.f32 	%f933, %f932, %f931, 0f3F800000;
	div.rn.f32 	%f934, %f5688, %f933;
	st.global.f32 	[%rd80+4], %f934;
$L__BB0_1089:
	add.s32 	%r416, %r39, 2;
	setp.ge.u32 	%p70, %r416, %r279;
	@%p70 bra 	$L__BB0_1093;
	setp.ne.s32 	%p71, %r281, 7;
	mul.f32 	%f5689, %f521, %f6;
	@%p71 bra 	$L__BB0_1092;
	ld.global.nc.f32 	%f935, [%rd79+8];
	add.f32 	%f5689, %f5689, %f935;
$L__BB0_1092:
	fma.rn.f32 	%f936, %f5689, 0fBBBB989D, 0f3F000000;
	cvt.sat.f32.f32 	%f937, %f936;
	mov.f32 	%f938, 0f4B400001;
	mov.f32 	%f939, 0f437C0000;
	fma.rm.f32 	%f940, %f937, %f939, %f938;
	add.f32 	%f941, %f940, 0fCB40007F;
	neg.f32 	%f942, %f941;
	fma.rn.f32 	%f943, %f5689, 0fBFB8AA3B, %f942;
	fma.rn.f32 	%f944, %f5689, 0fB2A57060, %f943;
	mov.b32 	%r417, %f940;
	shl.b32 	%r418, %r417, 23;
	mov.b32 	%f945, %r418;
	ex2.approx.ftz.f32 	%f946, %f944;
	fma.rn.f32 	%f947, %f946, %f945, 0f3F800000;
	div.rn.f32 	%f948, %f5689, %f947;
	st.global.f32 	[%rd80+8], %f948;
$L__BB0_1093:
	add.s32 	%r419, %r39, 3;
	setp.ge.u32 	%p72, %r419, %r279;
	@%p72 bra 	$L__BB0_1030;
	setp.ne.s32 	%p73, %r281, 7;
	mul.f32 	%f5690, %f521, %f5;
	@%p73 bra 	$L__BB0_1096;
	ld.global.nc.f32 	%f949, [%rd79+12];
	add.f32 	%f5690, %f5690, %f949;
$L__BB0_1096:
	fma.rn.f32 	%f950, %f5690, 0fBBBB989D, 0f3F000000;
	cvt.sat.f32.f32 	%f951, %f950;
	mov.f32 	%f952, 0f4B400001;
	mov.f32 	%f953, 0f437C0000;
	fma.rm.f32 	%f954, %f951, %f953, %f952;
	add.f32 	%f955, %f954, 0fCB40007F;
	neg.f32 	%f956, %f955;
	fma.rn.f32 	%f957, %f5690, 0fBFB8AA3B, %f956;
	fma.rn.f32 	%f958, %f5690, 0fB2A57060, %f957;
	mov.b32 	%r420, %f954;
	shl.b32 	%r421, %r420, 23;
	mov.b32 	%f959, %r421;
	ex2.approx.ftz.f32 	%f960, %f958;
	fma.rn.f32 	%f961, %f960, %f959, 0f3F800000;
	div.rn.f32 	%f962, %f5690, %f961;
	st.global.f32 	[%rd80+12], %f962;
	bra.uni 	$L__BB0_1030;
$L__BB0_1097:
	add.s32 	%r322, %r23, %r209;
	mul.wide.u32 	%rd96, %r322, 4;
	add.s64 	%rd97, %rd1, %rd96;
	ld.global.nc.f32 	%f527, [%rd97];
	st.shared.f32 	[%r22], %f527;
	mov.u32 	%r1426, %r24;
$L__BB0_1098:
	setp.lt.u32 	%p15, %r9, 3;
	@%p15 bra 	$L__BB0_1113;
	shl.b32 	%r323, %r7, 1;
	add.s32 	%r1429, %r323, %r1426;
	mad.lo.s32 	%r1428, %r7, 3, %r1426;
	add.s32 	%r1427, %r7, %r1426;
$L__BB0_1100:
	shr.u32 	%r218, %r1426, 4;
	and.b32  	%r219, %r1426, 15;
	add.s32 	%r220, %r218, %r4;
	add.s32 	%r221, %r219, %r206;
	setp.ge.u32 	%p16, %r220, %r278;
	setp.ge.u32 	%p17, %r221, %r280;
	or.pred  	%p18, %p16, %p17;
	@%p18 bra 	$L__BB0_1102;
	mad.lo.s32 	%r329, %r220, %r280, %r221;
	mul.wide.u32 	%rd98, %r329, 4;
	add.s64 	%rd99, %rd1, %rd98;
	ld.global.nc.f32 	%f528, [%rd99];
	mov.u32 	%r330, _ZZ23steel_gemm_fused_kernelE2As;
	mad.lo.s32 	%r331, %r218, 68, %r330;
	shl.b32 	%r332, %r219, 2;
	add.s32 	%r333, %r331, %r332;
	st.shared.f32 	[%r333], %f528;
	bra.uni 	$L__BB0_1103;
$L__BB0_1102:
	mov.u32 	%r324, _ZZ23steel_gemm_fused_kernelE2As;
	mad.lo.s32 	%r325, %r218, 68, %r324;
	shl.b32 	%r326, %r219, 2;
	add.s32 	%r327, %r325, %r326;
	mov.b32 	%r328, 0;
	st.shared.u32 	[%r327], %r328;
$L__BB0_1103:
	shr.u32 	%r222, %r1427, 4;
	and.b32  	%r223, %r1427, 15;
	add.s32 	%r224, %r222, %r4;
	add.s32 	%r225, %r223, %r206;
	setp.lt.u32 	%p19, %r224, %r278;
	setp.lt.u32 	%p20, %r225, %r280;
	and.pred  	%p21, %p19, %p20;
	@%p21 bra 	$L__BB0_1105;
	mov.u32 	%r334, _ZZ23steel_gemm_fused_kernelE2As;
	mad.lo.s32 	%r335, %r222, 68, %r334;
	shl.b32 	%r336, %r223, 2;
	add.s32 	%r337, %r335, %r336;
	mov.b32 	%r338, 0;
	st.shared.u32 	[%r337], %r338;
	bra.uni 	$L__BB0_1106;
$L__BB0_1105:
	mad.lo.s32 	%r339, %r224, %r280, %r225;
	mul.wide.u32 	%rd100, %r339, 4;
	add.s64 	%rd101, %rd1, %rd100;
	ld.global.nc.f32 	%f529, [%rd101];
	mov.u32 	%r340, _ZZ23steel_gemm_fused_kernelE2As;
	mad.lo.s32 	%r341, %r222, 68, %r340;
	shl.b32 	%r342, %r223, 2;
	add.s32 	%r343, %r341, %r342;
	st.shared.f32 	[%r343], %f529;
$L__BB0_1106:
	add.s32 	%r226, %r1426, %r7;
	shr.u32 	%r227, %r1429, 4;
	and.b32  	%r228, %r1429, 15;
	add.s32 	%r229, %r227, %r4;
	add.s32 	%r230, %r228, %r206;
	setp.lt.u32 	%p22, %r229, %r278;
	setp.lt.u32 	%p23, %r230, %r280;
	and.pred  	%p24, %p22, %p23;
	@%p24 bra 	$L__BB0_1108;
	mov.u32 	%r344, _ZZ23steel_gemm_fused_kernelE2As;
	mad.lo.s32 	%r345, %r227, 68, %r344;
	shl.b32 	%r346, %r228, 2;
	add.s32 	%r347, %r345, %r346;
	mov.b32 	%r348, 0;
	st.shared.u32 	[%r347], %r348;
	bra.uni 	$L__BB0_1109;
$L__BB0_1108:
	mad.lo.s32 	%r349, %r229, %r280, %r230;
	mul.wide.u32 	%rd102, %r349, 4;
	add.s64 	%rd103, %rd1, %rd102;
	ld.global.nc.f32 	%f530, [%rd103];
	mov.u32 	%r350, _ZZ23steel_gemm_fused_kernelE2As;
	mad.lo.s32 	%r351, %r227, 68, %r350;
	shl.b32 	%r352, %r228, 2;
	add.s32 	%r353, %r351, %r352;
	st.shared.f32 	[%r353], %f530;
$L__BB0_1109:
	add.s32 	%r231, %r226, %r7;
	shr.u32 	%r232, %r1428, 4;
	and.b32  	%r233, %r1428, 15;
	add.s32 	%r234, %r232, %r4;
	add.s32 	%r235, %r233, %r206;
	setp.lt.u32 	%p25, %r234, %r278;
	setp.lt.u32 	%p26, %r235, %r280;
	and.pred  	%p27, %p25, %p26;
	@%p27 bra 	$L__BB0_1111;
	mov.u32 	%r354, _ZZ23steel_gemm_fused_kernelE2As;
	mad.lo.s32 	%r355, %r232, 68, %r354;
	shl.b32 	%r356, %r233, 2;
	add.s32 	%r357, %r355, %r356;
	mov.b32 	%r358, 0;
	st.shared.u32 	[%r357], %r358;
	bra.uni 	$L__BB0_1112;
$L__BB0_1111:
	mad.lo.s32 	%r359, %r234, %r280, %r235;
	mul.wide.u32 	%rd104, %r359, 4;
	add.s64 	%rd105, %rd1, %rd104;
	ld.global.nc.f32 	%f531, [%rd105];
	mov.u32 	%r360, _ZZ23steel_gemm_fused_kernelE2As;
	mad.lo.s32 	%r361, %r232, 68, %r360;
	shl.b32 	%r362, %r233, 2;
	add.s32 	%r363, %r361, %r362;
	st.shared.f32 	[%r363], %f531;
$L__BB0_1112:
	add.s32 	%r364, %r231, %r7;
	add.s32 	%r1426, %r364, %r7;
	add.s32 	%r1429, %r1429, %r36;
	add.s32 	%r1428, %r1428, %r36;
	add.s32 	%r1427, %r1427, %r36;
	setp.lt.u32 	%p28, %r1426, 1024;
	@%p28 bra 	$L__BB0_1100;
$L__BB0_1113:
	mov.u32 	%r1431, %r1;
	@%p3 bra 	$L__BB0_1123;
	setp.ge.u32 	%p30, %r26, %r279;
	add.s32 	%r240, %r25, %r206;
	setp.ge.u32 	%p31, %r240, %r280;
	mov.f32 	%f5725, 0f00000000;
	or.pred  	%p32, %p31, %p30;
	@%p32 bra 	$L__BB0_1116;
	mad.lo.s32 	%r365, %r240, %r279, %r26;
	mul.wide.u32 	%rd106, %r365, 4;
	add.s64 	%rd107, %rd2, %rd106;
	ld.global.nc.f32 	%f5725, [%rd107];
$L__BB0_1116:
	setp.eq.s32 	%p33, %r10, 0;
	st.shared.f32 	[%r27], %f5725;
	mov.u32 	%r1431, %r8;
	@%p33 bra 	$L__BB0_1123;
	setp.ge.u32 	%p34, %r29, %r279;
	add.s32 	%r241, %r28, %r206;
	setp.ge.u32 	%p35, %r241, %r280;
	mov.f32 	%f5726, 0f00000000;
	or.pred  	%p36, %p35, %p34;
	@%p36 bra 	$L__BB0_1119;
	mad.lo.s32 	%r366, %r241, %r279, %r29;
	mul.wide.u32 	%rd108, %r366, 4;
	add.s64 	%rd109, %rd2, %rd108;
	ld.global.nc.f32 	%f5726, [%rd109];
$L__BB0_1119:
	setp.eq.s32 	%p37, %r10, 1;
	st.shared.f32 	[%r30], %f5726;
	mov.u32 	%r1431, %r19;
	@%p37 bra 	$L__BB0_1123;
	setp.lt.u32 	%p38, %r32, %r279;
	add.s32 	%r242, %r31, %r206;
	setp.lt.u32 	%p39, %r242, %r280;
	and.pred  	%p40, %p39, %p38;
	@%p40 bra 	$L__BB0_1122;
	mov.b32 	%r367, 0;
	st.shared.u32 	[%r33], %r367;
	mov.u32 	%r1431, %r24;
	bra.uni 	$L__BB0_1123;
$L__BB0_1122:
	mad.lo.s32 	%r368, %r242, %r279, %r32;
	mul.wide.u32 	%rd110, %r368, 4;
	add.s64 	%rd111, %rd2, %rd110;
	ld.global.nc.f32 	%f534, [%rd111];
	st.shared.f32 	[%r33], %f534;
	mov.u32 	%r1431, %r24;
$L__BB0_1123:
	@%p15 bra 	$L__BB0_1137;
$L__BB0_1124:
	shr.u32 	%r245, %r1431, 6;
	and.b32  	%r246, %r1431, 63;
	add.s32 	%r247, %r245, %r206;
	add.s32 	%r248, %r246, %r5;
	setp.ge.u32 	%p42, %r247, %r280;
	setp.ge.u32 	%p43, %r248, %r279;
	or.pred  	%p44, %p42, %p43;
	@%p44 bra 	$L__BB0_1126;
	mad.lo.s32 	%r374, %r247, %r279, %r248;
	mul.wide.u32 	%rd112, %r374, 4;
	add.s64 	%rd113, %rd2, %rd112;
	ld.global.nc.f32 	%f535, [%rd113];
	mov.u32 	%r375, _ZZ23steel_gemm_fused_kernelE2Bs;
	mad.lo.s32 	%r376, %r245, 260, %r375;
	shl.b32 	%r377, %r246, 2;
	add.s32 	%r378, %r376, %r377;
	st.shared.f32 	[%r378], %f535;
	bra.uni 	$L__BB0_1127;
$L__BB0_1126:
	mov.u32 	%r369, _ZZ23steel_gemm_fused_kernelE2Bs;
	mad.lo.s32 	%r370, %r245, 260, %r369;
	shl.b32 	%r371, %r246, 2;
	add.s32 	%r372, %r370, %r371;
	mov.b32 	%r373, 0;
	st.shared.u32 	[%r372], %r373;
$L__BB0_1127:
	add.s32 	%r249, %r1431, %r7;
	shr.u32 	%r250, %r249, 6;
	and.b32  	%r251, %r249, 63;
	add.s32 	%r252, %r250, %r206;
	add.s32 	%r253, %r251, %r5;
	setp.lt.u32 	%p45, %r252, %r280;
	setp.lt.u32 	%p46, %r253, %r279;
	and.pred  	%p47, %p45, %p46;
	@%p47 bra 	$L__BB0_1129;
	mov.u32 	%r379, _ZZ23steel_gemm_fused_kernelE2Bs;
	mad.lo.s32 	%r380, %r250, 260, %r379;
	shl.b32 	%r381, %r251, 2;
	add.s32 	%r382, %r380, %r381;
	mov.b32 	%r383, 0;
	st.shared.u32 	[%r382], %r383;
	bra.uni 	$L__BB0_1130;
$L__BB0_1129:
	mad.lo.s32 	%r384, %r252, %r279, %r253;
	mul.wide.u32 	%rd114, %r384, 4;
	add.s64 	%rd115, %rd2, %rd114;
	ld.global.nc.f32 	%f536, [%rd115];
	mov.u32 	%r385, _ZZ23steel_gemm_fused_kernelE2Bs;
	mad.lo.s32 	%r386, %r250, 260, %r385;
	shl.b32 	%r387, %r251, 2;
	add.s32 	%r388, %r386, %r387;
	st.shared.f32 	[%r388], %f536;
$L__BB0_1130:
	add.s32 	%r254, %r249, %r7;
	shr.u32 	%r255, %r254, 6;
	and.b32  	%r256, %r254, 63;
	add.s32 	%r257, %r255, %r206;
	add.s32 	%r258, %r256, %r5;
	setp.lt.u32 	%p48, %r257, %r280;
	setp.lt.u32 	%p49, %r258, %r279;
	and.pred  	%p50, %p48, %p49;
	@%p50 bra 	$L__BB0_1132;
	mov.u32 	%r389, _ZZ23steel_gemm_fused_kernelE2Bs;
	mad.lo.s32 	%r390, %r255, 260, %r389;
	shl.b32 	%r391, %r256, 2;
	add.s32 	%r392, %r390, %r391;
	mov.b32 	%r393, 0;
	st.shared.u32 	[%r392], %r393;
	bra.uni 	$L__BB0_1133;
$L__BB0_1132:
	mad.lo.s32 	%r394, %r257, %r279, %r258;
	mul.wide.u32 	%rd116, %r394, 4;
	add.s64 	%rd117, %rd2, %rd116;
	ld.global.nc.f32 	%f537, [%rd117];
	mov.u32 	%r395, _ZZ23steel_gemm_fused_kernelE2Bs;
	mad.lo.s32 	%r396, %r255, 260, %r395;
	shl.b32 	%r397, %r256, 2;
	add.s32 	%r398, %r396, %r397;
	st.shared.f32 	[%r398], %f537;
$L__BB0_1133:
	add.s32 	%r259, %r254, %r7;
	shr.u32 	%r260, %r259, 6;
	and.b32  	%r261, %r259, 63;
	add.s32 	%r262, %r260, %r206;
	add.s32 	%r263, %r261, %r5;
	setp.lt.u32 	%p51, %r262, %r280;
	setp.lt.u32 	%p52, %r263, %r279;
	and.pred  	%p53, %p51, %p52;
	@%p53 bra 	$L__BB0_1135;
	mov.u32 	%r399, _ZZ23steel_gemm_fused_kernelE2Bs;
	mad.lo.s32 	%r400, %r260, 260, %r399;
	shl.b32 	%r401, %r261, 2;
	add.s32 	%r402, %r400, %r401;
	mov.b32 	%r403, 0;
	st.shared.u32 	[%r402], %r403;
	bra.uni 	$L__BB0_1136;
$L__BB0_1135:
	mad.lo.s32 	%r404, %r262, %r279, %r263;
	mul.wide.u32 	%rd118, %r404, 4;
	add.s64 	%rd119, %rd2, %rd118;
	ld.global.nc.f32 	%f538, [%rd119];
	mov.u32 	%r405, _ZZ23steel_gemm_fused_kernelE2Bs;
	mad.lo.s32 	%r406, %r260, 260, %r405;
	shl.b32 	%r407, %r261, 2;
	add.s32 	%r408, %r406, %r407;
	st.shared.f32 	[%r408], %f538;
$L__BB0_1136:
	add.s32 	%r1431, %r259, %r7;
	setp.lt.u32 	%p54, %r1431, 1024;
	@%p54 bra 	$L__BB0_1124;
$L__BB0_1137:
	bar.sync 	0;
	ld.shared.f32 	%f539, [%r34];
	ld.shared.f32 	%f540, [%r35];
	ld.shared.f32 	%f541, [%r34+68];
	ld.shared.f32 	%f542, [%r35+4];
	ld.shared.f32 	%f543, [%r34+136];
	ld.shared.f32 	%f544, [%r35+8];
	ld.shared.f32 	%f545, [%r34+204];
	ld.shared.f32 	%f546, [%r35+12];
	fma.rn.f32 	%f547, %f539, %f540, %f8;
	fma.rn.f32 	%f548, %f539, %f542, %f7;
	fma.rn.f32 	%f549, %f539, %f544, %f6;
	fma.rn.f32 	%f550, %f539, %f546, %f5;
	fma.rn.f32 	%f551, %f541, %f540, %f4;
	fma.rn.f32 	%f552, %f541, %f542, %f3;
	fma.rn.f32 	%f553, %f541, %f544, %f2;
	fma.rn.f32 	%f554, %f541, %f546, %f1;
	fma.rn.f32 	%f555, %f543, %f540, %f9;
	fma.rn.f32 	%f556, %f543, %f542, %f10;
	fma.rn.f32 	%f557, %f543, %f544, %f11;
	fma.rn.f32 	%f558, %f543, %f546, %f12;
	fma.rn.f32 	%f559, %f545, %f540, %f13;
	fma.rn.f32 	%f560, %f545, %f542, %f14;
	fma.rn.f32 	%f561, %f545, %f544, %f15;
	fma.rn.f32 	%f562, %f545, %f546, %f16;
	ld.shared.f32 	%f563, [%r34+4];
	ld.shared.f32 	%f564, [%r35+260];
	ld.shared.f32 	%f565, [%r34+72];
	ld.shared.f32 	%f566, [%r35+264];
	ld.shared.f32 	%f567, [%r34+140];
	ld.shared.f32 	%f568, [%r35+268];
	ld.shared.f32 	%f569, [%r34+208];
	ld.shared.f32 	%f570, [%r35+272];
	fma.rn.f32 	%f571, %f563, %f564, %f547;
	fma.rn.f32 	%f572, %f563, %f566, %f548;
	fma.rn.f32 	%f573, %f563, %f568, %f549;
	fma.rn.f32 	%f574, %f563, %f570, %f550;
	fma.rn.f32 	%f575, %f565, %f564, %f551;
	fma.rn.f32 	%f576, %f565, %f566, %f552;
	fma.rn.f32 	%f577, %f565, %f568, %f553;
	fma.rn.f32 	%f578, %f565, %f570, %f554;
	fma.rn.f32 	%f579, %f567, %f564, %f555;
	fma.rn.f32 	%f580, %f567, %f566, %f556;
	fma.rn.f32 	%f581, %f567, %f568, %f557;
	fma.rn.f32 	%f582, %f567, %f570, %f558;
	fma.rn.f32 	%f583, %f569, %f564, %f559;
	fma.rn.f32 	%f584, %f569, %f566, %f560;
	fma.rn.f32 	%f585, %f569, %f568, %f561;
	fma.rn.f32 	%f586, %f569, %f570, %f562;
	ld.shared.f32 	%f587, [%r34+8];
	ld.shared.f32 	%f588, [%r35+520];
	ld.shared.f32 	%f589, [%r34+76];
	ld.shared.f32 	%f590, [%r35+524];
	ld.shared.f32 	%f591, [%r34+144];
	ld.shared.f32 	%f592, [%r35+528];
	ld.shared.f32 	%f593, [%r34+212];
	ld.shared.f32 	%f594, [%r35+532];
	fma.rn.f32 	%f595, %f587, %f588, %f571;
	fma.rn.f32 	%f596, %f587, %f590, %f572;
	fma.rn.f32 	%f597, %f587, %f592, %f573;
	fma.rn.f32 	%f598, %f587, %f594, %f574;
	fma.rn.f32 	%f599, %f589, %f588, %f575;
	fma.rn.f32 	%f600, %f589, %f590, %f576;
	fma.rn.f32 	%f601, %f589, %f592, %f577;
	fma.rn.f32 	%f602, %f589, %f594, %f578;
	fma.rn.f32 	%f603, %f591, %f588, %f579;
	fma.rn.f32 	%f604, %f591, %f590, %f580;
	fma.rn.f32 	%f605, %f591, %f592, %f581;
	fma.rn.f32 	%f606, %f591, %f594, %f582;
	fma.rn.f32 	%f607, %f593, %f588, %f583;
	fma.rn.f32 	%f608, %f593, %f590, %f584;
	fma.rn.f32 	%f609, %f593, %f592, %f585;
	fma.rn.f32 	%f610, %f593, %f594, %f586;
	ld.shared.f32 	%f611, [%r34+12];
	ld.shared.f32 	%f612, [%r35+780];
	ld.shared.f32 	%f613, [%r34+80];
	ld.shared.f32 	%f614, [%r35+784];
	ld.shared.f32 	%f615, [%r34+148];
	ld.shared.f32 	%f616, [%r35+788];
	ld.shared.f32 	%f617, [%r34+216];
	ld.shared.f32 	%f618, [%r35+792];
	fma.rn.f32 	%f619, %f611, %f612, %f595;
	fma.rn.f32 	%f620, %f611, %f614, %f596;
	fma.rn.f32 	%f621, %f611, %f616, %f597;
	fma.rn.f32 	%f622, %f611, %f618, %f598;
	fma.rn.f32 	%f623, %f613, %f612, %f599;
	fma.rn.f32 	%f624, %f613, %f614, %f600;
	fma.rn.f32 	%f625, %f613, %f616, %f601;
	fma.rn.f32 	%f626, %f613, %f618, %f602;
	fma.rn.f32 	%f627, %f615, %f612, %f603;
	fma.rn.f32 	%f628, %f615, %f614, %f604;
	fma.rn.f32 	%f629, %f615, %f616, %f605;
	fma.rn.f32 	%f630, %f615, %f618, %f606;
	fma.rn.f32 	%f631, %f617, %f612, %f607;
	fma.rn.f32 	%f632, %f617, %f614, %f608;
	fma.rn.f32 	%f633, %f617, %f616, %f609;
	fma.rn.f32 	%f634, %f617, %f618, %f610;
	ld.shared.f32 	%f635, [%r34+16];
	ld.shared.f32 	%f636, [%r35+1040];
	ld.shared.f32 	%f637, [%r34+84];
	ld.shared.f32 	%f638, [%r35+1044];
	ld.shared.f32 	%f639, [%r34+152];
	ld.shared.f32 	%f640, [%r35+1048];
	ld.shared.f32 	%f641, [%r34+220];
	ld.shared.f32 	%f642, [%r35+1052];
	fma.rn.f32 	%f643, %f635, %f636, %f619;
	fma.rn.f32 	%f644, %f635, %f638, %f620;
	fma.rn.f32 	%f645, %f635, %f640, %f621;
	fma.rn.f32 	%f646, %f635, %f642, %f622;
	fma.rn.f32 	%f647, %f637, %f636, %f623;
	fma.rn.f32 	%f648, %f637, %f638, %f624;
	fma.rn.f32 	%f649, %f637, %f640, %f625;
	fma.rn.f32 	%f650, %f637, %f642, %f626;
	fma.rn.f32 	%f651, %f639, %f636, %f627;
	fma.rn.f32 	%f652, %f639, %f638, %f628;
	fma.rn.f32 	%f653, %f639, %f640, %f629;
	fma.rn.f32 	%f654, %f639, %f642, %f630;
	fma.rn.f32 	%f655, %f641, %f636, %f631;
	fma.rn.f32 	%f656, %f641, %f638, %f632;
	fma.rn.f32 	%f657, %f641, %f640, %f633;
	fma.rn.f32 	%f658, %f641, %f642, %f634;
	ld.shared.f32 	%f659, [%r34+20];
	ld.shared.f32 	%f660, [%r35+1300];
	ld.shared.f32 	%f661, [%r34+88];
	ld.shared.f32 	%f662, [%r35+1304];
	ld.shared.f32 	%f663, [%r34+156];
	ld.shared.f32 	%f664, [%r35+1308];
	ld.shared.f32 	%f665, [%r34+224];
	ld.shared.f32 	%f666, [%r35+1312];
	fma.rn.f32 	%f667, %f659, %f660, %f643;
	fma.rn.f32 	%f668, %f659, %f662, %f644;
	fma.rn.f32 	%f669, %f659, %f664, %f645;
	fma.rn.f32 	%f670, %f659, %f666, %f646;
	fma.rn.f32 	%f671, %f661, %f660, %f647;
	fma.rn.f32 	%f672, %f661, %f662, %f648;
	fma.rn.f32 	%f673, %f661, %f664, %f649;
	fma.rn.f32 	%f674, %f661, %f666, %f650;
	fma.rn.f32 	%f675, %f663, %f660, %f651;
	fma.rn.f32 	%f676, %f663, %f662, %f652;
	fma.rn.f32 	%f677, %f663, %f664, %f653;
	fma.rn.f32 	%f678, %f663, %f666, %f654;
	fma.rn.f32 	%f679, %f665, %f660, %f655;
	fma.rn.f32 	%f680, %f665, %f662, %f656;
	fma.rn.f32 	%f681, %f665, %f664, %f657;
	fma.rn.f32 	%f682, %f665, %f666, %f658;
	ld.shared.f32 	%f683, [%r34+24];
	ld.shared.f32 	%f684, [%r35+1560];
	ld.shared.f32 	%f685, [%r34+92];
	ld.shared.f32 	%f686, [%r35+1564];
	ld.shared.f32 	%f687, [%r34+160];
	ld.shared.f32 	%f688, [%r35+1568];
	ld.shared.f32 	%f689, [%r34+228];
	ld.shared.f32 	%f690, [%r35+1572];
	fma.rn.f32 	%f691, %f683, %f684, %f667;
	fma.rn.f32 	%f692, %f683, %f686, %f668;
	fma.rn.f32 	%f693, %f683, %f688, %f669;
	fma.rn.f32 	%f694, %f683, %f690, %f670;
	fma.rn.f32 	%f695, %f685, %f684, %f671;
	fma.rn.f32 	%f696, %f685, %f686, %f672;
	fma.rn.f32 	%f697, %f685, %f688, %f673;
	fma.rn.f32 	%f698, %f685, %f690, %f674;
	fma.rn.f32 	%f699, %f687, %f684, %f675;
	fma.rn.f32 	%f700, %f687, %f686, %f676;
	fma.rn.f32 	%f701, %f687, %f688, %f677;
	fma.rn.f32 	%f702, %f687, %f690, %f678;
	fma.rn.f32 	%f703, %f689, %f684, %f679;
	fma.rn.f32 	%f704, %f689, %f686, %f680;
	fma.rn.f32 	%f705, %f689, %f688, %f681;
	fma.rn.f32 	%f706, %f689, %f690, %f682;
	ld.shared.f32 	%f707, [%r34+28];
	ld.shared.f32 	%f708, [%r35+1820];
	ld.shared.f32 	%f709, [%r34+96];
	ld.shared.f32 	%f710, [%r35+1824];
	ld.shared.f32 	%f711, [%r34+164];
	ld.shared.f32 	%f712, [%r35+1828];
	ld.shared.f32 	%f713, [%r34+232];
	ld.shared.f32 	%f714, [%r35+1832];
	fma.rn.f32 	%f715, %f707, %f708, %f691;
	fma.rn.f32 	%f716, %f707, %f710, %f692;
	fma.rn.f32 	%f717, %f707, %f712, %f693;
	fma.rn.f32 	%f718, %f707, %f714, %f694;
	fma.rn.f32 	%f719, %f709, %f708, %f695;
	fma.rn.f32 	%f720, %f709, %f710, %f696;
	fma.rn.f32 	%f721, %f709, %f712, %f697;
	fma.rn.f32 	%f722, %f709, %f714, %f698;
	fma.rn.f32 	%f723, %f711, %f708, %f699;
	fma.rn.f32 	%f724, %f711, %f710, %f700;
	fma.rn.f32 	%f725, %f711, %f712, %f701;
	fma.rn.f32 	%f726, %f711, %f714, %f702;
	fma.rn.f32 	%f727, %f713, %f708, %f703;
	fma.rn.f32 	%f728, %f713, %f710, %f704;
	fma.rn.f32 	%f729, %f713, %f712, %f705;
	fma.rn.f32 	%f730, %f713, %f714, %f706;
	ld.shared.f32 	%f731, [%r34+32];
	ld.shared.f32 	%f732, [%r35+2080];
	ld.shared.f32 	%f733, [%r34+100];
	ld.shared.f32 	%f734, [%r35+2084];
	ld.shared.f32 	%f735, [%r34+168];
	ld.shared.f32 	%f736, [%r35+2088];
	ld.shared.f32 	%f737, [%r34+236];
	ld.shared.f32 	%f738, [%r35+2092];
	fma.rn.f32 	%f739, %f731, %f732, %f715;
	fma.rn.f32 	%f740, %f731, %f734, %f716;
	fma.rn.f32 	%f741, %f731, %f736, %f717;
	fma.rn.f32 	%f742, %f731, %f738, %f718;
	fma.rn.f32 	%f743, %f733, %f732, %f719;
	fma.rn.f32 	%f744, %f733, %f734, %f720;
	fma.rn.f32 	%f745, %f733, %f736, %f721;
	fma.rn.f32 	%f746, %f733, %f738, %f722;
	fma.rn.f32 	%f747, %f735, %f732, %f723;
	fma.rn.f32 	%f748, %f735, %f734, %f724;
	fma.rn.f32 	%f749, %f735, %f736, %f725;
	fma.rn.f32 	%f750, %f735, %f738, %f726;
	fma.rn.f32 	%f751, %f737, %f732, %f727;
	fma.rn.f32 	%f752, %f737, %f734, %f728;
	fma.rn.f32 	%f753, %f737, %f736, %f729;
	fma.rn.f32 	%f754, %f737, %f738, %f730;
	ld.shared.f32 	%f755, [%r34+36];
	ld.shared.f32 	%f756, [%r35+2340];
	ld.shared.f32 	%f757, [%r34+104];
	ld.shared.f32 	%f758, [%r35+2344];
	ld.shared.f32 	%f759, [%r34+172];
	ld.shared.f32 	%f760, [%r35+2348];
	ld.shared.f32 	%f761, [%r34+240];
	ld.shared.f32 	%f762, [%r35+2352];
	fma.rn.f32 	%f763, %f755, %f756, %f739;
	fma.rn.f32 	%f764, %f755, %f758, %f740;
	fma.rn.f32 	%f765, %f755, %f760, %f741;
	fma.rn.f32 	%f766, %f755, %f762, %f742;
	fma.rn.f32 	%f767, %f757, %f756, %f743;
	fma.rn.f32 	%f768, %f757, %f758, %f744;
	fma.rn.f32 	%f769, %f757, %f760, %f745;
	fma.rn.f32 	%f770, %f757, %f762, %f746;
	fma.rn.f32 	%f771, %f759, %f756, %f747;
	fma.rn.f32 	%f772, %f759, %f758, %f748;
	fma.rn.f32 	%f773, %f759, %f760, %f749;
	fma.rn.f32 	%f774, %f759, %f762, %f750;
	fma.rn.f32 	%f775, %f761, %f756, %f751;
	fma.rn.f32 	%f776, %f761, %f758, %f752;
	fma.rn.f32 	%f777, %f761, %f760, %f753;
	fma.rn.f32 	%f778, %f761, %f762, %f754;
	ld.shared.f32 	%f779, [%r34+40];
	ld.shared.f32 	%f780, [%r35+2600];
	ld.shared.f32 	%f781, [%r34+108];
	ld.shared.f32 	%f782, [%r35+2604];
	ld.shared.f32 	%f783, [%r34+176];
	ld.shared.f32 	%f784, [%r35+2608];
	ld.shared.f32 	%f785, [%r34+244];
	ld.shared.f32 	%f786, [%r35+2612];
	fma.rn.f32 	%f787, %f779, %f780, %f763;
	fma.rn.f32 	%f788, %f779, %f782, %f764;
	fma.rn.f32 	%f789, %f779, %f784, %f765;
	fma.rn.f32 	%f790, %f779, %f786, %f766;
	fma.rn.f32 	%f791, %f781, %f780, %f767;
	fma.rn.f32 	%f792, %f781, %f782, %f768;
	fma.rn.f32 	%f793, %f781, %f784, %f769;
	fma.rn.f32 	%f794, %f781, %f786, %f770;
	fma.rn.f32 	%f795, %f783, %f780, %f771;
	fma.rn.f32 	%f796, %f783, %f782, %f772;
	fma.rn.f32 	%f797, %f783, %f784, %f773;
	fma.rn.f32 	%f798, %f783, %f786, %f774;
	fma.rn.f32 	%f799, %f785, %f780, %f775;
	fma.rn.f32 	%f800, %f785, %f782, %f776;
	fma.rn.f32 	%f801, %f785, %f784, %f777;
	fma.rn.f32 	%f802, %f785, %f786, %f778;
	ld.shared.f32 	%f803, [%r34+44];
	ld.shared.f32 	%f804, [%r35+2860];
	ld.shared.f32 	%f805, [%r34+112];
	ld.shared.f32 	%f806, [%r35+2864];
	ld.shared.f32 	%f807, [%r34+180];
	ld.shared.f32 	%f808, [%r35+2868];
	ld.shared.f32 	%f809, [%r34+248];
	ld.shared.f32 	%f810, [%r35+2872];
	fma.rn.f32 	%f811, %f803, %f804, %f787;
	fma.rn.f32 	%f812, %f803, %f806, %f788;
	fma.rn.f32 	%f813, %f803, %f808, %f789;
	fma.rn.f32 	%f814, %f803, %f810, %f790;
	fma.rn.f32 	%f815, %f805, %f804, %f791;
	fma.rn.f32 	%f816, %f805, %f806, %f792;
	fma.rn.f32 	%f817, %f805, %f808, %f793;
	fma.rn.f32 	%f818, %f805, %f810, %f794;
	fma.rn.f32 	%f819, %f807, %f804, %f795;
	fma.rn.f32 	%f820, %f807, %f806, %f796;
	fma.rn.f32 	%f821, %f807, %f808, %f797;
	fma.rn.f32 	%f822, %f807, %f810, %f798;
	fma.rn.f32 	%f823, %f809, %f804, %f799;
	fma.rn.f32 	%f824, %f809, %f806, %f800;
	fma.rn.f32 	%f825, %f809, %f808, %f801;
	fma.rn.f32 	%f826, %f809, %f810, %f802;
	ld.shared.f32 	%f827, [%r34+48];
	ld.shared.f32 	%f828, [%r35+3120];
	ld.shared.f32 	%f829, [%r34+116];
	ld.shared.f32 	%f830, [%r35+3124];
	ld.shared.f32 	%f831, [%r34+184];
	ld.shared.f32 	%f832, [%r35+3128];
	ld.shared.f32 	%f833, [%r34+252];
	ld.shared.f32 	%f834, [%r35+3132];
	fma.rn.f32 	%f835, %f827, %f828, %f811;
	fma.rn.f32 	%f836, %f827, %f830, %f812;
	fma.rn.f32 	%f837, %f827, %f832, %f813;
	fma.rn.f32 	%f838, %f827, %f834, %f814;
	fma.rn.f32 	%f839, %f829, %f828, %f815;
	fma.rn.f32 	%f840, %f829, %f830, %f816;
	fma.rn.f32 	%f841, %f829, %f832, %f817;
	fma.rn.f32 	%f842, %f829, %f834, %f818;
	fma.rn.f32 	%f843, %f831, %f828, %f819;
	fma.rn.f32 	%f844, %f831, %f830, %f820;
	fma.rn.f32 	%f845, %f831, %f832, %f821;
	fma.rn.f32 	%f846, %f831, %f834, %f822;
	fma.rn.f32 	%f847, %f833, %f828, %f823;
	fma.rn.f32 	%f848, %f833, %f830, %f824;
	fma.rn.f32 	%f849, %f833, %f832, %f825;
	fma.rn.f32 	%f850, %f833, %f834, %f826;
	ld.shared.f32 	%f851, [%r34+52];
	ld.shared.f32 	%f852, [%r35+3380];
	ld.shared.f32 	%f853, [%r34+120];
	ld.shared.f32 	%f854, [%r35+3384];
	ld.shared.f32 	%f855, [%r34+188];
	ld.shared.f32 	%f856, [%r35+3388];
	ld.shared.f32 	%f857, [%r34+256];
	ld.shared.f32 	%f858, [%r35+3392];
	fma.rn.f32 	%f859, %f851, %f852, %f835;
	fma.rn.f32 	%f860, %f851, %f854, %f836;
	fma.rn.f32 	%f861, %f851, %f856, %f837;
	fma.rn.f32 	%f862, %f851, %f858, %f838;
	fma.rn.f32 	%f863, %f853, %f852, %f839;
	fma.rn.f32 	%f864, %f853, %f854, %f840;
	fma.rn.f32 	%f865, %f853, %f856, %f841;
	fma.rn.f32 	%f866, %f853, %f858, %f842;
	fma.rn.f32 	%f867, %f855, %f852, %f843;
	fma.rn.f32 	%f868, %f855, %f854, %f844;
	fma.rn.f32 	%f869, %f855, %f856, %f845;
	fma.rn.f32 	%f870, %f855, %f858, %f846;
	fma.rn.f32 	%f871, %f857, %f852, %f847;
	fma.rn.f32 	%f872, %f857, %f854, %f848;
	fma.rn.f32 	%f873, %f857, %f856, %f849;
	fma.rn.f32 	%f874, %f857, %f858, %f850;
	ld.shared.f32 	%f875, [%r34+56];
	ld.shared.f32 	%f876, [%r35+3640];
	ld.shared.f32 	%f877, [%r34+124];
	ld.shared.f32 	%f878, [%r35+3644];
	ld.shared.f32 	%f879, [%r34+192];
	ld.shared.f32 	%f880, [%r35+3648];
	ld.shared.f32 	%f881, [%r34+260];
	ld.shared.f32 	%f882, [%r35+3652];
	fma.rn.f32 	%f883, %f875, %f876, %f859;
	fma.rn.f32 	%f884, %f875, %f878, %f860;
	fma.rn.f32 	%f885, %f875, %f880, %f861;
	fma.rn.f32 	%f886, %f875, %f882, %f862;
	fma.rn.f32 	%f887, %f877, %f876, %f863;
	fma.rn.f32 	%f888, %f877, %f878, %f864;
	fma.rn.f32 	%f889, %f877, %f880, %f865;
	fma.rn.f32 	%f890, %f877, %f882, %f866;
	fma.rn.f32 	%f891, %f879, %f876, %f867;
	fma.rn.f32 	%f892, %f879, %f878, %f868;
	fma.rn.f32 	%f893, %f879, %f880, %f869;
	fma.rn.f32 	%f894, %f879, %f882, %f870;
	fma.rn.f32 	%f895, %f881, %f876, %f871;
	fma.rn.f32 	%f896, %f881, %f878, %f872;
	fma.rn.f32 	%f897, %f881, %f880, %f873;
	fma.rn.f32 	%f898, %f881, %f882, %f874;
	ld.shared.f32 	%f899, [%r34+60];
	ld.shared.f32 	%f900, [%r35+3900];
	ld.shared.f32 	%f901, [%r34+128];
	ld.shared.f32 	%f902, [%r35+3904];
	ld.shared.f32 	%f903, [%r34+196];
	ld.shared.f32 	%f904, [%r35+3908];
	ld.shared.f32 	%f905, [%r34+264];
	ld.shared.f32 	%f906, [%r35+3912];
	fma.rn.f32 	%f8, %f899, %f900, %f883;
	fma.rn.f32 	%f7, %f899, %f902, %f884;
	fma.rn.f32 	%f6, %f899, %f904, %f885;
	fma.rn.f32 	%f5, %f899, %f906, %f886;
	fma.rn.f32 	%f4, %f901, %f900, %f887;
	fma.rn.f32 	%f3, %f901, %f902, %f888;
	fma.rn.f32 	%f2, %f901, %f904, %f889;
	fma.rn.f32 	%f1, %f901, %f906, %f890;
	fma.rn.f32 	%f9, %f903, %f900, %f891;
	fma.rn.f32 	%f10, %f903, %f902, %f892;
	fma.rn.f32 	%f11, %f903, %f904, %f893;
	fma.rn.f32 	%f12, %f903, %f906, %f894;
	fma.rn.f32 	%f13, %f905, %f900, %f895;
	fma.rn.f32 	%f14, %f905, %f902, %f896;
	fma.rn.f32 	%f15, %f905, %f904, %f897;
	fma.rn.f32 	%f16, %f905, %f906, %f898;
	bar.sync 	0;
	add.s32 	%r1425, %r1425, 1;
	setp.eq.s32 	%p55, %r1425, %r37;
	@%p55 bra 	$L__BB0_11;
	bra.uni 	$L__BB0_2;
$L__BB0_1138:
	setp.ge.u32 	%p365, %r38, %r278;
	@%p365 bra 	$L__BB0_1175;
	setp.ge.u32 	%p366, %r39, %r279;
	mad.lo.s32 	%r610, %r38, %r279, %r39;
	mul.wide.u32 	%rd448, %r610, 4;
	add.s64 	%rd85, %rd4, %rd448;
	@%p366 bra 	$L__BB0_1148;
	mul.f32 	%f5727, %f521, %f8;
	setp.gt.u32 	%p367, %r281, 7;
	@%p367 bra 	$L__BB0_1147;
	mov.b32 	%r612, 1;
	shl.b32 	%r613, %r612, %r281;
	and.b32  	%r614, %r613, 36;
	setp.ne.s32 	%p368, %r614, 0;
	@%p368 bra 	$L__BB0_1146;
	mov.b32 	%r615, 1;
	shl.b32 	%r616, %r615, %r281;
	and.b32  	%r617, %r616, 72;
	setp.ne.s32 	%p369, %r617, 0;
	@%p369 bra 	$L__BB0_1145;
	mov.b32 	%r618, 1;
	shl.b32 	%r619, %r618, %r281;
	and.b32  	%r620, %r619, 144;
	setp.ne.s32 	%p370, %r620, 0;
	@%p370 bra 	$L__BB0_1144;
	bra.uni 	$L__BB0_1147;
$L__BB0_1144:
	fma.rn.f32 	%f2251, %f5727, 0fBBBB989D, 0f3F000000;
	cvt.sat.f32.f32 	%f2252, %f2251;
	mov.f32 	%f2253, 0f4B400001;
	mov.f32 	%f2254, 0f437C0000;
	fma.rm.f32 	%f2255, %f2252, %f2254, %f2253;
	add.f32 	%f2256, %f2255, 0fCB40007F;
	neg.f32 	%f2257, %f2256;
	fma.rn.f32 	%f2258, %f5727, 0fBFB8AA3B, %f2257;
	fma.rn.f32 	%f2259, %f5727, 0fB2A57060, %f2258;
	mov.b32 	%r621, %f2255;
	shl.b32 	%r622, %r621, 23;
	mov.b32 	%f2260, %r622;
	ex2.approx.ftz.f32 	%f2261, %f2259;
	fma.rn.f32 	%f2262, %f2261, %f2260, 0f3F800000;
	div.rn.f32 	%f5727, %f5727, %f2262;
	bra.uni 	$L__BB0_1147;
$L__BB0_1145:
	mul.f32 	%f2263, %f5727, %f5727;
	mul.f32 	%f2264, %f5727, %f2263;
	mul.f32 	%f2265, %f5727, 0f3F000000;
	fma.rn.f32 	%f2266, %f2264, 0f3D372713, %f5727;
	mul.f32 	%f2267, %f2266, 0f3F4C422A;
	abs.f32 	%f2268, %f2267;
	mul.f32 	%f2269, %f2268, 0f4038AA3B;
	ex2.approx.ftz.f32 	%f2270, %f2269;
	add.f32 	%f2271, %f2270, 0f3F800000;
	rcp.approx.ftz.f32 	%f2272, %f2271;
	fma.rn.f32 	%f2273, %f2272, 0fC0000000, 0f3F800000;
	setp.ge.f32 	%p371, %f2268, 0f41102CB4;
	selp.f32 	%f2274, 0f3F800000, %f2273, %p371;
	copysign.f32 	%f2275, %f2267, %f2274;
	mul.f32 	%f2276, %f2267, %f2267;
	fma.rn.f32 	%f2277, %f2276, 0f3C80F082, 0fBD563CAE;
	fma.rn.f32 	%f2278, %f2277, %f2276, 0f3E085941;
	fma.rn.f32 	%f2279, %f2278, %f2276, 0fBEAAA9ED;
	fma.rn.f32 	%f2280, %f2279, %f2276, 0f00000000;
	fma.rn.f32 	%f2281, %f2280, %f2267, %f2267;
	setp.ge.f32 	%p372, %f2268, 0f3F19999A;
	selp.f32 	%f2282, %f2275, %f2281, %p372;
	add.f32 	%f2283, %f2282, 0f3F800000;
	mul.f32 	%f5727, %f2265, %f2283;
	bra.uni 	$L__BB0_1147;
$L__BB0_1146:
	max.f32 	%f5727, %f5727, 0f00000000;
$L__BB0_1147:
	st.global.f32 	[%rd85], %f5727;
$L__BB0_1148:
	add.s32 	%r623, %r39, 1;
	setp.ge.u32 	%p373, %r623, %r279;
	@%p373 bra 	$L__BB0_1157;
	mul.f32 	%f5728, %f521, %f7;
	setp.gt.u32 	%p374, %r281, 7;
	@%p374 bra 	$L__BB0_1156;
	mov.b32 	%r625, 1;
	shl.b32 	%r626, %r625, %r281;
	and.b32  	%r627, %r626, 36;
	setp.ne.s32 	%p375, %r627, 0;
	@%p375 bra 	$L__BB0_1155;
	mov.b32 	%r628, 1;
	shl.b32 	%r629, %r628, %r281;
	and.b32  	%r630, %r629, 72;
	setp.ne.s32 	%p376, %r630, 0;
	@%p376 bra 	$L__BB0_1154;
	mov.b32 	%r631, 1;
	shl.b32 	%r632, %r631, %r281;
	and.b32  	%r633, %r632, 144;
	setp.ne.s32 	%p377, %r633, 0;
	@%p377 bra 	$L__BB0_1153;
	bra.uni 	$L__BB0_1156;
$L__BB0_1153:
	fma.rn.f32 	%f2284, %f5728, 0fBBBB989D, 0f3F000000;
	cvt.sat.f32.f32 	%f2285, %f2284;
	mov.f32 	%f2286, 0f4B400001;
	mov.f32 	%f2287, 0f437C0000;
	fma.rm.f32 	%f2288, %f2285, %f2287, %f2286;
	add.f32 	%f2289, %f2288, 0fCB40007F;
	neg.f32 	%f2290, %f2289;
	fma.rn.f32 	%f2291, %f5728, 0fBFB8AA3B, %f2290;
	fma.rn.f32 	%f2292, %f5728, 0fB2A57060, %f2291;
	mov.b32 	%r634, %f2288;
	shl.b32 	%r635, %r634, 23;
	mov.b32 	%f2293, %r635;
	ex2.approx.ftz.f32 	%f2294, %f2292;
	fma.rn.f32 	%f2295, %f2294, %f2293, 0f3F800000;
	div.rn.f32 	%f5728, %f5728, %f2295;
	bra.uni 	$L__BB0_1156;
$L__BB0_1154:
	mul.f32 	%f2296, %f5728, %f5728;
	mul.f32 	%f2297, %f5728, %f2296;
	mul.f32 	%f2298, %f5728, 0f3F000000;
	fma.rn.f32 	%f2299, %f2297, 0f3D372713, %f5728;
	mul.f32 	%f2300, %f2299, 0f3F4C422A;
	abs.f32 	%f2301, %f2300;
	mul.f32 	%f2302, %f2301, 0f4038AA3B;
	ex2.approx.ftz.f32 	%f2303, %f2302;
	add.f32 	%f2304, %f2303, 0f3F800000;
	rcp.approx.ftz.f32 	%f2305, %f2304;
	fma.rn.f32 	%f2306, %f2305, 0fC0000000, 0f3F800000;
	setp.ge.f32 	%p378, %f2301, 0f41102CB4;
	selp.f32 	%f2307, 0f3F800000, %f2306, %p378;
	copysign.f32 	%f2308, %f2300, %f2307;
	mul.f32 	%f2309, %f2300, %f2300;
	fma.rn.f32 	%f2310, %f2309, 0f3C80F082, 0fBD563CAE;
	fma.rn.f32 	%f2311, %f2310, %f2309, 0f3E085941;
	fma.rn.f32 	%f2312, %f2311, %f2309, 0fBEAAA9ED;
	fma.rn.f32 	%f2313, %f2312, %f2309, 0f00000000;
	fma.rn.f32 	%f2314, %f2313, %f2300, %f2300;
	setp.ge.f32 	%p379, %f2301, 0f3F19999A;
	selp.f32 	%f2315, %f2308, %f2314, %p379;
	add.f32 	%f2316, %f2315, 0f3F800000;
	mul.f32 	%f5728, %f2298, %f2316;
	bra.uni 	$L__BB0_1156;
$L__BB0_1155:
	max.f32 	%f5728, %f5728, 0f00000000;
$L__BB0_1156:
	st.global.f32 	[%rd85+4], %f5728;
$L__BB0_1157:
	add.s32 	%r636, %r39, 2;
	setp.ge.u32 	%p380, %r636, %r279;
	@%p380 bra 	$L__BB0_1166;
	mul.f32 	%f5729, %f521, %f6;
	setp.gt.u32 	%p381, %r281, 7;
	@%p381 bra 	$L__BB0_1165;
	mov.b32 	%r638, 1;
	shl.b32 	%r639, %r638, %r281;
	and.b32  	%r640, %r639, 36;
	setp.ne.s32 	%p382, %r640, 0;
	@%p382 bra 	$L__BB0_1164;
	mov.b32 	%r641, 1;
	shl.b32 	%r642, %r641, %r281;
	and.b32  	%r643, %r642, 72;
	setp.ne.s32 	%p383, %r643, 0;
	@%p383 bra 	$L__BB0_1163;
	mov.b32 	%r644, 1;
	shl.b32 	%r645, %r644, %r281;
	and.b32  	%r646, %r645, 144;
	setp.ne.s32 	%p384, %r646, 0;
	@%p384 bra 	$L__BB0_1162;
	bra.uni 	$L__BB0_1165;
$L__BB0_1162:
	fma.rn.f32 	%f2317, %f5729, 0fBBBB989D, 0f3F000000;
	cvt.sat.f32.f32 	%f2318, %f2317;
	mov.f32 	%f2319, 0f4B400001;
	mov.f32 	%f2320, 0f437C0000;
	fma.rm.f32 	%f2321, %f2318, %f2320, %f2319;
	add.f32 	%f2322, %f2321, 0fCB40007F;
	neg.f32 	%f2323, %f2322;
	fma.rn.f32 	%f2324, %f5729, 0fBFB8AA3B, %f2323;
	fma.rn.f32 	%f2325, %f5729, 0fB2A57060, %f2324;
	mov.b32 	%r647, %f2321;
	shl.b32 	%r648, %r647, 23;
	mov.b32 	%f2326, %r648;
	ex2.approx.ftz.f32 	%f2327, %f2325;
	fma.rn.f32 	%f2328, %f2327, %f2326, 0f3F800000;
	div.rn.f32 	%f5729, %f5729, %f2328;
	bra.uni 	$L__BB0_1165;
$L__BB0_1163:
	mul.f32 	%f2329, %f5729, %f5729;
	mul.f32 	%f2330, %f5729, %f2329;
	mul.f32 	%f2331, %f5729, 0f3F000000;
	fma.rn.f32 	%f2332, %f2330, 0f3D372713, %f5729;
	mul.f32 	%f2333, %f2332, 0f3F4C422A;
	abs.f32 	%f2334, %f2333;
	mul.f32 	%f2335, %f2334, 0f4038AA3B;
	ex2.approx.ftz.f32 	%f2336, %f2335;
	add.f32 	%f2337, %f2336, 0f3F800000;
	rcp.approx.ftz.f32 	%f2338, %f2337;
	fma.rn.f32 	%f2339, %f2338, 0fC0000000, 0f3F800000;
	setp.ge.f32 	%p385, %f2334, 0f41102CB4;
	selp.f32 	%f2340, 0f3F800000, %f2339, %p385;
	copysign.f32 	%f2341, %f2333, %f2340;
	mul.f32 	%f2342, %f2333, %f2333;
	fma.rn.f32 	%f2343, %f2342, 0f3C80F082, 0fBD563CAE;
	fma.rn.f32 	%f2344, %f2343, %f2342, 0f3E085941;
	fma.rn.f32 	%f2345, %f2344, %f2342, 0fBEAAA9ED;
	fma.rn.f32 	%f2346, %f2345, %f2342, 0f00000000;
	fma.rn.f32 	%f2347, %f2346, %f2333, %f2333;
	setp.ge.f32 	%p386, %f2334, 0f3F19999A;
	selp.f32 	%f2348, %f2341, %f2347, %p386;
	add.f32 	%f2349, %f2348, 0f3F800000;
	mul.f32 	%f5729, %f2331, %f2349;
	bra.uni 	$L__BB0_1165;
$L__BB0_1164:
	max.f32 	%f5729, %f5729, 0f00000000;
$L__BB0_1165:
	st.global.f32 	[%rd85+8], %f5729;
$L__BB0_1166:
	add.s32 	%r649, %r39, 3;
	setp.ge.u32 	%p387, %r649, %r279;
	@%p387 bra 	$L__BB0_1175;
	mul.f32 	%f5730, %f521, %f5;
	setp.gt.u32 	%p388, %r281, 7;
	@%p388 bra 	$L__BB0_1174;
	mov.b32 	%r651, 1;
	shl.b32 	%r652, %r651, %r281;
	and.b32  	%r653, %r652, 36;
	setp.ne.s32 	%p389, %r653, 0;
	@%p389 bra 	$L__BB0_1173;
	mov.b32 	%r654, 1;
	shl.b32 	%r655, %r654, %r281;
	and.b32  	%r656, %r655, 72;
	setp.ne.s32 	%p390, %r656, 0;
	@%p390 bra 	$L__BB0_1172;
	mov.b32 	%r657, 1;
	shl.b32 	%r658, %r657, %r281;
	and.b32  	%r659, %r658, 144;
	setp.ne.s32 	%p391, %r659, 0;
	@%p391 bra 	$L__BB0_1171;
	bra.uni 	$L__BB0_1174;
$L__BB0_1171:
	fma.rn.f32 	%f2350, %f5730, 0fBBBB989D, 0f3F000000;
	cvt.sat.f32.f32 	%f2351, %f2350;
	mov.f32 	%f2352, 0f4B400001;
	mov.f32 	%f2353, 0f437C0000;
	fma.rm.f32 	%f2354, %f2351, %f2353, %f2352;
	add.f32 	%f2355, %f2354, 0fCB40007F;
	neg.f32 	%f2356, %f2355;
	fma.rn.f32 	%f2357, %f5730, 0fBFB8AA3B, %f2356;
	fma.rn.f32 	%f2358, %f5730, 0fB2A57060, %f2357;
	mov.b32 	%r660, %f2354;
	shl.b32 	%r661, %r660, 23;
	mov.b32 	%f2359, %r661;
	ex2.approx.ftz.f32 	%f2360, %f2358;
	fma.rn.f32 	%f2361, %f2360, %f2359, 0f3F800000;
	div.rn.f32 	%f5730, %f5730, %f2361;
	bra.uni 	$L__BB0_1174;
$L__BB0_1172:
	mul.f32 	%f2362, %f5730, %f5730;
	mul.f32 	%f2363, %f5730, %f2362;
	mul.f32 	%f2364, %f5730, 0f3F000000;
	fma.rn.f32 	%f2365, %f2363, 0f3D372713, %f5730;
	mul.f32 	%f2366, %f2365, 0f3F4C422A;
	abs.f32 	%f2367, %f2366;
	mul.f32 	%f2368, %f2367, 0f4038AA3B;
	ex2.approx.ftz.f32 	%f2369, %f2368;
	add.f32 	%f2370, %f2369, 0f3F800000;
	rcp.approx.ftz.f32 	%f2371, %f2370;
	fma.rn.f32 	%f2372, %f2371, 0fC0000000, 0f3F800000;
	setp.ge.f32 	%p392, %f2367, 0f41102CB4;
	selp.f32 	%f2373, 0f3F800000, %f2372, %p392;
	copysign.f32 	%f2374, %f2366, %f2373;
	mul.f32 	%f2375, %f2366, %f2366;
	fma.rn.f32 	%f2376, %f2375, 0f3C80F082, 0fBD563CAE;
	fma.rn.f32 	%f2377, %f2376, %f2375, 0f3E085941;
	fma.rn.f32 	%f2378, %f2377, %f2375, 0fBEAAA9ED;
	fma.rn.f32 	%f2379, %f2378, %f2375, 0f00000000;
	fma.rn.f32 	%f2380, %f2379, %f2366, %f2366;
	setp.ge.f32 	%p393, %f2367, 0f3F19999A;
	selp.f32 	%f2381, %f2374, %f2380, %p393;
	add.f32 	%f2382, %f2381, 0f3F800000;
	mul.f32 	%f5730, %f2364, %f2382;
	bra.uni 	$L__BB0_1174;
$L__BB0_1173:
	max.f32 	%f5730, %f5730, 0f00000000;
$L__BB0_1174:
	st.global.f32 	[%rd85+12], %f5730;
$L__BB0_1175:
	add.s32 	%r266, %r38, 1;
	setp.ge.u32 	%p394, %r266, %r278;
	@%p394 bra 	$L__BB0_1212;
	mul.lo.s32 	%r267, %r266, %r279;
	setp.ge.u32 	%p395, %r39, %r279;
	@%p395 bra 	$L__BB0_1185;
	mul.f32 	%f5731, %f521, %f4;
	setp.gt.u32 	%p396, %r281, 7;
	@%p396 bra 	$L__BB0_1184;
	mov.b32 	%r663, 1;
	shl.b32 	%r664, %r663, %r281;
	and.b32  	%r665, %r664, 36;
	setp.ne.s32 	%p397, %r665, 0;
	@%p397 bra 	$L__BB0_1183;
	mov.b32 	%r666, 1;
	shl.b32 	%r667, %r666, %r281;
	and.b32  	%r668, %r667, 72;
	setp.ne.s32 	%p398, %r668, 0;
	@%p398 bra 	$L__BB0_1182;
	mov.b32 	%r669, 1;
	shl.b32 	%r670, %r669, %r281;
	and.b32  	%r671, %r670, 144;
	setp.ne.s32 	%p399, %r671, 0;
	@%p399 bra 	$L__BB0_1181;
	bra.uni 	$L__BB0_1184;
$L__BB0_1181:
	fma.rn.f32 	%f2383, %f5731, 0fBBBB989D, 0f3F000000;
	cvt.sat.f32.f32 	%f2384, %f2383;
	mov.f32 	%f2385, 0f4B400001;
	mov.f32 	%f2386, 0f437C0000;
	fma.rm.f32 	%f2387, %f2384, %f2386, %f2385;
	add.f32 	%f2388, %f2387, 0fCB40007F;
	neg.f32 	%f2389, %f2388;
	fma.rn.f32 	%f2390, %f5731, 0fBFB8AA3B, %f2389;
	fma.rn.f32 	%f2391, %f5731, 0fB2A57060, %f2390;
	mov.b32 	%r672, %f2387;
	shl.b32 	%r673, %r672, 23;
	mov.b32 	%f2392, %r673;
	ex2.approx.ftz.f32 	%f2393, %f2391;
	fma.rn.f32 	%f2394, %f2393, %f2392, 0f3F800000;
	div.rn.f32 	%f5731, %f5731, %f2394;
	bra.uni 	$L__BB0_1184;
$L__BB0_1182:
	mul.f32 	%f2395, %f5731, %f5731;
	mul.f32 	%f2396, %f5731, %f2395;
	mul.f32 	%f2397, %f5731, 0f3F000000;
	fma.rn.f32 	%f2398, %f2396, 0f3D372713, %f5731;
	mul.f32 	%f2399, %f2398, 0f3F4C422A;
	abs.f32 	%f2400, %f2399;
	mul.f32 	%f2401, %f2400, 0f4038AA3B;
	ex2.approx.ftz.f32 	%f2402, %f2401;
	add.f32 	%f2403, %f2402, 0f3F800000;
	rcp.approx.ftz.f32 	%f2404, %f2403;
	fma.rn.f32 	%f2405, %f2404, 0fC0000000, 0f3F800000;
	setp.ge.f32 	%p400, %f2400, 0f41102CB4;
	selp.f32 	%f2406, 0f3F800000, %f2405, %p400;
	copysign.f32 	%f2407, %f2399, %f2406;
	mul.f32 	%f2408, %f2399, %f2399;
	fma.rn.f32 	%f2409, %f2408, 0f3C80F082, 0fBD563CAE;
	fma.rn.f32 	%f2410, %f2409, %f2408, 0f3E085941;
	fma.rn.f32 	%f2411, %f2410, %f2408, 0fBEAAA9ED;
	fma.rn.f32 	%f2412, %f2411, %f2408, 0f00000000;
	fma.rn.f32 	%f2413, %f2412, %f2399, %f2399;
	setp.ge.f32 	%p401, %f2400, 0f3F19999A;
	selp.f32 	%f2414, %f2407, %f2413, %p401;
	add.f32 	%f2415, %f2414, 0f3F800000;
	mul.f32 	%f5731, %f2397, %f2415;
	bra.uni 	$L__BB0_1184;
$L__BB0_1183:
	max.f32 	%f5731, %f5731, 0f00000000;
$L__BB0_1184:
	add.s32 	%r674, %r39, %r267;
	mul.wide.u32 	%rd449, %r674, 4;
	add.s64 	%rd450, %rd4, %rd449;
	st.global.f32 	[%rd450], %f5731;
$L__BB0_1185:
	add.s32 	%r268, %r39, 1;
	setp.ge.u32 	%p402, %r268, %r279;
	@%p402 bra 	$L__BB0_1194;
	mul.f32 	%f5732, %f521, %f3;
	setp.gt.u32 	%p403, %r281, 7;
	@%p403 bra 	$L__BB0_1193;
	mov.b32 	%r676, 1;
	shl.b32 	%r677, %r676, %r281;
	and.b32  	%r678, %r677, 36;
	setp.ne.s32 	%p404, %r678, 0;
	@%p404 bra 	$L__BB0_1192;
	mov.b32 	%r679, 1;
	shl.b32 	%r680, %r679, %r281;
	and.b32  	%r681, %r680, 72;
	setp.ne.s32 	%p405, %r681, 0;
	@%p405 bra 	$L__BB0_1191;
	mov.b32 	%r682, 1;
	shl.b32 	%r683, %r682, %r281;
	and.b32  	%r684, %r683, 144;
	setp.ne.s32 	%p406, %r684, 0;
	@%p406 bra 	$L__BB0_1190;
	bra.uni 	$L__BB0_1193;
$L__BB0_1190:
	fma.rn.f32 	%f2416, %f5732, 0fBBBB989D, 0f3F000000;
	cvt.sat.f32.f32 	%f2417, %f2416;
	mov.f32 	%f2418, 0f4B400001;
	mov.f32 	%f2419, 0f437C0000;
	fma.rm.f32 	%f2420, %f2417, %f2419, %f2418;
	add.f32 	%f2421, %f2420, 0fCB40007F;
	neg.f32 	%f2422, %f2421;
	fma.rn.f32 	%f2423, %f5732, 0fBFB8AA3B, %f2422;
	fma.rn.f32 	%f2424, %f5732, 0fB2A57060, %f2423;
	mov.b32 	%r685, %f2420;
	shl.b32 	%r686, %r685, 23;
	mov.b32 	%f2425, %r686;
	ex2.approx.ftz.f32 	%f2426, %f2424;
	fma.rn.f32 	%f2427, %f2426, %f2425, 0f3F800000;
	div.rn.f32 	%f5732, %f5732, %f2427;
	bra.uni 	$L__BB0_1193;
$L__BB0_1191:
	mul.f32 	%f2428, %f5732, %f5732;
	mul.f32 	%f2429, %f5732, %f2428;
	mul.f32 	%f2430, %f5732, 0f3F000000;
	fma.rn.f32 	%f2431, %f2429, 0f3D372713, %f5732;
	mul.f32 	%f2432, %f2431, 0f3F4C422A;
	abs.f32 	%f2433, %f2432;
	mul.f32 	%f2434, %f2433, 0f4038AA3B;
	ex2.approx.ftz.f32 	%f2435, %f2434;
	add.f32 	%f2436, %f2435, 0f3F800000;
	rcp.approx.ftz.f32 	%f2437, %f2436;
	fma.rn.f32 	%f2438, %f2437, 0fC0000000, 0f3F800000;
	setp.ge.f32 	%p407, %f2433, 0f41102CB4;
	selp.f32 	%f2439, 0f3F800000, %f2438, %p407;
	copysign.f32 	%f2440, %f2432, %f2439;
	mul.f32 	%f2441, %f2432, %f2432;
	fma.rn.f32 	%f2442, %f2441, 0f3C80F082, 0fBD563CAE;
	fma.rn.f32 	%f2443, %f2442, %f2441, 0f3E085941;
	fma.rn.f32 	%f2444, %f2443, %f2441, 0fBEAAA9ED;
	fma.rn.f32 	%f2445, %f2444, %f2441, 0f00000000;
	fma.rn.f32 	%f2446, %f2445, %f2432, %f2432;
	setp.ge.f32 	%p408, %f2433, 0f3F19999A;
	selp.f32 	%f2447, %f2440, %f2446, %p408;
	add.f32 	%f2448, %f2447, 0f3F800000;
	mul.f32 	%f5732, %f2430, %f2448;
	bra.uni 	$L__BB0_1193;
$L__BB0_1192:
	max.f32 	%f5732, %f5732, 0f00000000;
$L__BB0_1193:
	add.s32 	%r687, %r268, %r267;
	mul.wide.u32 	%rd451, %r687, 4;
	add.s64 	%rd452, %rd4, %rd451;
	st.global.f32 	[%rd452], %f5732;
$L__BB0_1194:
	add.s32 	%r269, %r39, 2;
	setp.ge.u32 	%p409, %r269, %r279;
	@%p409 bra 	$L__BB0_1203;
	mul.f32 	%f5733, %f521, %f2;
	setp.gt.u32 	%p410, %r281, 7;
	@%p410 bra 	$L__BB0_1202;
	mov.b32 	%r689, 1;
	shl.b32 	%r690, %r689, %r281;
	and.b32  	%r691, %r690, 36;
	setp.ne.s32 	%p411, %r691, 0;
	@%p411 bra 	$L__BB0_1201;
	mov.b32 	%r692, 1;
	shl.b32 	%r693, %r692, %r281;
	and.b32  	%r694, %r693, 72;
	setp.ne.s32 	%p412, %r694, 0;
	@%p412 bra 	$L__BB0_1200;
	mov.b32 	%r695, 1;
	shl.b32 	%r696, %r695, %r281;
	and.b32  	%r697, %r696, 144;
	setp.ne.s32 	%p413, %r697, 0;
	@%p413 bra 	$L__BB0_1199;
	bra.uni 	$L__BB0_1202;
$L__BB0_1199:
	fma.rn.f32 	%f2449, %f5733, 0fBBBB989D, 0f3F000000;
	cvt.sat.f32.f32 	%f2450, %f2449;
	mov.f32 	%f2451, 0f4B400001;
	mov.f32 	%f2452, 0f437C0000;
	fma.rm.f32 	%f2453, %f2450, %f2452, %f2451;
	add.f32 	%f2454, %f2453, 0fCB40007F;
	neg.f32 	%f2455, %f2454;
	fma.rn.f32 	%f2456, %f5733, 0fBFB8AA3B, %f2455;
	fma.rn.f32 	%f2457, %f5733, 0fB2A57060, %f2456;
	mov.b32 	%r698, %f2453;
	shl.b32 	%r699, %r698, 23;
	mov.b32 	%f2458, %r699;
	ex2.approx.ftz.f32 	%f2459, %f2457;
	fma.rn.f32 	%f2460, %f2459, %f2458, 0f3F800000;
	div.rn.f32 	%f5733, %f5733, %f2460;
	bra.uni 	$L__BB0_1202;
$L__BB0_1200:
	mul.f32 	%f2461, %f5733, %f5733;
	mul.f32 	%f2462, %f5733, %f2461;
	mul.f32 	%f2463, %f5733, 0f3F000000;
	fma.rn.f32 	%f2464, %f2462, 0f3D372713, %f5733;
	mul.f32 	%f2465, %f2464, 0f3F4C422A;
	abs.f32 	%f2466, %f2465;
	mul.f32 	%f2467, %f2466, 0f4038AA3B;
	ex2.approx.ftz.f32 	%f2468, %f2467;
	add.f32 	%f2469, %f2468, 0f3F800000;
	rcp.approx.ftz.f32 	%f2470, %f2469;
	fma.rn.f32 	%f2471, %f2470, 0fC0000000, 0f3F800000;
	setp.ge.f32 	%p414, %f2466, 0f41102CB4;
	selp.f32 	%f2472, 0f3F800000, %f2471, %p414;
	copysign.f32 	%f2473, %f2465, %f2472;
	mul.f32 	%f2474, %f2465, %f2465;
	fma.rn.f32 	%f2475, %f2474, 0f3C80F082, 0fBD563CAE;
	fma.rn.f32 	%f2476, %f2475, %f2474, 0f3E085941;
	fma.rn.f32 	%f2477, %f2476, %f2474, 0fBEAAA9ED;
	fma.rn.f32 	%f2478, %f2477, %f2474, 0f00000000;
	fma.rn.f32 	%f2479, %f2478, %f2465, %f2465;
	setp.ge.f32 	%p415, %f2466, 0f3F19999A;
	selp.f32 	%f2480, %f2473, %f2479, %p415;
	add.f32 	%f2481, %f2480, 0f3F800000;
	mul.f32 	%f5733, %f2463, %f2481;
	bra.uni 	$L__BB0_1202;
$L__BB0_1201:
	max.f32 	%f5733, %f5733, 0f00000000;
$L__BB0_1202:
	add.s32 	%r700, %r269, %r267;
	mul.wide.u32 	%rd453, %r700, 4;
	add.s64 	%rd454, %rd4, %rd453;
	st.global.f32 	[%rd454], %f5733;
$L__BB0_1203:
	add.s32 	%r270, %r39, 3;
	setp.ge.u32 	%p416, %r270, %r279;
	@%p416 bra 	$L__BB0_1212;
	mul.f32 	%f5734, %f521, %f1;
	setp.gt.u32 	%p417, %r281, 7;
	@%p417 bra 	$L__BB0_1211;
	mov.b32 	%r702, 1;
	shl.b32 	%r703, %r702, %r281;
	and.b32  	%r704, %r703, 36;
	setp.ne.s32 	%p418, %r704, 0;
	@%p418 bra 	$L__BB0_1210;
	mov.b32 	%r705, 1;
	shl.b32 	%r706, %r705, %r281;
	and.b32  	%r707, %r706, 72;
	setp.ne.s32 	%p419, %r707, 0;
	@%p419 bra 	$L__BB0_1209;
	mov.b32 	%r708, 1;
	shl.b32 	%r709, %r708, %r281;
	and.b32  	%r710, %r709, 144;
	setp.ne.s32 	%p420, %r710, 0;
	@%p420 bra 	$L__BB0_1208;
	bra.uni 	$L__BB0_1211;
$L__BB0_1208:
	fma.rn.f32 	%f2482, %f5734, 0fBBBB989D, 0f3F000000;
	cvt.sat.f32.f32 	%f2483, %f2482;
	mov.f32 	%f2484, 0f4B400001;
	mov.f32 	%f2485, 0f437C0000;
	fma.rm.f32 	%f2486, %f2483, %f2485, %f2484;
	add.f32 	%f2487, %f2486, 0fCB40007F;
	neg.f32 	%f2488, %f2487;
	fma.rn.f32 	%f2489, %f5734, 0fBFB8AA3B, %f2488;
	fma.rn.f32 	%f2490, %f5734, 0fB2A57060, %f2489;
	mov.b32 	%r711, %f2486;
	shl.b32 	%r712, %r711, 23;
	mov.b32 	%f2491, %r712;
	ex2.approx.ftz.f32 	%f2492, %f2490;
	fma.rn.f32 	%f2493, %f2492, %f2491, 0f3F800000;
	div.rn.f32 	%f5734, %f5734, %f2493;
	bra.uni 	$L__BB0_1211;
$L__BB0_1209:
	mul.f32 	%f2494, %f5734, %f5734;
	mul.f32 	%f2495, %f5734, %f2494;
	mul.f32 	%f2496, %f5734, 0f3F000000;
	fma.rn.f32 	%f2497, %f2495, 0f3D372713, %f5734;
	mul.f32 	%f2498, %f2497, 0f3F4C422A;
	abs.f32 	%f2499, %f2498;
	mul.f32 	%f2500, %f2499, 0f4038AA3B;
	ex2.approx.ftz.f32 	%f2501, %f2500;
	add.f32 	%f2502, %f2501, 0f3F800000;
	rcp.approx.ftz.f32 	%f2503, %f2502;
	fma.rn.f32 	%f2504, %f2503, 0fC0000000, 0f3F800000;
	setp.ge.f32 	%p421, %f2499, 0f41102CB4;
	selp.f32 	%f2505, 0f3F800000, %f2504, %p421;
	copysign.f32 	%f2506, %f2498, %f2505;
	mul.f32 	%f2507, %f2498, %f2498;
	fma.rn.f32 	%f2508, %f2507, 0f3C80F082, 0fBD563CAE;
	fma.rn.f32 	%f2509, %f2508, %f2507, 0f3E085941;
	fma.rn.f32 	%f2510, %f2509, %f2507, 0fBEAAA9ED;
	fma.rn.f32 	%f2511, %f2510, %f2507, 0f00000000;
	fma.rn.f32 	%f2512, %f2511, %f2498, %f2498;
	setp.ge.f32 	%p422, %f2499, 0f3F19999A;
	selp.f32 	%f2513, %f2506, %f2512, %p422;
	add.f32 	%f2514, %f2513, 0f3F800000;
	mul.f32 	%f5734, %f2496, %f2514;
	bra.uni 	$L__BB0_1211;
$L__BB0_1210:
	max.f32 	%f5734, %f5734, 0f00000000;
$L__BB0_1211:
	add.s32 	%r713, %r270, %r267;
	mul.wide.u32 	%rd455, %r713, 4;
	add.s64 	%rd456, %rd4, %rd455;
	st.global.f32 	[%rd456], %f5734;
$L__BB0_1212:
	add.s32 	%r271, %r38, 2;
	setp.ge.u32 	%p423, %r271, %r278;
	@%p423 bra 	$L__BB0_1249;
	mul.lo.s32 	%r272, %r271, %r279;
	setp.ge.u32 	%p424, %r39, %r279;
	add.s32 	%r714, %r39, %r272;
	mul.wide.u32 	%rd457, %r714, 4;
	add.s64 	%rd86, %rd4, %rd457;
	@%p424 bra 	$L__BB0_1222;
	mul.f32 	%f5735, %f521, %f9;
	setp.gt.u32 	%p425, %r281, 7;
	@%p425 bra 	$L__BB0_1221;
	mov.b32 	%r716, 1;
	shl.b32 	%r717, %r716, %r281;
	and.b32  	%r718, %r717, 36;
	setp.ne.s32 	%p426, %r718, 0;
	@%p426 bra 	$L__BB0_1220;
	mov.b32 	%r719, 1;
	shl.b32 	%r720, %r719, %r281;
	and.b32  	%r721, %r720, 72;
	setp.ne.s32 	%p427, %r721, 0;
	@%p427 bra 	$L__BB0_1219;
	mov.b32 	%r722, 1;
	shl.b32 	%r723, %r722, %r281;
	and.b32  	%r724, %r723, 144;
	setp.ne.s32 	%p428, %r724, 0;
	@%p428 bra 	$L__BB0_1218;
	bra.uni 	$L__BB0_1221;
$L__BB0_1218:
	fma.rn.f32 	%f2515, %f5735, 0fBBBB989D, 0f3F000000;
	cvt.sat.f32.f32 	%f2516, %f2515;
	mov.f32 	%f2517, 0f4B400001;
	mov.f32 	%f2518, 0f437C0000;
	fma.rm.f32 	%f2519, %f2516, %f2518, %f2517;
	add.f32 	%f2520, %f2519, 0fCB40007F;
	neg.f32 	%f2521, %f2520;
	fma.rn.f32 	%f2522, %f5735, 0fBFB8AA3B, %f2521;
	fma.rn.f32 	%f2523, %f5735, 0fB2A57060, %f2522;
	mov.b32 	%r725, %f2519;
	shl.b32 	%r726, %r725, 23;
	mov.b32 	%f2524, %r726;
	ex2.approx.ftz.f32 	%f2525, %f2523;
	fma.rn.f32 	%f2526, %f2525, %f2524, 0f3F800000;
	div.rn.f32 	%f5735, %f5735, %f2526;
	bra.uni 	$L__BB0_1221;
$L__BB0_1219:
	mul.f32 	%f2527, %f5735, %f5735;
	mul.f32 	%f2528, %f5735, %f2527;
	mul.f32 	%f2529, %f5735, 0f3F000000;
	fma.rn.f32 	%f2530, %f2528, 0f3D372713, %f5735;
	mul.f32 	%f2531, %f2530, 0f3F4C422A;
	abs.f32 	%f2532, %f2531;
	mul.f32 	%f2533, %f2532, 0f4038AA3B;
	ex2.approx.ftz.f32 	%f2534, %f2533;
	add.f32 	%f2535, %f2534, 0f3F800000;
	rcp.approx.ftz.f32 	%f2536, %f2535;
	fma.rn.f32 	%f2537, %f2536, 0fC0000000, 0f3F800000;
	setp.ge.f32 	%p429, %f2532, 0f41102CB4;
	selp.f32 	%f2538, 0f3F800000, %f2537, %p429;
	copysign.f32 	%f2539, %f2531, %f2538;
	mul.f32 	%f2540, %f2531, %f2531;
	fma.rn.f32 	%f2541, %f2540, 0f3C80F082, 0fBD563CAE;
	fma.rn.f32 	%f2542, %f2541, %f2540, 0f3E085941;
	fma.rn.f32 	%f2543, %f2542, %f2540, 0fBEAAA9ED;
	fma.rn.f32 	%f2544, %f2543, %f2540, 0f00000000;
	fma.rn.f32 	%f2545, %f2544, %f2531, %f2531;
	setp.ge.f32 	%p430, %f2532, 0f3F19999A;
	selp.f32 	%f2546, %f2539, %f2545, %p430;
	add.f32 	%f2547, %f2546, 0f3F800000;
	mul.f32 	%f5735, %f2529, %f2547;
	bra.uni 	$L__BB0_1221;
$L__BB0_1220:
	max.f32 	%f5735, %f5735, 0f00000000;
$L__BB0_1221:
	st.global.f32 	[%rd86], %f5735;
$L__BB0_1222:
	add.s32 	%r727, %r39, 1;
	setp.ge.u32 	%p431, %r727, %r279;
	@%p431 bra 	$L__BB0_1231;
	mul.f32 	%f5736, %f521, %f10;
	setp.gt.u32 	%p432, %r281, 7;
	@%p432 bra 	$L__BB0_1230;
	mov.b32 	%r729, 1;
	shl.b32 	%r730, %r729, %r281;
	and.b32  	%r731, %r730, 36;
	setp.ne.s32 	%p433, %r731, 0;
	@%p433 bra 	$L__BB0_1229;
	mov.b32 	%r732, 1;
	shl.b32 	%r733, %r732, %r281;
	and.b32  	%r734, %r733, 72;
	setp.ne.s32 	%p434, %r734, 0;
	@%p434 bra 	$L__BB0_1228;
	mov.b32 	%r735, 1;
	shl.b32 	%r736, %r735, %r281;
	and.b32  	%r737, %r736, 144;
	setp.ne.s32 	%p435, %r737, 0;
	@%p435 bra 	$L__BB0_1227;
	bra.uni 	$L__BB0_1230;
$L__BB0_1227:
	fma.rn.f32 	%f2548, %f5736, 0fBBBB989D, 0f3F000000;
	cvt.sat.f32.f32 	%f2549, %f2548;
	mov.f32 	%f2550, 0f4B400001;
	mov.f32 	%f2551, 0f437C0000;
	fma.rm.f32 	%f2552, %f2549, %f2551, %f2550;
	add.f32 	%f2553, %f2552, 0fCB40007F;
	neg.f32 	%f2554, %f2553;
	fma.rn.f32 	%f2555, %f5736, 0fBFB8AA3B, %f2554;
	fma.rn.f32 	%f2556, %f5736, 0fB2A57060, %f2555;
	mov.b32 	%r738, %f2552;
	shl.b32 	%r739, %r738, 23;
	mov.b32 	%f2557, %r739;
	ex2.approx.ftz.f32 	%f2558, %f2556;
	fma.rn.f32 	%f2559, %f2558, %f2557, 0f3F800000;
	div.rn.f32 	%f5736, %f5736, %f2559;
	bra.uni 	$L__BB0_1230;
$L__BB0_1228:
	mul.f32 	%f2560, %f5736, %f5736;
	mul.f32 	%f2561, %f5736, %f2560;
	mul.f32 	%f2562, %f5736, 0f3F000000;
	fma.rn.f32 	%f2563, %f2561, 0f3D372713, %f5736;
	mul.f32 	%f2564, %f2563, 0f3F4C422A;
	abs.f32 	%f2565, %f2564;
	mul.f32 	%f2566, %f2565, 0f4038AA3B;
	ex2.approx.ftz.f32 	%f2567, %f2566;
	add.f32 	%f2568, %f2567, 0f3F800000;
	rcp.approx.ftz.f32 	%f2569, %f2568;
	fma.rn.f32 	%f2570, %f2569, 0fC0000000, 0f3F800000;
	setp.ge.f32 	%p436, %f2565, 0f41102CB4;
	selp.f32 	%f2571, 0f3F800000, %f2570, %p436;
	copysign.f32 	%f2572, %f2564, %f2571;
	mul.f32 	%f2573, %f2564, %f2564;
	fma.rn.f32 	%f2574, %f2573, 0f3C80F082, 0fBD563CAE;
	fma.rn.f32 	%f2575, %f2574, %f2573, 0f3E085941;
	fma.rn.f32 	%f2576, %f2575, %f2573, 0fBEAAA9ED;
	fma.rn.f32 	%f2577, %f2576, %f2573, 0f00000000;
	fma.rn.f32 	%f2578, %f2577, %f2564, %f2564;
	setp.ge.f32 	%p437, %f2565, 0f3F19999A;
	selp.f32 	%f2579, %f2572, %f2578, %p437;
	add.f32 	%f2580, %f2579, 0f3F800000;
	mul.f32 	%f5736, %f2562, %f2580;
	bra.uni 	$L__BB0_1230;
$L__BB0_1229:
	max.f32 	%f5736, %f5736, 0f00000000;
$L__BB0_1230:
	st.global.f32 	[%rd86+4], %f5736;
$L__BB0_1231:
	add.s32 	%r740, %r39, 2;
	setp.ge.u32 	%p438, %r740, %r279;
	add.s32 	%r741, %r740, %r272;
	mul.wide.u32 	%rd458, %r741, 4;
	add.s64 	%rd87, %rd4, %rd458;
	@%p438 bra 	$L__BB0_1240;
	mul.f32 	%f5737, %f521, %f11;
	setp.gt.u32 	%p439, %r281, 7;
	@%p439 bra 	$L__BB0_1239;
	mov.b32 	%r743, 1;
	shl.b32 	%r744, %r743, %r281;
	and.b32  	%r745, %r744, 36;
	setp.ne.s32 	%p440, %r745, 0;
	@%p440 bra 	$L__BB0_1238;
	mov.b32 	%r746, 1;
	shl.b32 	%r747, %r746, %r281;
	and.b32  	%r748, %r747, 72;
	setp.ne.s32 	%p441, %r748, 0;
	@%p441 bra 	$L__BB0_1237;
	mov.b32 	%r749, 1;
	shl.b32 	%r750, %r749, %r281;
	and.b32  	%r751, %r750, 144;
	setp.ne.s32 	%p442, %r751, 0;
	@%p442 bra 	$L__BB0_1236;
	bra.uni 	$L__BB0_1239;
$L__BB0_1236:
	fma.rn.f32 	%f2581, %f5737, 0fBBBB989D, 0f3F000000;
	cvt.sat.f32.f32 	%f2582, %f2581;
	mov.f32 	%f2583, 0f4B400001;
	mov.f32 	%f2584, 0f437C0000;
	fma.rm.f32 	%f2585, %f2582, %f2584, %f2583;
	add.f32 	%f2586, %f2585, 0fCB40007F;
	neg.f32 	%f2587, %f2586;
	fma.rn.f32 	%f2588, %f5737, 0fBFB8AA3B, %f2587;
	fma.rn.f32 	%f2589, %f5737, 0fB2A57060, %f2588;
	mov.b32 	%r752, %f2585;
	shl.b32 	%r753, %r752, 23;
	mov.b32 	%f2590, %r753;
	ex2.approx.ftz.f32 	%f2591, %f2589;
	fma.rn.f32 	%f2592, %f2591, %f2590, 0f3F800000;
	div.rn.f32 	%f5737, %f5737, %f2592;
	bra.uni 	$L__BB0_1239;
$L__BB0_1237:
	mul.f32 	%f2593, %f5737, %f5737;
	mul.f32 	%f2594, %f5737, %f2593;
	mul.f32 	%f2595, %f5737, 0f3F000000;
	fma.rn.f32 	%f2596, %f2594, 0f3D372713, %f5737;
	mul.f32 	%f2597, %f2596, 0f3F4C422A;
	abs.f32 	%f2598, %f2597;
	mul.f32 	%f2599, %f2598, 0f4038AA3B;
	ex2.approx.ftz.f32 	%f2600, %f2599;
	add.f32 	%f2601, %f2600, 0f3F800000;
	rcp.approx.ftz.f32 	%f2602, %f2601;
	fma.rn.f32 	%f2603, %f2602, 0fC0000000, 0f3F800000;
	setp.ge.f32 	%p443, %f2598, 0f41102CB4;
	selp.f32 	%f2604, 0f3F800000, %f2603, %p443;
	copysign.f32 	%f2605, %f2597, %f2604;
	mul.f32 	%f2606, %f2597, %f2597;
	fma.rn.f32 	%f2607, %f2606, 0f3C80F082, 0fBD563CAE;
	fma.rn.f32 	%f2608, %f2607, %f2606, 0f3E085941;
	fma.rn.f32 	%f2609, %f2608, %f2606, 0fBEAAA9ED;
	fma.rn.f32 	%f2610, %f2609, %f2606, 0f00000000;
	fma.rn.f32 	%f2611, %f2610, %f2597, %f2597;
	setp.ge.f32 	%p444, %f2598, 0f3F19999A;
	selp.f32 	%f2612, %f2605, %f2611, %p444;
	add.f32 	%f2613, %f2612, 0f3F800000;
	mul.f32 	%f5737, %f2595, %f2613;
	bra.uni 	$L__BB0_1239;
$L__BB0_1238:
	max.f32 	%f5737, %f5737, 0f00000000;
$L__BB0_1239:
	st.global.f32 	[%rd87], %f5737;
$L__BB0_1240:
	add.s32 	%r754, %r39, 3;
	setp.ge.u32 	%p445, %r754, %r279;
	@%p445 bra 	$L__BB0_1249;
	mul.f32 	%f5738, %f521, %f12;
	setp.gt.u32 	%p446, %r281, 7;
	@%p446 bra 	$L__BB0_1248;
	mov.b32 	%r756, 1;
	shl.b32 	%r757, %r756, %r281;
	and.b32  	%r758, %r757, 36;
	setp.ne.s32 	%p447, %r758, 0;
	@%p447 bra 	$L__BB0_1247;
	mov.b32 	%r759, 1;
	shl.b32 	%r760, %r759, %r281;
	and.b32  	%r761, %r760, 72;
	setp.ne.s32 	%p448, %r761, 0;
	@%p448 bra 	$L__BB0_1246;
	mov.b32 	%r762, 1;
	shl.b32 	%r763, %r762, %r281;
	and.b32  	%r764, %r763, 144;
	setp.ne.s32 	%p449, %r764, 0;
	@%p449 bra 	$L__BB0_1245;
	bra.uni 	$L__BB0_1248;
$L__BB0_1245:
	fma.rn.f32 	%f2614, %f5738, 0fBBBB989D, 0f3F000000;
	cvt.sat.f32.f32 	%f2615, %f2614;
	mov.f32 	%f2616, 0f4B400001;
	mov.f32 	%f2617, 0f437C0000;
	fma.rm.f32 	%f2618, %f2615, %f2617, %f2616;
	add.f32 	%f2619, %f2618, 0fCB40007F;
	neg.f32 	%f2620, %f2619;
	fma.rn.f32 	%f2621, %f5738, 0fBFB8AA3B, %f2620;
	fma.rn.f32 	%f2622, %f5738, 0fB2A57060, %f2621;
	mov.b32 	%r765, %f2618;
	shl.b32 	%r766, %r765, 23;
	mov.b32 	%f2623, %r766;
	ex2.approx.ftz.f32 	%f2624, %f2622;
	fma.rn.f32 	%f2625, %f2624, %f2623, 0f3F800000;
	div.rn.f32 	%f5738, %f5738, %f2625;
	bra.uni 	$L__BB0_1248;
$L__BB0_1246:
	mul.f32 	%f2626, %f5738, %f5738;
	mul.f32 	%f2627, %f5738, %f2626;
	mul.f32 	%f2628, %f5738, 0f3F000000;
	fma.rn.f32 	%f2629, %f2627, 0f3D372713, %f5738;
	mul.f32 	%f2630, %f2629, 0f3F4C422A;
	abs.f32 	%f2631, %f2630;
	mul.f32 	%f2632, %f2631, 0f4038AA3B;
	ex2.approx.ftz.f32 	%f2633, %f2632;
	add.f32 	%f2634, %f2633, 0f3F800000;
	rcp.approx.ftz.f32 	%f2635, %f2634;
	fma.rn.f32 	%f2636, %f2635, 0fC0000000, 0f3F800000;
	setp.ge.f32 	%p450, %f2631, 0f41102CB4;
	selp.f32 	%f2637, 0f3F800000, %f2636, %p450;
	copysign.f32 	%f2638, %f2630, %f2637;
	mul.f32 	%f2639, %f2630, %f2630;
	fma.rn.f32 	%f2640, %f2639, 0f3C80F082, 0fBD563CAE;
	fma.rn.f32 	%f2641, %f2640, %f2639, 0f3E085941;
	fma.rn.f32 	%f2642, %f2641, %f2639, 0fBEAAA9ED;
	fma.rn.f32 	%f2643, %f2642, %f2639, 0f00000000;
	fma.rn.f32 	%f2644, %f2643, %f2630, %f2630;
	setp.ge.f32 	%p451, %f2631, 0f3F19999A;
	selp.f32 	%f2645, %f2638, %f2644, %p451;
	add.f32 	%f2646, %f2645, 0f3F800000;
	mul.f32 	%f5738, %f2628, %f2646;
	bra.uni 	$L__BB0_1248;
$L__BB0_1247:
	max.f32 	%f5738, %f5738, 0f00000000;
$L__BB0_1248:
	st.global.f32 	[%rd87+4], %f5738;
$L__BB0_1249:
	add.s32 	%r273, %r38, 3;
	setp.ge.u32 	%p452, %r273, %r278;
	@%p452 bra 	$L__BB0_1286;
	mul.lo.s32 	%r274, %r273, %r279;
	setp.ge.u32 	%p453, %r39, %r279;
	@%p453 bra 	$L__BB0_1259;
	mul.f32 	%f5739, %f521, %f13;
	setp.gt.u32 	%p454, %r281, 7;
	@%p454 bra 	$L__BB0_1258;
	mov.b32 	%r768, 1;
	shl.b32 	%r769, %r768, %r281;
	and.b32  	%r770, %r769, 36;
	setp.ne.s32 	%p455, %r770, 0;
	@%p455 bra 	$L__BB0_1257;
	mov.b32 	%r771, 1;
	shl.b32 	%r772, %r771, %r281;
	and.b32  	%r773, %r772, 72;
	setp.ne.s32 	%p456, %r773, 0;
	@%p456 bra 	$L__BB0_1256;
	mov.b32 	%r774, 1;
	shl.b32 	%r775, %r774, %r281;
	and.b32  	%r776, %r775, 144;
	setp.ne.s32 	%p457, %r776, 0;
	@%p457 bra 	$L__BB0_1255;
	bra.uni 	$L__BB0_1258;
$L__BB0_1255:
	fma.rn.f32 	%f2647, %f5739, 0fBBBB989D, 0f3F000000;
	cvt.sat.f32.f32 	%f2648, %f2647;
	mov.f32 	%f2649, 0f4B400001;
	mov.f32 	%f2650, 0f437C0000;
	fma.rm.f32 	%f2651, %f2648, %f2650, %f2649;
	add.f32 	%f2652, %f2651, 0fCB40007F;
	neg.f32 	%f2653, %f2652;
	fma.rn.f32 	%f2654, %f5739, 0fBFB8AA3B, %f2653;
	fma.rn.f32 	%f2655, %f5739, 0fB2A57060, %f2654;
	mov.b32 	%r777, %f2651;
	shl.b32 	%r778, %r777, 23;
	mov.b32 	%f2656, %r778;
	ex2.approx.ftz.f32 	%f2657, %f2655;
	fma.rn.f32 	%f2658, %f2657, %f2656, 0f3F800000;
	div.rn.f32 	%f5739, %f5739, %f2658;
	bra.uni 	$L__BB0_1258;
$L__BB0_1256:
	mul.f32 	%f2659, %f5739, %f5739;
	mul.f32 	%f2660, %f5739, %f2659;
	mul.f32 	%f2661, %f5739, 0f3F000000;
	fma.rn.f32 	%f2662, %f2660, 0f3D372713, %f5739;
	mul.f32 	%f2663, %f2662, 0f3F4C422A;
	abs.f32 	%f2664, %f2663;
	mul.f32 	%f2665, %f2664, 0f4038AA3B;
	ex2.approx.ftz.f32 	%f2666, %f2665;
	add.f32 	%f2667, %f2666, 0f3F800000;
	rcp.approx.ftz.f32 	%f2668, %f2667;
	fma.rn.f32 	%f2669, %f2668, 0fC0000000, 0f3F800000;
	setp.ge.f32 	%p458, %f2664, 0f41102CB4;
	selp.f32 	%f2670, 0f3F800000, %f2669, %p458;
	copysign.f32 	%f2671, %f2663, %f2670;
	mul.f32 	%f2672, %f2663, %f2663;
	fma.rn.f32 	%f2673, %f2672, 0f3C80F082, 0fBD563CAE;
	fma.rn.f32 	%f2674, %f2673, %f2672, 0f3E085941;
	fma.rn.f32 	%f2675, %f2674, %f2672, 0fBEAAA9ED;
	fma.rn.f32 	%f2676, %f2675, %f2672, 0f00000000;
	fma.rn.f32 	%f2677, %f2676, %f2663, %f2663;
	setp.ge.f32 	%p459, %f2664, 0f3F19999A;
	selp.f32 	%f2678, %f2671, %f2677, %p459;
	add.f32 	%f2679, %f2678, 0f3F800000;
	mul.f32 	%f5739, %f2661, %f2679;
	bra.uni 	$L__BB0_1258;
$L__BB0_1257:
	max.f32 	%f5739, %f5739, 0f00000000;
$L__BB0_1258:
	add.s32 	%r779, %r39, %r274;
	mul.wide.u32 	%rd459, %r779, 4;
	add.s64 	%rd460, %rd4, %rd459;
	st.global.f32 	[%rd460], %f5739;
$L__BB0_1259:
	add.s32 	%r275, %r39, 1;
	setp.ge.u32 	%p460, %r275, %r279;
	@%p460 bra 	$L__BB0_1268;
	mul.f32 	%f5740, %f521, %f14;
	setp.gt.u32 	%p461, %r281, 7;
	@%p461 bra 	$L__BB0_1267;
	mov.b32 	%r781, 1;
	shl.b32 	%r782, %r781, %r281;
	and.b32  	%r783, %r782, 36;
	setp.ne.s32 	%p462, %r783, 0;
	@%p462 bra 	$L__BB0_1266;
	mov.b32 	%r784, 1;
	shl.b32 	%r785, %r784, %r281;
	and.b32  	%r786, %r785, 72;
	setp.ne.s32 	%p463, %r786, 0;
	@%p463 bra 	$L__BB0_1265;
	mov.b32 	%r787, 1;
	shl.b32 	%r788, %r787, %r281;
	and.b32  	%r789, %r788, 144;
	setp.ne.s32 	%p464, %r789, 0;
	@%p464 bra 	$L__BB0_1264;
	bra.uni 	$L__BB0_1267;
$L__BB0_1264:
	fma.rn.f32 	%f2680, %f5740, 0fBBBB989D, 0f3F000000;
	cvt.sat.f32.f32 	%f2681, %f2680;
	mov.f32 	%f2682, 0f4B400001;
	mov.f32 	%f2683, 0f437C0000;
	fma.rm.f32 	%f2684, %f2681, %f2683, %f2682;
	add.f32 	%f2685, %f2684, 0fCB40007F;
	neg.f32 	%f2686, %f2685;
	fma.rn.f32 	%f2687, %f5740, 0fBFB8AA3B, %f2686;
	fma.rn.f32 	%f2688, %f5740, 0fB2A57060, %f2687;
	mov.b32 	%r790, %f2684;
	shl.b32 	%r791, %r790, 23;
	mov.b32 	%f2689, %r791;
	ex2.approx.ftz.f32 	%f2690, %f2688;
	fma.rn.f32 	%f2691, %f2690, %f2689, 0f3F800000;
	div.rn.f32 	%f5740, %f5740, %f2691;
	bra.uni 	$L__BB0_1267;
$L__BB0_1265:
	mul.f32 	%f2692, %f5740, %f5740;
	mul.f32 	%f2693, %f5740, %f2692;
	mul.f32 	%f2694, %f5740, 0f3F000000;
	fma.rn.f32 	%f2695, %f2693, 0f3D372713, %f5740;
	mul.f32 	%f2696, %f2695, 0f3F4C422A;
	abs.f32 	%f2697, %f2696;
	mul.f32 	%f2698, %f2697, 0f4038AA3B;
	ex2.approx.ftz.f32 	%f2699, %f2698;
	add.f32 	%f2700, %f2699, 0f3F800000;
	rcp.approx.ftz.f32 	%f2701, %f2700;
	fma.rn.f32 	%f2702, %f2701, 0fC0000000, 0f3F800000;
	setp.ge.f32 	%p465, %f2697, 0f41102CB4;
	selp.f32 	%f2703, 0f3F800000, %f2702, %p465;
	copysign.f32 	%f2704, %f2696, %f2703;
	mul.f32 	%f2705, %f2696, %f2696;
	fma.rn.f32 	%f2706, %f2705, 0f3C80F082, 0fBD563CAE;
	fma.rn.f32 	%f2707, %f2706, %f2705, 0f3E085941;
	fma.rn.f32 	%f2708, %f2707, %f2705, 0fBEAAA9ED;
	fma.rn.f32 	%f2709, %f2708, %f2705, 0f00000000;
	fma.rn.f32 	%f2710, %f2709, %f2696, %f2696;
	setp.ge.f32 	%p466, %f2697, 0f3F19999A;
	selp.f32 	%f2711, %f2704, %f2710, %p466;
	add.f32 	%f2712, %f2711, 0f3F800000;
	mul.f32 	%f5740, %f2694, %f2712;
	bra.uni 	$L__BB0_1267;
$L__BB0_1266:
	max.f32 	%f5740, %f5740, 0f00000000;
$L__BB0_1267:
	add.s32 	%r792, %r275, %r274;
	mul.wide.u32 	%rd461, %r792, 4;
	add.s64 	%rd462, %rd4, %rd461;
	st.global.f32 	[%rd462], %f5740;
$L__BB0_1268:
	add.s32 	%r276, %r39, 2;
	setp.ge.u32 	%p467, %r276, %r279;
	@%p467 bra 	$L__BB0_1277;
	mul.f32 	%f5741, %f521, %f15;
	setp.gt.u32 	%p468, %r281, 7;
	@%p468 bra 	$L__BB0_1276;
	mov.b32 	%r794, 1;
	shl.b32 	%r795, %r794, %r281;
	and.b32  	%r796, %r795, 36;
	setp.ne.s32 	%p469, %r796, 0;
	@%p469 bra 	$L__BB0_1275;
	mov.b32 	%r797, 1;
	shl.b32 	%r798, %r797, %r281;
	and.b32  	%r799, %r798, 72;
	setp.ne.s32 	%p470, %r799, 0;
	@%p470 bra 	$L__BB0_1274;
	mov.b32 	%r800, 1;
	shl.b32 	%r801, %r800, %r281;
	and.b32  	%r802, %r801, 144;
	setp.ne.s32 	%p471, %r802, 0;
	@%p471 bra 	$L__BB0_1273;
	bra.uni 	$L__BB0_1276;
$L__BB0_1273:
	fma.rn.f32 	%f2713, %f5741, 0fBBBB989D, 0f3F000000;
	cvt.sat.f32.f32 	%f2714, %f2713;
	mov.f32 	%f2715, 0f4B400001;
	mov.f32 	%f2716, 0f437C0000;
	fma.rm.f32 	%f2717, %f2714, %f2716, %f2715;
	add.f32 	%f2718, %f2717, 0fCB40007F;
	neg.f32 	%f2719, %f2718;
	fma.rn.f32 	%f2720, %f5741, 0fBFB8AA3B, %f2719;
	fma.rn.f32 	%f2721, %f5741, 0fB2A57060, %f2720;
	mov.b32 	%r803, %f2717;
	shl.b32 	%r804, %r803, 23;
	mov.b32 	%f2722, %r804;
	ex2.approx.ftz.f32 	%f2723, %f2721;
	fma.rn.f32 	%f2724, %f2723, %f2722, 0f3F800000;
	div.rn.f32 	%f5741, %f5741, %f2724;
	bra.uni 	$L__BB0_1276;
$L__BB0_1274:
	mul.f32 	%f2725, %f5741, %f5741;
	mul.f32 	%f2726, %f5741, %f2725;
	mul.f32 	%f2727, %f5741, 0f3F000000;
	fma.rn.f32 	%f2728, %f2726, 0f3D372713, %f5741;
	mul.f32 	%f2729, %f2728, 0f3F4C422A;
	abs.f32 	%f2730, %f2729;
	mul.f32 	%f2731, %f2730, 0f4038AA3B;
	ex2.approx.ftz.f32 	%f2732, %f2731;
	add.f32 	%f2733, %f2732, 0f3F800000;
	rcp.approx.ftz.f32 	%f2734, %f2733;
	fma.rn.f32 	%f2735, %f2734, 0fC0000000, 0f3F800000;
	setp.ge.f32 	%p472, %f2730, 0f41102CB4;
	selp.f32 	%f2736, 0f3F800000, %f2735, %p472;
	copysign.f32 	%f2737, %f2729, %f2736;
	mul.f32 	%f2738, %f2729, %f2729;
	fma.rn.f32 	%f2739, %f2738, 0f3C80F082, 0fBD563CAE;
	fma.rn.f32 	%f2740, %f2739, %f2738, 0f3E085941;
	fma.rn.f32 	%f2741, %f2740, %f2738, 0fBEAAA9ED;
	fma.rn.f32 	%f2742, %f2741, %f2738, 0f00000000;
	fma.rn.f32 	%f2743, %f2742, %f2729, %f2729;
	setp.ge.f32 	%p473, %f2730, 0f3F19999A;
	selp.f32 	%f2744, %f2737, %f2743, %p473;
	add.f32 	%f2745, %f2744, 0f3F800000;
	mul.f32 	%f5741, %f2727, %f2745;
	bra.uni 	$L__BB0_1276;
$L__BB0_1275:
	max.f32 	%f5741, %f5741, 0f00000000;
$L__BB0_1276:
	add.s32 	%r805, %r276, %r274;
	mul.wide.u32 	%rd463, %r805, 4;
	add.s64 	%rd464, %rd4, %rd463;
	st.global.f32 	[%rd464], %f5741;
$L__BB0_1277:
	add.s32 	%r277, %r39, 3;
	setp.ge.u32 	%p474, %r277, %r279;
	@%p474 bra 	$L__BB0_1286;
	mul.f32 	%f5742, %f521, %f16;
	setp.gt.u32 	%p475, %r281, 7;
	@%p475 bra 	$L__BB0_1285;
	mov.b32 	%r807, 1;
	shl.b32 	%r808, %r807, %r281;
	and.b32  	%r809, %r808, 36;
	setp.ne.s32 	%p476, %r809, 0;
	@%p476 bra 	$L__BB0_1284;
	mov.b32 	%r810, 1;
	shl.b32 	%r811, %r810, %r281;
	and.b32  	%r812, %r811, 72;
	setp.ne.s32 	%p477, %r812, 0;
	@%p477 bra 	$L__BB0_1283;
	mov.b32 	%r813, 1;
	shl.b32 	%r814, %r813, %r281;
	and.b32  	%r815, %r814, 144;
	setp.ne.s32 	%p478, %r815, 0;
	@%p478 bra 	$L__BB0_1282;
	bra.uni 	$L__BB0_1285;
$L__BB0_1282:
	fma.rn.f32 	%f2746, %f5742, 0fBBBB989D, 0f3F000000;
	cvt.sat.f32.f32 	%f2747, %f2746;
	mov.f32 	%f2748, 0f4B400001;
	mov.f32 	%f2749, 0f437C0000;
	fma.rm.f32 	%f2750, %f2747, %f2749, %f2748;
	add.f32 	%f2751, %f2750, 0fCB40007F;
	neg.f32 	%f2752, %f2751;
	fma.rn.f32 	%f2753, %f5742, 0fBFB8AA3B, %f2752;
	fma.rn.f32 	%f2754, %f5742, 0fB2A57060, %f2753;
	mov.b32 	%r816, %f2750;
	shl.b32 	%r817, %r816, 23;
	mov.b32 	%f2755, %r817;
	ex2.approx.ftz.f32 	%f2756, %f2754;
	fma.rn.f32 	%f2757, %f2756, %f2755, 0f3F800000;
	div.rn.f32 	%f5742, %f5742, %f2757;
	bra.uni 	$L__BB0_1285;
$L__BB0_1283:
	mul.f32 	%f2758, %f5742, %f5742;
	mul.f32 	%f2759, %f5742, %f2758;
	mul.f32 	%f2760, %f5742, 0f3F000000;
	fma.rn.f32 	%f2761, %f2759, 0f3D372713, %f5742;
	mul.f32 	%f2762, %f2761, 0f3F4C422A;
	abs.f32 	%f2763, %f2762;
	mul.f32 	%f2764, %f2763, 0f4038AA3B;
	ex2.approx.ftz.f32 	%f2765, %f2764;
	add.f32 	%f2766, %f2765, 0f3F800000;
	rcp.approx.ftz.f32 	%f2767, %f2766;
	fma.rn.f32 	%f2768, %f2767, 0fC0000000, 0f3F800000;
	setp.ge.f32 	%p479, %f2763, 0f41102CB4;
	selp.f32 	%f2769, 0f3F800000, %f2768, %p479;
	copysign.f32 	%f2770, %f2762, %f2769;
	mul.f32 	%f2771, %f2762, %f2762;
	fma.rn.f32 	%f2772, %f2771, 0f3C80F082, 0fBD563CAE;
	fma.rn.f32 	%f2773, %f2772, %f2771, 0f3E085941;
	fma.rn.f32 	%f2774, %f2773, %f2771, 0fBEAAA9ED;
	fma.rn.f32 	%f2775, %f2774, %f2771, 0f00000000;
	fma.rn.f32 	%f2776, %f2775, %f2762, %f2762;
	setp.ge.f32 	%p480, %f2763, 0f3F19999A;
	selp.f32 	%f2777, %f2770, %f2776, %p480;
	add.f32 	%f2778, %f2777, 0f3F800000;
	mul.f32 	%f5742, %f2760, %f2778;
	bra.uni 	$L__BB0_1285;
$L__BB0_1284:
	max.f32 	%f5742, %f5742, 0f00000000;
$L__BB0_1285:
	add.s32 	%r818, %r277, %r274;
	mul.wide.u32 	%rd465, %r818, 4;
	add.s64 	%rd466, %rd4, %rd465;
	st.global.f32 	[%rd466], %f5742;
$L__BB0_1286:
	ret;

}
	// .globl	steel_gemm_layernorm_kernel
.visible .entry steel_gemm_layernorm_kernel(
	.param .u64 .ptr .align 1 steel_gemm_layernorm_kernel_param_0,
	.param .u64 .ptr .align 1 steel_gemm_layernorm_kernel_param_1,
	.param .u64 .ptr .align 1 steel_gemm_layernorm_kernel_param_2,
	.param .u64 .ptr .align 1 steel_gemm_layernorm_kernel_param_3,
	.param .u64 .ptr .align 1 steel_gemm_layernorm_kernel_param_4,
	.param .f32 steel_gemm_layernorm_kernel_param_5,
	.param .f32 steel_gemm_layernorm_kernel_param_6,
	.param .u32 steel_gemm_layernorm_kernel_param_7,
	.param .u32 steel_gemm_layernorm_kernel_param_8,
	.param .u32 steel_gemm_layernorm_kernel_param_9
)
{
	.reg .pred 	%p<139>;
	.reg .b32 	%r<315>;
	.reg .b32 	%f<636>;
	.reg .b64 	%rd<158>;
	// demoted variable
	.shared .align 4 .b8 _ZZ27steel_gemm_layernorm_kernelE2As[4352];
	// demoted variable
	.shared .align 4 .b8 _ZZ27steel_gemm_layernorm_kernelE2Bs[4160];
	ld.param.u64 	%rd24, [steel_gemm_layernorm_kernel_param_0];
	ld.param.u64 	%rd25, [steel_gemm_layernorm_kernel_param_1];
	ld.param.u64 	%rd26, [steel_gemm_layernorm_kernel_param_2];
	ld.param.u64 	%rd22, [steel_gemm_layernorm_kernel_param_3];
	ld.param.u64 	%rd23, [steel_gemm_layernorm_kernel_param_4];
	ld.param.f32 	%f93, [steel_gemm_layernorm_kernel_param_5];
	ld.param.u32 	%r147, [steel_gemm_layernorm_kernel_param_7];
	ld.param.u32 	%r148, [steel_gemm_layernorm_kernel_param_8];
	ld.param.u32 	%r149, [steel_gemm_layernorm_kernel_param_9];
	cvta.to.global.u64 	%rd1, %rd25;
	cvta.to.global.u64 	%rd2, %rd26;
	cvta.to.global.u64 	%rd3, %rd24;
	cvta.to.global.u64 	%rd4, %rd23;
	cvta.to.global.u64 	%rd5, %rd22;
	mov.u32 	%r150, %ctaid.x;
	mov.u32 	%r151, %ctaid.y;
	mov.u32 	%r1, %tid.x;
	shr.u32 	%r152, %r1, 2;
	and.b32  	%r2, %r152, 252;
	shl.b32 	%r153, %r1, 2;
	and.b32  	%r3, %r153, 60;
	shl.b32 	%r4, %r151, 6;
	shl.b32 	%r5, %r150, 6;
	add.s32 	%r6, %r149, 15;
	setp.lt.u32 	%p1, %r6, 16;
	mov.f32 	%f620, 0f00000000;
	mov.f32 	%f621, %f620;
	mov.f32 	%f622, %f620;
	mov.f32 	%f623, %f620;
	mov.f32 	%f624, %f620;
	mov.f32 	%f625, %f620;
	mov.f32 	%f626, %f620;
	mov.f32 	%f627, %f620;
	mov.f32 	%f628, %f620;
	mov.f32 	%f629, %f620;
	mov.f32 	%f630, %f620;
	mov.f32 	%f631, %f620;
	mov.f32 	%f632, %f620;
	mov.f32 	%f633, %f620;
	mov.f32 	%f634, %f620;
	mov.f32 	%f635, %f620;
	@%p1 bra 	$L__BB1_44;
	mov.u32 	%r7, %ntid.x;
	add.s32 	%r8, %r1, %r7;
	max.u32 	%r155, %r8, 1024;
	setp.lt.u32 	%p2, %r8, 1024;
	selp.u32 	%r156, 1, 0, %p2;
	add.s32 	%r157, %r8, %r156;
	sub.s32 	%r158, %r155, %r157;
	div.u32 	%r159, %r158, %r7;
	add.s32 	%r9, %r159, %r156;
	and.b32  	%r10, %r9, 3;
	shr.u32 	%r160, %r1, 4;
	and.b32  	%r11, %r1, 15;
	add.s32 	%r12, %r160, %r4;
	mul.lo.s32 	%r13, %r12, %r149;
	mov.u32 	%r161, _ZZ27steel_gemm_layernorm_kernelE2As;
	mad.lo.s32 	%r162, %r160, 68, %r161;
	add.s32 	%r14, %r162, %r3;
	shr.u32 	%r165, %r8, 4;
	and.b32  	%r15, %r8, 15;
	add.s32 	%r16, %r165, %r4;
	mul.lo.s32 	%r17, %r16, %r149;
	mad.lo.s32 	%r166, %r165, 68, %r161;
	shl.b32 	%r167, %r8, 2;
	and.b32  	%r168, %r167, 60;
	add.s32 	%r18, %r166, %r168;
	add.s32 	%r19, %r8, %r7;
	shr.u32 	%r169, %r19, 4;
	and.b32  	%r20, %r19, 15;
	add.s32 	%r21, %r169, %r4;
	mul.lo.s32 	%r22, %r21, %r149;
	mad.lo.s32 	%r170, %r169, 68, %r161;
	shl.b32 	%r171, %r19, 2;
	and.b32  	%r172, %r171, 60;
	add.s32 	%r23, %r170, %r172;
	add.s32 	%r24, %r19, %r7;
	shr.u32 	%r25, %r1, 6;
	and.b32  	%r173, %r1, 63;
	add.s32 	%r26, %r173, %r5;
	mov.u32 	%r174, _ZZ27steel_gemm_layernorm_kernelE2Bs;
	mad.lo.s32 	%r175, %r25, 260, %r174;
	and.b32  	%r176, %r153, 252;
	add.s32 	%r27, %r175, %r176;
	shr.u32 	%r28, %r8, 6;
	and.b32  	%r177, %r8, 63;
	add.s32 	%r29, %r177, %r5;
	mad.lo.s32 	%r178, %r28, 260, %r174;
	and.b32  	%r179, %r167, 252;
	add.s32 	%r30, %r178, %r179;
	shr.u32 	%r31, %r19, 6;
	and.b32  	%r180, %r19, 63;
	add.s32 	%r32, %r180, %r5;
	mad.lo.s32 	%r181, %r31, 260, %r174;
	and.b32  	%r182, %r171, 252;
	add.s32 	%r33, %r181, %r182;
	shl.b32 	%r34, %r7, 2;
	shr.u32 	%r35, %r6, 4;
	mov.b32 	%r307, 0;
	mov.f32 	%f620, 0f00000000;
$L__BB1_2:
	setp.eq.s32 	%p3, %r10, 3;
	shl.b32 	%r37, %r307, 4;
	mov.u32 	%r308, %r1;
	@%p3 bra 	$L__BB1_12;
	setp.ge.u32 	%p4, %r12, %r147;
	add.s32 	%r38, %r11, %r37;
	setp.ge.u32 	%p5, %r38, %r149;
	mov.f32 	%f606, 0f00000000;
	or.pred  	%p6, %p4, %p5;
	@%p6 bra 	$L__BB1_5;
	add.s32 	%r184, %r13, %r38;
	mul.wide.u32 	%rd27, %r184, 4;
	add.s64 	%rd28, %rd1, %rd27;
	ld.global.nc.f32 	%f606, [%rd28];
$L__BB1_5:
	setp.eq.s32 	%p7, %r10, 0;
	st.shared.f32 	[%r14], %f606;
	mov.u32 	%r308, %r8;
	@%p7 bra 	$L__BB1_12;
	setp.ge.u32 	%p8, %r16, %r147;
	add.s32 	%r39, %r15, %r37;
	setp.ge.u32 	%p9, %r39, %r149;
	mov.f32 	%f607, 0f00000000;
	or.pred  	%p10, %p8, %p9;
	@%p10 bra 	$L__BB1_8;
	add.s32 	%r186, %r17, %r39;
	mul.wide.u32 	%rd29, %r186, 4;
	add.s64 	%rd30, %rd1, %rd29;
	ld.global.nc.f32 	%f607, [%rd30];
$L__BB1_8:
	setp.eq.s32 	%p11, %r10, 1;
	st.shared.f32 	[%r18], %f607;
	mov.u32 	%r308, %r19;
	@%p11 bra 	$L__BB1_12;
	setp.ge.u32 	%p12, %r21, %r147;
	add.s32 	%r40, %r20, %r37;
	setp.ge.u32 	%p13, %r40, %r149;
	mov.f32 	%f608, 0f00000000;
	or.pred  	%p14, %p12, %p13;
	@%p14 bra 	$L__BB1_11;
	add.s32 	%r188, %r22, %r40;
	mul.wide.u32 	%rd31, %r188, 4;
	add.s64 	%rd32, %rd1, %rd31;
	ld.global.nc.f32 	%f608, [%rd32];
$L__BB1_11:
	st.shared.f32 	[%r23], %f608;
	mov.u32 	%r308, %r24;
$L__BB1_12:
	setp.lt.u32 	%p15, %r9, 3;
	@%p15 bra 	$L__BB1_23;
	shl.b32 	%r189, %r7, 1;
	add.s32 	%r311, %r189, %r308;
	mad.lo.s32 	%r310, %r7, 3, %r308;
	add.s32 	%r309, %r7, %r308;
$L__BB1_14:
	shr.u32 	%r49, %r308, 4;
	and.b32  	%r50, %r308, 15;
	add.s32 	%r51, %r49, %r4;
	add.s32 	%r52, %r50, %r37;
	setp.ge.u32 	%p16, %r51, %r147;
	setp.ge.u32 	%p17, %r52, %r149;
	mov.f32 	%f609, 0f00000000;
	or.pred  	%p18, %p16, %p17;
	@%p18 bra 	$L__BB1_16;
	mad.lo.s32 	%r190, %r51, %r149, %r52;
	mul.wide.u32 	%rd33, %r190, 4;
	add.s64 	%rd34, %rd1, %rd33;
	ld.global.nc.f32 	%f609, [%rd34];
$L__BB1_16:
	mov.u32 	%r191, _ZZ27steel_gemm_layernorm_kernelE2As;
	mad.lo.s32 	%r192, %r49, 68, %r191;
	shl.b32 	%r193, %r50, 2;
	add.s32 	%r194, %r192, %r193;
	st.shared.f32 	[%r194], %f609;
	shr.u32 	%r53, %r309, 4;
	and.b32  	%r54, %r309, 15;
	add.s32 	%r55, %r53, %r4;
	add.s32 	%r56, %r54, %r37;
	setp.ge.u32 	%p19, %r55, %r147;
	setp.ge.u32 	%p20, %r56, %r149;
	mov.f32 	%f610, 0f00000000;
	or.pred  	%p21, %p19, %p20;
	@%p21 bra 	$L__BB1_18;
	mad.lo.s32 	%r195, %r55, %r149, %r56;
	mul.wide.u32 	%rd35, %r195, 4;
	add.s64 	%rd36, %rd1, %rd35;
	ld.global.nc.f32 	%f610, [%rd36];
$L__BB1_18:
	mov.u32 	%r196, _ZZ27steel_gemm_layernorm_kernelE2As;
	mad.lo.s32 	%r197, %r53, 68, %r196;
	shl.b32 	%r198, %r54, 2;
	add.s32 	%r199, %r197, %r198;
	st.shared.f32 	[%r199], %f610;
	add.s32 	%r57, %r308, %r7;
	shr.u32 	%r58, %r311, 4;
	and.b32  	%r59, %r311, 15;
	add.s32 	%r60, %r58, %r4;
	add.s32 	%r61, %r59, %r37;
	setp.ge.u32 	%p22, %r60, %r147;
	setp.ge.u32 	%p23, %r61, %r149;
	mov.f32 	%f611, 0f00000000;
	or.pred  	%p24, %p22, %p23;
	@%p24 bra 	$L__BB1_20;
	mad.lo.s32 	%r200, %r60, %r149, %r61;
	mul.wide.u32 	%rd37, %r200, 4;
	add.s64 	%rd38, %rd1, %rd37;
	ld.global.nc.f32 	%f611, [%rd38];
$L__BB1_20:
	mov.u32 	%r201, _ZZ27steel_gemm_layernorm_kernelE2As;
	mad.lo.s32 	%r202, %r58, 68, %r201;
	shl.b32 	%r203, %r59, 2;
	add.s32 	%r204, %r202, %r203;
	st.shared.f32 	[%r204], %f611;
	add.s32 	%r62, %r57, %r7;
	shr.u32 	%r63, %r310, 4;
	and.b32  	%r64, %r310, 15;
	add.s32 	%r65, %r63, %r4;
	add.s32 	%r66, %r64, %r37;
	setp.ge.u32 	%p25, %r65, %r147;
	setp.ge.u32 	%p26, %r66, %r149;
	mov.f32 	%f612, 0f00000000;
	or.pred  	%p27, %p25, %p26;
	@%p27 bra 	$L__BB1_22;
	mad.lo.s32 	%r205, %r65, %r149, %r66;
	mul.wide.u32 	%rd39, %r205, 4;
	add.s64 	%rd40, %rd1, %rd39;
	ld.global.nc.f32 	%f612, [%rd40];
$L__BB1_22:
	mov.u32 	%r206, _ZZ27steel_gemm_layernorm_kernelE2As;
	mad.lo.s32 	%r207, %r63, 68, %r206;
	shl.b32 	%r208, %r64, 2;
	add.s32 	%r209, %r207, %r208;
	st.shared.f32 	[%r209], %f612;
	add.s32 	%r210, %r62, %r7;
	add.s32 	%r308, %r210, %r7;
	add.s32 	%r311, %r311, %r34;
	add.s32 	%r310, %r310, %r34;
	add.s32 	%r309, %r309, %r34;
	setp.lt.u32 	%p28, %r308, 1024;
	@%p28 bra 	$L__BB1_14;
$L__BB1_23:
	mov.u32 	%r313, %r1;
	@%p3 bra 	$L__BB1_33;
	setp.ge.u32 	%p30, %r26, %r148;
	add.s32 	%r71, %r25, %r37;
	setp.ge.u32 	%p31, %r71, %r149;
	mov.f32 	%f613, 0f00000000;
	or.pred  	%p32, %p31, %p30;
	@%p32 bra 	$L__BB1_26;
	mad.lo.s32 	%r211, %r71, %r148, %r26;
	mul.wide.u32 	%rd41, %r211, 4;
	add.s64 	%rd42, %rd2, %rd41;
	ld.global.nc.f32 	%f613, [%rd42];
$L__BB1_26:
	setp.eq.s32 	%p33, %r10, 0;
	st.shared.f32 	[%r27], %f613;
	mov.u32 	%r313, %r8;
	@%p33 bra 	$L__BB1_33;
	setp.ge.u32 	%p34, %r29, %r148;
	add.s32 	%r72, %r28, %r37;
	setp.ge.u32 	%p35, %r72, %r149;
	mov.f32 	%f614, 0f00000000;
	or.pred  	%p36, %p35, %p34;
	@%p36 bra 	$L__BB1_29;
	mad.lo.s32 	%r212, %r72, %r148, %r29;
	mul.wide.u32 	%rd43, %r212, 4;
	add.s64 	%rd44, %rd2, %rd43;
	ld.global.nc.f32 	%f614, [%rd44];
$L__BB1_29:
	setp.eq.s32 	%p37, %r10, 1;
	st.shared.f32 	[%r30], %f614;
	mov.u32 	%r313, %r19;
	@%p37 bra 	$L__BB1_33;
	setp.ge.u32 	%p38, %r32, %r148;
	add.s32 	%r73, %r31, %r37;
	setp.ge.u32 	%p39, %r73, %r149;
	mov.f32 	%f615, 0f00000000;
	or.pred  	%p40, %p39, %p38;
	@%p40 bra 	$L__BB1_32;
	mad.lo.s32 	%r213, %r73, %r148, %r32;
	mul.wide.u32 	%rd45, %r213, 4;
	add.s64 	%rd46, %rd2, %rd45;
	ld.global.nc.f32 	%f615, [%rd46];
$L__BB1_32:
	st.shared.f32 	[%r33], %f615;
	mov.u32 	%r313, %r24;
$L__BB1_33:
	@%p15 bra 	$L__BB1_43;
$L__BB1_34:
	shr.u32 	%r76, %r313, 6;
	and.b32  	%r77, %r313, 63;
	add.s32 	%r78, %r76, %r37;
	add.s32 	%r79, %r77, %r5;
	setp.ge.u32 	%p42, %r78, %r149;
	setp.ge.u32 	%p43, %r79, %r148;
	mov.f32 	%f616, 0f00000000;
	or.pred  	%p44, %p42, %p43;
	@%p44 bra 	$L__BB1_36;
	mad.lo.s32 	%r214, %r78, %r148, %r79;
	mul.wide.u32 	%rd47, %r214, 4;
	add.s64 	%rd48, %rd2, %rd47;
	ld.global.nc.f32 	%f616, [%rd48];
$L__BB1_36:
	mov.u32 	%r215, _ZZ27steel_gemm_layernorm_kernelE2Bs;
	mad.lo.s32 	%r216, %r76, 260, %r215;
	shl.b32 	%r217, %r77, 2;
	add.s32 	%r218, %r216, %r217;
	st.shared.f32 	[%r218], %f616;
	add.s32 	%r80, %r313, %r7;
	shr.u32 	%r81, %r80, 6;
	and.b32  	%r82, %r80, 63;
	add.s32 	%r83, %r81, %r37;
	add.s32 	%r84, %r82, %r5;
	setp.ge.u32 	%p45, %r83, %r149;
	setp.ge.u32 	%p46, %r84, %r148;
	mov.f32 	%f617, 0f00000000;
	or.pred  	%p47, %p45, %p46;
	@%p47 bra 	$L__BB1_38;
	mad.lo.s32 	%r219, %r83, %r148, %r84;
	mul.wide.u32 	%rd49, %r219, 4;
	add.s64 	%rd50, %rd2, %rd49;
	ld.global.nc.f32 	%f617, [%rd50];
$L__BB1_38:
	mov.u32 	%r220, _ZZ27steel_gemm_layernorm_kernelE2Bs;
	mad.lo.s32 	%r221, %r81, 260, %r220;
	shl.b32 	%r222, %r82, 2;
	add.s32 	%r223, %r221, %r222;
	st.shared.f32 	[%r223], %f617;
	add.s32 	%r85, %r80, %r7;
	shr.u32 	%r86, %r85, 6;
	and.b32  	%r87, %r85, 63;
	add.s32 	%r88, %r86, %r37;
	add.s32 	%r89, %r87, %r5;
	setp.ge.u32 	%p48, %r88, %r149;
	setp.ge.u32 	%p49, %r89, %r148;
	mov.f32 	%f618, 0f00000000;
	or.pred  	%p50, %p48, %p49;
	@%p50 bra 	$L__BB1_40;
	mad.lo.s32 	%r224, %r88, %r148, %r89;
	mul.wide.u32 	%rd51, %r224, 4;
	add.s64 	%rd52, %rd2, %rd51;
	ld.global.nc.f32 	%f618, [%rd52];
$L__BB1_40:
	mov.u32 	%r225, _ZZ27steel_gemm_layernorm_kernelE2Bs;
	mad.lo.s32 	%r226, %r86, 260, %r225;
	shl.b32 	%r227, %r87, 2;
	add.s32 	%r228, %r226, %r227;
	st.shared.f32 	[%r228], %f618;
	add.s32 	%r90, %r85, %r7;
	shr.u32 	%r91, %r90, 6;
	and.b32  	%r92, %r90, 63;
	add.s32 	%r93, %r91, %r37;
	add.s32 	%r94, %r92, %r5;
	setp.ge.u32 	%p51, %r93, %r149;
	setp.ge.u32 	%p52, %r94, %r148;
	mov.f32 	%f619, 0f00000000;
	or.pred  	%p53, %p51, %p52;
	@%p53 bra 	$L__BB1_42;
	mad.lo.s32 	%r229, %r93, %r148, %r94;
	mul.wide.u32 	%rd53, %r229, 4;
	add.s64 	%rd54, %rd2, %rd53;
	ld.global.nc.f32 	%f619, [%rd54];
$L__BB1_42:
	mov.u32 	%r230, _ZZ27steel_gemm_layernorm_kernelE2Bs;
	mad.lo.s32 	%r231, %r91, 260, %r230;
	shl.b32 	%r232, %r92, 2;
	add.s32 	%r233, %r231, %r232;
	st.shared.f32 	[%r233], %f619;
	add.s32 	%r313, %r90, %r7;
	setp.lt.u32 	%p54, %r313, 1024;
	@%p54 bra 	$L__BB1_34;
$L__BB1_43:
	bar.sync 	0;
	mov.u32 	%r234, _ZZ27steel_gemm_layernorm_kernelE2As;
	mad.lo.s32 	%r235, %r2, 68, %r234;
	ld.shared.f32 	%f110, [%r235];
	shl.b32 	%r236, %r3, 2;
	mov.u32 	%r237, _ZZ27steel_gemm_layernorm_kernelE2Bs;
	add.s32 	%r238, %r237, %r236;
	ld.shared.f32 	%f111, [%r238];
	fma.rn.f32 	%f112, %f110, %f111, %f635;
	ld.shared.f32 	%f113, [%r238+4];
	fma.rn.f32 	%f114, %f110, %f113, %f634;
	ld.shared.f32 	%f115, [%r238+8];
	fma.rn.f32 	%f116, %f110, %f115, %f633;
	ld.shared.f32 	%f117, [%r238+12];
	fma.rn.f32 	%f118, %f110, %f117, %f632;
	ld.shared.f32 	%f119, [%r235+68];
	fma.rn.f32 	%f120, %f119, %f111, %f631;
	fma.rn.f32 	%f121, %f119, %f113, %f630;
	fma.rn.f32 	%f122, %f119, %f115, %f629;
	fma.rn.f32 	%f123, %f119, %f117, %f628;
	ld.shared.f32 	%f124, [%r235+136];
	fma.rn.f32 	%f125, %f124, %f111, %f627;
	fma.rn.f32 	%f126, %f124, %f113, %f626;
	fma.rn.f32 	%f127, %f124, %f115, %f625;
	fma.rn.f32 	%f128, %f124, %f117, %f624;
	ld.shared.f32 	%f129, [%r235+204];
	fma.rn.f32 	%f130, %f129, %f111, %f623;
	fma.rn.f32 	%f131, %f129, %f113, %f622;
	fma.rn.f32 	%f132, %f129, %f115, %f621;
	fma.rn.f32 	%f133, %f129, %f117, %f620;
	ld.shared.f32 	%f134, [%r235+4];
	ld.shared.f32 	%f135, [%r238+260];
	fma.rn.f32 	%f136, %f134, %f135, %f112;
	ld.shared.f32 	%f137, [%r238+264];
	fma.rn.f32 	%f138, %f134, %f137, %f114;
	ld.shared.f32 	%f139, [%r238+268];
	fma.rn.f32 	%f140, %f134, %f139, %f116;
	ld.shared.f32 	%f141, [%r238+272];
	fma.rn.f32 	%f142, %f134, %f141, %f118;
	ld.shared.f32 	%f143, [%r235+72];
	fma.rn.f32 	%f144, %f143, %f135, %f120;
	fma.rn.f32 	%f145, %f143, %f137, %f121;
	fma.rn.f32 	%f146, %f143, %f139, %f122;
	fma.rn.f32 	%f147, %f143, %f141, %f123;
	ld.shared.f32 	%f148, [%r235+140];
	fma.rn.f32 	%f149, %f148, %f135, %f125;
	fma.rn.f32 	%f150, %f148, %f137, %f126;
	fma.rn.f32 	%f151, %f148, %f139, %f127;
	fma.rn.f32 	%f152, %f148, %f141, %f128;
	ld.shared.f32 	%f153, [%r235+208];
	fma.rn.f32 	%f154, %f153, %f135, %f130;
	fma.rn.f32 	%f155, %f153, %f137, %f131;
	fma.rn.f32 	%f156, %f153, %f139, %f132;
	fma.rn.f32 	%f157, %f153, %f141, %f133;
	ld.shared.f32 	%f158, [%r235+8];
	ld.shared.f32 	%f159, [%r238+520];
	fma.rn.f32 	%f160, %f158, %f159, %f136;
	ld.shared.f32 	%f161, [%r238+524];
	fma.rn.f32 	%f162, %f158, %f161, %f138;
	ld.shared.f32 	%f163, [%r238+528];
	fma.rn.f32 	%f164, %f158, %f163, %f140;
	ld.shared.f32 	%f165, [%r238+532];
	fma.rn.f32 	%f166, %f158, %f165, %f142;
	ld.shared.f32 	%f167, [%r235+76];
	fma.rn.f32 	%f168, %f167, %f159, %f144;
	fma.rn.f32 	%f169, %f167, %f161, %f145;
	fma.rn.f32 	%f170, %f167, %f163, %f146;
	fma.rn.f32 	%f171, %f167, %f165, %f147;
	ld.shared.f32 	%f172, [%r235+144];
	fma.rn.f32 	%f173, %f172, %f159, %f149;
	fma.rn.f32 	%f174, %f172, %f161, %f150;
	fma.rn.f32 	%f175, %f172, %f163, %f151;
	fma.rn.f32 	%f176, %f172, %f165, %f152;
	ld.shared.f32 	%f177, [%r235+212];
	fma.rn.f32 	%f178, %f177, %f159, %f154;
	fma.rn.f32 	%f179, %f177, %f161, %f155;
	fma.rn.f32 	%f180, %f177, %f163, %f156;
	fma.rn.f32 	%f181, %f177, %f165, %f157;
	ld.shared.f32 	%f182, [%r235+12];
	ld.shared.f32 	%f183, [%r238+780];
	fma.rn.f32 	%f184, %f182, %f183, %f160;
	ld.shared.f32 	%f185, [%r238+784];
	fma.rn.f32 	%f186, %f182, %f185, %f162;
	ld.shared.f32 	%f187, [%r238+788];
	fma.rn.f32 	%f188, %f182, %f187, %f164;
	ld.shared.f32 	%f189, [%r238+792];
	fma.rn.f32 	%f190, %f182, %f189, %f166;
	ld.shared.f32 	%f191, [%r235+80];
	fma.rn.f32 	%f192, %f191, %f183, %f168;
	fma.rn.f32 	%f193, %f191, %f185, %f169;
	fma.rn.f32 	%f194, %f191, %f187, %f170;
	fma.rn.f32 	%f195, %f191, %f189, %f171;
	ld.shared.f32 	%f196, [%r235+148];
	fma.rn.f32 	%f197, %f196, %f183, %f173;
	fma.rn.f32 	%f198, %f196, %f185, %f174;
	fma.rn.f32 	%f199, %f196, %f187, %f175;
	fma.rn.f32 	%f200, %f196, %f189, %f176;
	ld.shared.f32 	%f201, [%r235+216];
	fma.rn.f32 	%f202, %f201, %f183, %f178;
	fma.rn.f32 	%f203, %f201, %f185, %f179;
	fma.rn.f32 	%f204, %f201, %f187, %f180;
	fma.rn.f32 	%f205, %f201, %f189, %f181;
	ld.shared.f32 	%f206, [%r235+16];
	ld.shared.f32 	%f207, [%r238+1040];
	fma.rn.f32 	%f208, %f206, %f207, %f184;
	ld.shared.f32 	%f209, [%r238+1044];
	fma.rn.f32 	%f210, %f206, %f209, %f186;
	ld.shared.f32 	%f211, [%r238+1048];
	fma.rn.f32 	%f212, %f206, %f211, %f188;
	ld.shared.f32 	%f213, [%r238+1052];
	fma.rn.f32 	%f214, %f206, %f213, %f190;
	ld.shared.f32 	%f215, [%r235+84];
	fma.rn.f32 	%f216, %f215, %f207, %f192;
	fma.rn.f32 	%f217, %f215, %f209, %f193;
	fma.rn.f32 	%f218, %f215, %f211, %f194;
	fma.rn.f32 	%f219, %f215, %f213, %f195;
	ld.shared.f32 	%f220, [%r235+152];
	fma.rn.f32 	%f221, %f220, %f207, %f197;
	fma.rn.f32 	%f222, %f220, %f209, %f198;
	fma.rn.f32 	%f223, %f220, %f211, %f199;
	fma.rn.f32 	%f224, %f220, %f213, %f200;
	ld.shared.f32 	%f225, [%r235+220];
	fma.rn.f32 	%f226, %f225, %f207, %f202;
	fma.rn.f32 	%f227, %f225, %f209, %f203;
	fma.rn.f32 	%f228, %f225, %f211, %f204;
	fma.rn.f32 	%f229, %f225, %f213, %f205;
	ld.shared.f32 	%f230, [%r235+20];
	ld.shared.f32 	%f231, [%r238+1300];
	fma.rn.f32 	%f232, %f230, %f231, %f208;
	ld.shared.f32 	%f233, [%r238+1304];
	fma.rn.f32 	%f234, %f230, %f233, %f210;
	ld.shared.f32 	%f235, [%r238+1308];
	fma.rn.f32 	%f236, %f230, %f235, %f212;
	ld.shared.f32 	%f237, [%r238+1312];
	fma.rn.f32 	%f238, %f230, %f237, %f214;
	ld.shared.f32 	%f239, [%r235+88];
	fma.rn.f32 	%f240, %f239, %f231, %f216;
	fma.rn.f32 	%f241, %f239, %f233, %f217;
	fma.rn.f32 	%f242, %f239, %f235, %f218;
	fma.rn.f32 	%f243, %f239, %f237, %f219;
	ld.shared.f32 	%f244, [%r235+156];
	fma.rn.f32 	%f245, %f244, %f231, %f221;
	fma.rn.f32 	%f246, %f244, %f233, %f222;
	fma.rn.f32 	%f247, %f244, %f235, %f223;
	fma.rn.f32 	%f248, %f244, %f237, %f224;
	ld.shared.f32 	%f249, [%r235+224];
	fma.rn.f32 	%f250, %f249, %f231, %f226;
	fma.rn.f32 	%f251, %f249, %f233, %f227;
	fma.rn.f32 	%f252, %f249, %f235, %f228;
	fma.rn.f32 	%f253, %f249, %f237, %f229;
	ld.shared.f32 	%f254, [%r235+24];
	ld.shared.f32 	%f255, [%r238+1560];
	fma.rn.f32 	%f256, %f254, %f255, %f232;
	ld.shared.f32 	%f257, [%r238+1564];
	fma.rn.f32 	%f258, %f254, %f257, %f234;
	ld.shared.f32 	%f259, [%r238+1568];
	fma.rn.f32 	%f260, %f254, %f259, %f236;
	ld.shared.f32 	%f261, [%r238+1572];
	fma.rn.f32 	%f262, %f254, %f261, %f238;
	ld.shared.f32 	%f263, [%r235+92];
	fma.rn.f32 	%f264, %f263, %f255, %f240;
	fma.rn.f32 	%f265, %f263, %f257, %f241;
	fma.rn.f32 	%f266, %f263, %f259, %f242;
	fma.rn.f32 	%f267, %f263, %f261, %f243;
	ld.shared.f32 	%f268, [%r235+160];
	fma.rn.f32 	%f269, %f268, %f255, %f245;
	fma.rn.f32 	%f270, %f268, %f257, %f246;
	fma.rn.f32 	%f271, %f268, %f259, %f247;
	fma.rn.f32 	%f272, %f268, %f261, %f248;
	ld.shared.f32 	%f273, [%r235+228];
	fma.rn.f32 	%f274, %f273, %f255, %f250;
	fma.rn.f32 	%f275, %f273, %f257, %f251;
	fma.rn.f32 	%f276, %f273, %f259, %f252;
	fma.rn.f32 	%f277, %f273, %f261, %f253;
	ld.shared.f32 	%f278, [%r235+28];
	ld.shared.f32 	%f279, [%r238+1820];
	fma.rn.f32 	%f280, %f278, %f279, %f256;
	ld.shared.f32 	%f281, [%r238+1824];
	fma.rn.f32 	%f282, %f278, %f281, %f258;
	ld.shared.f32 	%f283, [%r238+1828];
	fma.rn.f32 	%f284, %f278, %f283, %f260;
	ld.shared.f32 	%f285, [%r238+1832];
	fma.rn.f32 	%f286, %f278, %f285, %f262;
	ld.shared.f32 	%f287, [%r235+96];
	fma.rn.f32 	%f288, %f287, %f279, %f264;
	fma.rn.f32 	%f289, %f287, %f281, %f265;
	fma.rn.f32 	%f290, %f287, %f283, %f266;
	fma.rn.f32 	%f291, %f287, %f285, %f267;
	ld.shared.f32 	%f292, [%r235+164];
	fma.rn.f32 	%f293, %f292, %f279, %f269;
	fma.rn.f32 	%f294, %f292, %f281, %f270;
	fma.rn.f32 	%f295, %f292, %f283, %f271;
	fma.rn.f32 	%f296, %f292, %f285, %f272;
	ld.shared.f32 	%f297, [%r235+232];
	fma.rn.f32 	%f298, %f297, %f279, %f274;
	fma.rn.f32 	%f299, %f297, %f281, %f275;
	fma.rn.f32 	%f300, %f297, %f283, %f276;
	fma.rn.f32 	%f301, %f297, %f285, %f277;
	ld.shared.f32 	%f302, [%r235+32];
	ld.shared.f32 	%f303, [%r238+2080];
	fma.rn.f32 	%f304, %f302, %f303, %f280;
	ld.shared.f32 	%f305, [%r238+2084];
	fma.rn.f32 	%f306, %f302, %f305, %f282;
	ld.shared.f32 	%f307, [%r238+2088];
	fma.rn.f32 	%f308, %f302, %f307, %f284;
	ld.shared.f32 	%f309, [%r238+2092];
	fma.rn.f32 	%f310, %f302, %f309, %f286;
	ld.shared.f32 	%f311, [%r235+100];
	fma.rn.f32 	%f312, %f311, %f303, %f288;
	fma.rn.f32 	%f313, %f311, %f305, %f289;
	fma.rn.f32 	%f314, %f311, %f307, %f290;
	fma.rn.f32 	%f315, %f311, %f309, %f291;
	ld.shared.f32 	%f316, [%r235+168];
	fma.rn.f32 	%f317, %f316, %f303, %f293;
	fma.rn.f32 	%f318, %f316, %f305, %f294;
	fma.rn.f32 	%f319, %f316, %f307, %f295;
	fma.rn.f32 	%f320, %f316, %f309, %f296;
	ld.shared.f32 	%f321, [%r235+236];
	fma.rn.f32 	%f322, %f321, %f303, %f298;
	fma.rn.f32 	%f323, %f321, %f305, %f299;
	fma.rn.f32 	%f324, %f321, %f307, %f300;
	fma.rn.f32 	%f325, %f321, %f309, %f301;
	ld.shared.f32 	%f326, [%r235+36];
	ld.shared.f32 	%f327, [%r238+2340];
	fma.rn.f32 	%f328, %f326, %f327, %f304;
	ld.shared.f32 	%f329, [%r238+2344];
	fma.rn.f32 	%f330, %f326, %f329, %f306;
	ld.shared.f32 	%f331, [%r238+2348];
	fma.rn.f32 	%f332, %f326, %f331, %f308;
	ld.shared.f32 	%f333, [%r238+2352];
	fma.rn.f32 	%f334, %f326, %f333, %f310;
	ld.shared.f32 	%f335, [%r235+104];
	fma.rn.f32 	%f336, %f335, %f327, %f312;
	fma.rn.f32 	%f337, %f335, %f329, %f313;
	fma.rn.f32 	%f338, %f335, %f331, %f314;
	fma.rn.f32 	%f339, %f335, %f333, %f315;
	ld.shared.f32 	%f340, [%r235+172];
	fma.rn.f32 	%f341, %f340, %f327, %f317;
	fma.rn.f32 	%f342, %f340, %f329, %f318;
	fma.rn.f32 	%f343, %f340, %f331, %f319;
	fma.rn.f32 	%f344, %f340, %f333, %f320;
	ld.shared.f32 	%f345, [%r235+240];
	fma.rn.f32 	%f346, %f345, %f327, %f322;
	fma.rn.f32 	%f347, %f345, %f329, %f323;
	fma.rn.f32 	%f348, %f345, %f331, %f324;
	fma.rn.f32 	%f349, %f345, %f333, %f325;
	ld.shared.f32 	%f350, [%r235+40];
	ld.shared.f32 	%f351, [%r238+2600];
	fma.rn.f32 	%f352, %f350, %f351, %f328;
	ld.shared.f32 	%f353, [%r238+2604];
	fma.rn.f32 	%f354, %f350, %f353, %f330;
	ld.shared.f32 	%f355, [%r238+2608];
	fma.rn.f32 	%f356, %f350, %f355, %f332;
	ld.shared.f32 	%f357, [%r238+2612];
	fma.rn.f32 	%f358, %f350, %f357, %f334;
	ld.shared.f32 	%f359, [%r235+108];
	fma.rn.f32 	%f360, %f359, %f351, %f336;
	fma.rn.f32 	%f361, %f359, %f353, %f337;
	fma.rn.f32 	%f362, %f359, %f355, %f338;
	fma.rn.f32 	%f363, %f359, %f357, %f339;
	ld.shared.f32 	%f364, [%r235+176];
	fma.rn.f32 	%f365, %f364, %f351, %f341;
	fma.rn.f32 	%f366, %f364, %f353, %f342;
	fma.rn.f32 	%f367, %f364, %f355, %f343;
	fma.rn.f32 	%f368, %f364, %f357, %f344;
	ld.shared.f32 	%f369, [%r235+244];
	fma.rn.f32 	%f370, %f369, %f351, %f346;
	fma.rn.f32 	%f371, %f369, %f353, %f347;
	fma.rn.f32 	%f372, %f369, %f355, %f348;
	fma.rn.f32 	%f373, %f369, %f357, %f349;
	ld.shared.f32 	%f374, [%r235+44];
	ld.shared.f32 	%f375, [%r238+2860];
	fma.rn.f32 	%f376, %f374, %f375, %f352;
	ld.shared.f32 	%f377, [%r238+2864];
	fma.rn.f32 	%f378, %f374, %f377, %f354;
	ld.shared.f32 	%f379, [%r238+2868];
	fma.rn.f32 	%f380, %f374, %f379, %f356;
	ld.shared.f32 	%f381, [%r238+2872];
	fma.rn.f32 	%f382, %f374, %f381, %f358;
	ld.shared.f32 	%f383, [%r235+112];
	fma.rn.f32 	%f384, %f383, %f375, %f360;
	fma.rn.f32 	%f385, %f383, %f377, %f361;
	fma.rn.f32 	%f386, %f383, %f379, %f362;
	fma.rn.f32 	%f387, %f383, %f381, %f363;
	ld.shared.f32 	%f388, [%r235+180];
	fma.rn.f32 	%f389, %f388, %f375, %f365;
	fma.rn.f32 	%f390, %f388, %f377, %f366;
	fma.rn.f32 	%f391, %f388, %f379, %f367;
	fma.rn.f32 	%f392, %f388, %f381, %f368;
	ld.shared.f32 	%f393, [%r235+248];
	fma.rn.f32 	%f394, %f393, %f375, %f370;
	fma.rn.f32 	%f395, %f393, %f377, %f371;
	fma.rn.f32 	%f396, %f393, %f379, %f372;
	fma.rn.f32 	%f397, %f393, %f381, %f373;
	ld.shared.f32 	%f398, [%r235+48];
	ld.shared.f32 	%f399, [%r238+3120];
	fma.rn.f32 	%f400, %f398, %f399, %f376;
	ld.shared.f32 	%f401, [%r238+3124];
	fma.rn.f32 	%f402, %f398, %f401, %f378;
	ld.shared.f32 	%f403, [%r238+3128];
	fma.rn.f32 	%f404, %f398, %f403, %f380;
	ld.shared.f32 	%f405, [%r238+3132];
	fma.rn.f32 	%f406, %f398, %f405, %f382;
	ld.shared.f32 	%f407, [%r235+116];
	fma.rn.f32 	%f408, %f407, %f399, %f384;
	fma.rn.f32 	%f409, %f407, %f401, %f385;
	fma.rn.f32 	%f410, %f407, %f403, %f386;
	fma.rn.f32 	%f411, %f407, %f405, %f387;
	ld.shared.f32 	%f412, [%r235+184];
	fma.rn.f32 	%f413, %f412, %f399, %f389;
	fma.rn.f32 	%f414, %f412, %f401, %f390;
	fma.rn.f32 	%f415, %f412, %f403, %f391;
	fma.rn.f32 	%f416, %f412, %f405, %f392;
	ld.shared.f32 	%f417, [%r235+252];
	fma.rn.f32 	%f418, %f417, %f399, %f394;
	fma.rn.f32 	%f419, %f417, %f401, %f395;
	fma.rn.f32 	%f420, %f417, %f403, %f396;
	fma.rn.f32 	%f421, %f417, %f405, %f397;
	ld.shared.f32 	%f422, [%r235+52];
	ld.shared.f32 	%f423, [%r238+3380];
	fma.rn.f32 	%f424, %f422, %f423, %f400;
	ld.shared.f32 	%f425, [%r238+3384];
	fma.rn.f32 	%f426, %f422, %f425, %f402;
	ld.shared.f32 	%f427, [%r238+3388];
	fma.rn.f32 	%f428, %f422, %f427, %f404;
	ld.shared.f32 	%f429, [%r238+3392];
	fma.rn.f32 	%f430, %f422, %f429, %f406;
	ld.shared.f32 	%f431, [%r235+120];
	fma.rn.f32 	%f432, %f431, %f423, %f408;
	fma.rn.f32 	%f433, %f431, %f425, %f409;
	fma.rn.f32 	%f434, %f431, %f427, %f410;
	fma.rn.f32 	%f435, %f431, %f429, %f411;
	ld.shared.f32 	%f436, [%r235+188];
	fma.rn.f32 	%f437, %f436, %f423, %f413;
	fma.rn.f32 	%f438, %f436, %f425, %f414;
	fma.rn.f32 	%f439, %f436, %f427, %f415;
	fma.rn.f32 	%f440, %f436, %f429, %f416;
	ld.shared.f32 	%f441, [%r235+256];
	fma.rn.f32 	%f442, %f441, %f423, %f418;
	fma.rn.f32 	%f443, %f441, %f425, %f419;
	fma.rn.f32 	%f444, %f441, %f427, %f420;
	fma.rn.f32 	%f445, %f441, %f429, %f421;
	ld.shared.f32 	%f446, [%r235+56];
	ld.shared.f32 	%f447, [%r238+3640];
	fma.rn.f32 	%f448, %f446, %f447, %f424;
	ld.shared.f32 	%f449, [%r238+3644];
	fma.rn.f32 	%f450, %f446, %f449, %f426;
	ld.shared.f32 	%f451, [%r238+3648];
	fma.rn.f32 	%f452, %f446, %f451, %f428;
	ld.shared.f32 	%f453, [%r238+3652];
	fma.rn.f32 	%f454, %f446, %f453, %f430;
	ld.shared.f32 	%f455, [%r235+124];
	fma.rn.f32 	%f456, %f455, %f447, %f432;
	fma.rn.f32 	%f457, %f455, %f449, %f433;
	fma.rn.f32 	%f458, %f455, %f451, %f434;
	fma.rn.f32 	%f459, %f455, %f453, %f435;
	ld.shared.f32 	%f460, [%r235+192];
	fma.rn.f32 	%f461, %f460, %f447, %f437;
	fma.rn.f32 	%f462, %f460, %f449, %f438;
	fma.rn.f32 	%f463, %f460, %f451, %f439;
	fma.rn.f32 	%f464, %f460, %f453, %f440;
	ld.shared.f32 	%f465, [%r235+260];
	fma.rn.f32 	%f466, %f465, %f447, %f442;
	fma.rn.f32 	%f467, %f465, %f449, %f443;
	fma.rn.f32 	%f468, %f465, %f451, %f444;
	fma.rn.f32 	%f469, %f465, %f453, %f445;
	ld.shared.f32 	%f470, [%r235+60];
	ld.shared.f32 	%f471, [%r238+3900];
	fma.rn.f32 	%f635, %f470, %f471, %f448;
	ld.shared.f32 	%f472, [%r238+3904];
	fma.rn.f32 	%f634, %f470, %f472, %f450;
	ld.shared.f32 	%f473, [%r238+3908];
	fma.rn.f32 	%f633, %f470, %f473, %f452;
	ld.shared.f32 	%f474, [%r238+3912];
	fma.rn.f32 	%f632, %f470, %f474, %f454;
	ld.shared.f32 	%f475, [%r235+128];
	fma.rn.f32 	%f631, %f475, %f471, %f456;
	fma.rn.f32 	%f630, %f475, %f472, %f457;
	fma.rn.f32 	%f629, %f475, %f473, %f458;
	fma.rn.f32 	%f628, %f475, %f474, %f459;
	ld.shared.f32 	%f476, [%r235+196];
	fma.rn.f32 	%f627, %f476, %f471, %f461;
	fma.rn.f32 	%f626, %f476, %f472, %f462;
	fma.rn.f32 	%f625, %f476, %f473, %f463;
	fma.rn.f32 	%f624, %f476, %f474, %f464;
	ld.shared.f32 	%f477, [%r235+264];
	fma.rn.f32 	%f623, %f477, %f471, %f466;
	fma.rn.f32 	%f622, %f477, %f472, %f467;
	fma.rn.f32 	%f621, %f477, %f473, %f468;
	fma.rn.f32 	%f620, %f477, %f474, %f469;
	bar.sync 	0;
	add.s32 	%r307, %r307, 1;
	setp.ne.s32 	%p55, %r307, %r35;
	@%p55 bra 	$L__BB1_2;
$L__BB1_44:
	mul.f32 	%f77, %f93, %f635;
	mul.f32 	%f78, %f93, %f634;
	mul.f32 	%f79, %f93, %f633;
	mul.f32 	%f80, %f93, %f632;
	mul.f32 	%f81, %f93, %f631;
	mul.f32 	%f82, %f93, %f630;
	mul.f32 	%f83, %f93, %f629;
	mul.f32 	%f84, %f93, %f628;
	mul.f32 	%f85, %f93, %f627;
	mul.f32 	%f86, %f93, %f626;
	mul.f32 	%f87, %f93, %f625;
	mul.f32 	%f88, %f93, %f624;
	mul.f32 	%f89, %f93, %f623;
	mul.f32 	%f90, %f93, %f622;
	mul.f32 	%f91, %f93, %f621;
	mul.f32 	%f92, %f93, %f620;
	bar.sync 	0;
	add.s32 	%r97, %r2, %r4;
	add.s32 	%r98, %r3, %r5;
	setp.ne.s64 	%p56, %rd22, 0;
	@%p56 bra 	$L__BB1_118;
	setp.ne.s64 	%p98, %rd23, 0;
	@%p98 bra 	$L__BB1_82;
	setp.lt.u32 	%p119, %r97, %r147;
	@%p119 bra 	$L__BB1_74;
$L__BB1_47:
	add.s32 	%r99, %r97, 1;
	setp.ge.u32 	%p124, %r99, %r147;
	@%p124 bra 	$L__BB1_56;
	mul.lo.s32 	%r100, %r99, %r148;
	setp.ge.u32 	%p125, %r98, %r148;
	@%p125 bra 	$L__BB1_50;
	add.s32 	%r294, %r98, %r100;
	mul.wide.u32 	%rd140, %r294, 4;
	add.s64 	%rd141, %rd3, %rd140;
	st.global.f32 	[%rd141], %f81;
$L__BB1_50:
	add.s32 	%r101, %r98, 1;
	setp.ge.u32 	%p126, %r101, %r148;
	@%p126 bra 	$L__BB1_52;
	add.s32 	%r295, %r101, %r100;
	mul.wide.u32 	%rd142, %r295, 4;
	add.s64 	%rd143, %rd3, %rd142;
	st.global.f32 	[%rd143], %f82;
$L__BB1_52:
	add.s32 	%r102, %r98, 2;
	setp.ge.u32 	%p127, %r102, %r148;
	@%p127 bra 	$L__BB1_54;
	add.s32 	%r296, %r102, %r100;
	mul.wide.u32 	%rd144, %r296, 4;
	add.s64 	%rd145, %rd3, %rd144;
	st.global.f32 	[%rd145], %f83;
$L__BB1_54:
	add.s32 	%r103, %r98, 3;
	setp.ge.u32 	%p128, %r103, %r148;
	@%p128 bra 	$L__BB1_56;
	add.s32 	%r297, %r103, %r100;
	mul.wide.u32 	%rd146, %r297, 4;
	add.s64 	%rd147, %rd3, %rd146;
	st.global.f32 	[%rd147], %f84;
$L__BB1_56:
	add.s32 	%r104, %r97, 2;
	setp.ge.u32 	%p129, %r104, %r147;
	@%p129 bra 	$L__BB1_65;
	mul.lo.s32 	%r105, %r104, %r148;
	setp.ge.u32 	%p130, %r98, %r148;
	add.s32 	%r298, %r98, %r105;
	mul.wide.u32 	%rd148, %r298, 4;
	add.s64 	%rd6, %rd3, %rd148;
	@%p130 bra 	$L__BB1_59;
	st.global.f32 	[%rd6], %f85;
$L__BB1_59:
	add.s32 	%r299, %r98, 1;
	setp.ge.u32 	%p131, %r299, %r148;
	@%p131 bra 	$L__BB1_61;
	st.global.f32 	[%rd6+4], %f86;
$L__BB1_61:
	add.s32 	%r300, %r98, 2;
	setp.ge.u32 	%p132, %r300, %r148;
	add.s32 	%r301, %r300, %r105;
	mul.wide.u32 	%rd149, %r301, 4;
	add.s64 	%rd7, %rd3, %rd149;
	@%p132 bra 	$L__BB1_63;
	st.global.f32 	[%rd7], %f87;
$L__BB1_63:
	add.s32 	%r302, %r98, 3;
	setp.ge.u32 	%p133, %r302, %r148;
	@%p133 bra 	$L__BB1_65;
	st.global.f32 	[%rd7+4], %f88;
$L__BB1_65:
	add.s32 	%r106, %r97, 3;
	setp.ge.u32 	%p134, %r106, %r147;
	@%p134 bra 	$L__BB1_191;
	mul.lo.s32 	%r107, %r106, %r148;
	setp.ge.u32 	%p135, %r98, %r148;
	@%p135 bra 	$L__BB1_68;
	add.s32 	%r303, %r98, %r107;
	mul.wide.u32 	%rd150, %r303, 4;
	add.s64 	%rd151, %rd3, %rd150;
	st.global.f32 	[%rd151], %f89;
$L__BB1_68:
	add.s32 	%r108, %r98, 1;
	setp.ge.u32 	%p136, %r108, %r148;
	@%p136 bra 	$L__BB1_70;
	add.s32 	%r304, %r108, %r107;
	mul.wide.u32 	%rd152, %r304, 4;
	add.s64 	%rd153, %rd3, %rd152;
	st.global.f32 	[%rd153], %f90;
$L__BB1_70:
	add.s32 	%r109, %r98, 2;
	setp.ge.u32 	%p137, %r109, %r148;
	@%p137 bra 	$L__BB1_72;
	add.s32 	%r305, %r109, %r107;
	mul.wide.u32 	%rd154, %r305, 4;
	add.s64 	%rd155, %rd3, %rd154;
	st.global.f32 	[%rd155], %f91;
$L__BB1_72:
	add.s32 	%r110, %r98, 3;
	setp.ge.u32 	%p138, %r110, %r148;
	@%p138 bra 	$L__BB1_191;
	add.s32 	%r306, %r110, %r107;
	mul.wide.u32 	%rd156, %r306, 4;
	add.s64 	%rd157, %rd3, %rd156;
	st.global.f32 	[%rd157], %f92;
	bra.uni 	$L__BB1_191;
$L__BB1_74:
	setp.ge.u32 	%p120, %r98, %r148;
	mad.lo.s32 	%r290, %r97, %r148, %r98;
	mul.wide.u32 	%rd139, %r290, 4;
	add.s64 	%rd8, %rd3, %rd139;
	@%p120 bra 	$L__BB1_76;
	st.global.f32 	[%rd8], %f77;
$L__BB1_76:
	add.s32 	%r291, %r98, 1;
	setp.ge.u32 	%p121, %r291, %r148;
	@%p121 bra 	$L__BB1_78;
	st.global.f32 	[%rd8+4], %f78;
$L__BB1_78:
	add.s32 	%r292, %r98, 2;
	setp.ge.u32 	%p122, %r292, %r148;
	@%p122 bra 	$L__BB1_80;
	st.global.f32 	[%rd8+8], %f79;
$L__BB1_80:
	add.s32 	%r293, %r98, 3;
	setp.ge.u32 	%p123, %r293, %r148;
	@%p123 bra 	$L__BB1_47;
	st.global.f32 	[%rd8+12], %f80;
	bra.uni 	$L__BB1_47;
$L__BB1_82:
	setp.lt.u32 	%p99, %r97, %r147;
	mul.wide.u32 	%rd119, %r98, 4;
	add.s64 	%rd9, %rd4, %rd119;
	@%p99 bra 	$L__BB1_110;
$L__BB1_83:
	add.s32 	%r111, %r97, 1;
	setp.ge.u32 	%p104, %r111, %r147;
	@%p104 bra 	$L__BB1_92;
	mul.lo.s32 	%r112, %r111, %r148;
	setp.ge.u32 	%p105, %r98, %r148;
	@%p105 bra 	$L__BB1_86;
	ld.global.nc.f32 	%f566, [%rd9];
	add.f32 	%f567, %f81, %f566;
	add.s32 	%r277, %r98, %r112;
	mul.wide.u32 	%rd121, %r277, 4;
	add.s64 	%rd122, %rd3, %rd121;
	st.global.f32 	[%rd122], %f567;
$L__BB1_86:
	add.s32 	%r113, %r98, 1;
	setp.ge.u32 	%p106, %r113, %r148;
	@%p106 bra 	$L__BB1_88;
	ld.global.nc.f32 	%f568, [%rd9+4];
	add.f32 	%f569, %f82, %f568;
	add.s32 	%r278, %r113, %r112;
	mul.wide.u32 	%rd123, %r278, 4;
	add.s64 	%rd124, %rd3, %rd123;
	st.global.f32 	[%rd124], %f569;
$L__BB1_88:
	add.s32 	%r114, %r98, 2;
	setp.ge.u32 	%p107, %r114, %r148;
	@%p107 bra 	$L__BB1_90;
	ld.global.nc.f32 	%f570, [%rd9+8];
	add.f32 	%f571, %f83, %f570;
	add.s32 	%r279, %r114, %r112;
	mul.wide.u32 	%rd125, %r279, 4;
	add.s64 	%rd126, %rd3, %rd125;
	st.global.f32 	[%rd126], %f571;
$L__BB1_90:
	add.s32 	%r115, %r98, 3;
	setp.ge.u32 	%p108, %r115, %r148;
	@%p108 bra 	$L__BB1_92;
	ld.global.nc.f32 	%f572, [%rd9+12];
	add.f32 	%f573, %f84, %f572;
	add.s32 	%r280, %r115, %r112;
	mul.wide.u32 	%rd127, %r280, 4;
	add.s64 	%rd128, %rd3, %rd127;
	st.global.f32 	[%rd128], %f573;
$L__BB1_92:
	add.s32 	%r116, %r97, 2;
	setp.ge.u32 	%p109, %r116, %r147;
	@%p109 bra 	$L__BB1_101;
	mul.lo.s32 	%r117, %r116, %r148;
	setp.ge.u32 	%p110, %r98, %r148;
	add.s32 	%r281, %r98, %r117;
	mul.wide.u32 	%rd129, %r281, 4;
	add.s64 	%rd10, %rd3, %rd129;
	@%p110 bra 	$L__BB1_95;
	ld.global.nc.f32 	%f574, [%rd9];
	add.f32 	%f575, %f85, %f574;
	st.global.f32 	[%rd10], %f575;
$L__BB1_95:
	add.s32 	%r282, %r98, 1;
	setp.ge.u32 	%p111, %r282, %r148;
	@%p111 bra 	$L__BB1_97;
	ld.global.nc.f32 	%f576, [%rd9+4];
	add.f32 	%f577, %f86, %f576;
	st.global.f32 	[%rd10+4], %f577;
$L__BB1_97:
	add.s32 	%r283, %r98, 2;
	setp.ge.u32 	%p112, %r283, %r148;
	add.s32 	%r284, %r283, %r117;
	mul.wide.u32 	%rd130, %r284, 4;
	add.s64 	%rd11, %rd3, %rd130;
	@%p112 bra 	$L__BB1_99;
	ld.global.nc.f32 	%f578, [%rd9+8];
	add.f32 	%f579, %f87, %f578;
	st.global.f32 	[%rd11], %f579;
$L__BB1_99:
	add.s32 	%r285, %r98, 3;
	setp.ge.u32 	%p113, %r285, %r148;
	@%p113 bra 	$L__BB1_101;
	ld.global.nc.f32 	%f580, [%rd9+12];
	add.f32 	%f581, %f88, %f580;
	st.global.f32 	[%rd11+4], %f581;
$L__BB1_101:
	add.s32 	%r118, %r97, 3;
	setp.ge.u32 	%p114, %r118, %r147;
	@%p114 bra 	$L__BB1_191;
	mul.lo.s32 	%r119, %r118, %r148;
	setp.ge.u32 	%p115, %r98, %r148;
	@%p115 bra 	$L__BB1_104;
	ld.global.nc.f32 	%f582, [%rd9];
	add.f32 	%f583, %f89, %f582;
	add.s32 	%r286, %r98, %r119;
	mul.wide.u32 	%rd131, %r286, 4;
	add.s64 	%rd132, %rd3, %rd131;
	st.global.f32 	[%rd132], %f583;
$L__BB1_104:
	add.s32 	%r120, %r98, 1;
	setp.ge.u32 	%p116, %r120, %r148;
	@%p116 bra 	$L__BB1_106;
	ld.global.nc.f32 	%f584, [%rd9+4];
	add.f32 	%f585, %f90, %f584;
	add.s32 	%r287, %r120, %r119;
	mul.wide.u32 	%rd133, %r287, 4;
	add.s64 	%rd134, %rd3, %rd133;
	st.global.f32 	[%rd134], %f585;
$L__BB1_106:
	add.s32 	%r121, %r98, 2;
	setp.ge.u32 	%p117, %r121, %r148;
	@%p117 bra 	$L__BB1_108;
	ld.global.nc.f32 	%f586, [%rd9+8];
	add.f32 	%f587, %f91, %f586;
	add.s32 	%r288, %r121, %r119;
	mul.wide.u32 	%rd135, %r288, 4;
	add.s64 	%rd136, %rd3, %rd135;
	st.global.f32 	[%rd136], %f587;
$L__BB1_108:
	add.s32 	%r122, %r98, 3;
	setp.ge.u32 	%p118, %r122, %r148;
	@%p118 bra 	$L__BB1_191;
	ld.global.nc.f32 	%f588, [%rd9+12];
	add.f32 	%f589, %f92, %f588;
	add.s32 	%r289, %r122, %r119;
	mul.wide.u32 	%rd137, %r289, 4;
	add.s64 	%rd138, %rd3, %rd137;
	st.global.f32 	[%rd138], %f589;
	bra.uni 	$L__BB1_191;
$L__BB1_110:
	setp.ge.u32 	%p100, %r98, %r148;
	mad.lo.s32 	%r273, %r97, %r148, %r98;
	mul.wide.u32 	%rd120, %r273, 4;
	add.s64 	%rd12, %rd3, %rd120;
	@%p100 bra 	$L__BB1_112;
	ld.global.nc.f32 	%f558, [%rd9];
	add.f32 	%f559, %f77, %f558;
	st.global.f32 	[%rd12], %f559;
$L__BB1_112:
	add.s32 	%r274, %r98, 1;
	setp.ge.u32 	%p101, %r274, %r148;
	@%p101 bra 	$L__BB1_114;
	ld.global.nc.f32 	%f560, [%rd9+4];
	add.f32 	%f561, %f78, %f560;
	st.global.f32 	[%rd12+4], %f561;
$L__BB1_114:
	add.s32 	%r275, %r98, 2;
	setp.ge.u32 	%p102, %r275, %r148;
	@%p102 bra 	$L__BB1_116;
	ld.global.nc.f32 	%f562, [%rd9+8];
	add.f32 	%f563, %f79, %f562;
	st.global.f32 	[%rd12+8], %f563;
$L__BB1_116:
	add.s32 	%r276, %r98, 3;
	setp.ge.u32 	%p103, %r276, %r148;
	@%p103 bra 	$L__BB1_83;
	ld.global.nc.f32 	%f564, [%rd9+12];
	add.f32 	%f565, %f80, %f564;
	st.global.f32 	[%rd12+12], %f565;
	bra.uni 	$L__BB1_83;
$L__BB1_118:
	setp.ne.s64 	%p57, %rd23, 0;
	@%p57 bra 	$L__BB1_155;
	setp.lt.u32 	%p78, %r97, %r147;
	@%p78 bra 	$L__BB1_147;
$L__BB1_120:
	add.s32 	%r123, %r97, 1;
	setp.ge.u32 	%p83, %r123, %r147;
	@%p83 bra 	$L__BB1_129;
	mul.lo.s32 	%r124, %r123, %r148;
	setp.ge.u32 	%p84, %r98, %r148;
	@%p84 bra 	$L__BB1_123;
	mul.wide.u32 	%rd77, %r98, 4;
	add.s64 	%rd78, %rd5, %rd77;
	ld.global.nc.f32 	%f534, [%rd78];
	mul.f32 	%f535, %f81, %f534;
	add.s32 	%r260, %r98, %r124;
	mul.wide.u32 	%rd79, %r260, 4;
	add.s64 	%rd80, %rd3, %rd79;
	st.global.f32 	[%rd80], %f535;
$L__BB1_123:
	add.s32 	%r125, %r98, 1;
	setp.ge.u32 	%p85, %r125, %r148;
	@%p85 bra 	$L__BB1_125;
	mul.wide.u32 	%rd81, %r98, 4;
	add.s64 	%rd82, %rd5, %rd81;
	ld.global.nc.f32 	%f536, [%rd82+4];
	mul.f32 	%f537, %f82, %f536;
	add.s32 	%r261, %r125, %r124;
	mul.wide.u32 	%rd83, %r261, 4;
	add.s64 	%rd84, %rd3, %rd83;
	st.global.f32 	[%rd84], %f537;
$L__BB1_125:
	add.s32 	%r126, %r98, 2;
	setp.ge.u32 	%p86, %r126, %r148;
	@%p86 bra 	$L__BB1_127;
	mul.wide.u32 	%rd85, %r98, 4;
	add.s64 	%rd86, %rd5, %rd85;
	ld.global.nc.f32 	%f538, [%rd86+8];
	mul.f32 	%f539, %f83, %f538;
	add.s32 	%r262, %r126, %r124;
	mul.wide.u32 	%rd87, %r262, 4;
	add.s64 	%rd88, %rd3, %rd87;
	st.global.f32 	[%rd88], %f539;
$L__BB1_127:
	add.s32 	%r127, %r98, 3;
	setp.ge.u32 	%p87, %r127, %r148;
	@%p87 bra 	$L__BB1_129;
	mul.wide.u32 	%rd89, %r98, 4;
	add.s64 	%rd90, %rd5, %rd89;
	ld.global.nc.f32 	%f540, [%rd90+12];
	mul.f32 	%f541, %f84, %f540;
	add.s32 	%r263, %r127, %r124;
	mul.wide.u32 	%rd91, %r263, 4;
	add.s64 	%rd92, %rd3, %rd91;
	st.global.f32 	[%rd92], %f541;
$L__BB1_129:
	add.s32 	%r128, %r97, 2;
	setp.ge.u32 	%p88, %r128, %r147;
	@%p88 bra 	$L__BB1_138;
	mul.lo.s32 	%r129, %r128, %r148;
	setp.ge.u32 	%p89, %r98, %r148;
	add.s32 	%r264, %r98, %r129;
	mul.wide.u32 	%rd93, %r264, 4;
	add.s64 	%rd13, %rd3, %rd93;
	@%p89 bra 	$L__BB1_132;
	mul.wide.u32 	%rd94, %r98, 4;
	add.s64 	%rd95, %rd5, %rd94;
	ld.global.nc.f32 	%f542, [%rd95];
	mul.f32 	%f543, %f85, %f542;
	st.global.f32 	[%rd13], %f543;
$L__BB1_132:
	add.s32 	%r265, %r98, 1;
	setp.ge.u32 	%p90, %r265, %r148;
	@%p90 bra 	$L__BB1_134;
	mul.wide.u32 	%rd96, %r98, 4;
	add.s64 	%rd97, %rd5, %rd96;
	ld.global.nc.f32 	%f544, [%rd97+4];
	mul.f32 	%f545, %f86, %f544;
	st.global.f32 	[%rd13+4], %f545;
$L__BB1_134:
	add.s32 	%r266, %r98, 2;
	setp.ge.u32 	%p91, %r266, %r148;
	add.s32 	%r267, %r266, %r129;
	mul.wide.u32 	%rd98, %r267, 4;
	add.s64 	%rd14, %rd3, %rd98;
	@%p91 bra 	$L__BB1_136;
	mul.wide.u32 	%rd99, %r98, 4;
	add.s64 	%rd100, %rd5, %rd99;
	ld.global.nc.f32 	%f546, [%rd100+8];
	mul.f32 	%f547, %f87, %f546;
	st.global.f32 	[%rd14], %f547;
$L__BB1_136:
	add.s32 	%r268, %r98, 3;
	setp.ge.u32 	%p92, %r268, %r148;
	@%p92 bra 	$L__BB1_138;
	mul.wide.u32 	%rd101, %r98, 4;
	add.s64 	%rd102, %rd5, %rd101;
	ld.global.nc.f32 	%f548, [%rd102+12];
	mul.f32 	%f549, %f88, %f548;
	st.global.f32 	[%rd14+4], %f549;
$L__BB1_138:
	add.s32 	%r130, %r97, 3;
	setp.ge.u32 	%p93, %r130, %r147;
	@%p93 bra 	$L__BB1_191;
	mul.lo.s32 	%r131, %r130, %r148;
	setp.ge.u32 	%p94, %r98, %r148;
	@%p94 bra 	$L__BB1_141;
	mul.wide.u32 	%rd103, %r98, 4;
	add.s64 	%rd104, %rd5, %rd103;
	ld.global.nc.f32 	%f550, [%rd104];
	mul.f32 	%f551, %f89, %f550;
	add.s32 	%r269, %r98, %r131;
	mul.wide.u32 	%rd105, %r269, 4;
	add.s64 	%rd106, %rd3, %rd105;
	st.global.f32 	[%rd106], %f551;
$L__BB1_141:
	add.s32 	%r132, %r98, 1;
	setp.ge.u32 	%p95, %r132, %r148;
	@%p95 bra 	$L__BB1_143;
	mul.wide.u32 	%rd107, %r98, 4;
	add.s64 	%rd108, %rd5, %rd107;
	ld.global.nc.f32 	%f552, [%rd108+4];
	mul.f32 	%f553, %f90, %f552;
	add.s32 	%r270, %r132, %r131;
	mul.wide.u32 	%rd109, %r270, 4;
	add.s64 	%rd110, %rd3, %rd109;
	st.global.f32 	[%rd110], %f553;
$L__BB1_143:
	add.s32 	%r133, %r98, 2;
	setp.ge.u32 	%p96, %r133, %r148;
	@%p96 bra 	$L__BB1_145;
	mul.wide.u32 	%rd111, %r98, 4;
	add.s64 	%rd112, %rd5, %rd111;
	ld.global.nc.f32 	%f554, [%rd112+8];
	mul.f32 	%f555, %f91, %f554;
	add.s32 	%r271, %r133, %r131;
	mul.wide.u32 	%rd113, %r271, 4;
	add.s64 	%rd114, %rd3, %rd113;
	st.global.f32 	[%rd114], %f555;
$L__BB1_145:
	add.s32 	%r134, %r98, 3;
	setp.ge.u32 	%p97, %r134, %r148;
	@%p97 bra 	$L__BB1_191;
	mul.wide.u32 	%rd115, %r98, 4;
	add.s64 	%rd116, %rd5, %rd115;
	ld.global.nc.f32 	%f556, [%rd116+12];
	mul.f32 	%f557, %f92, %f556;
	add.s32 	%r272, %r134, %r131;
	mul.wide.u32 	%rd117, %r272, 4;
	add.s64 	%rd118, %rd3, %rd117;
	st.global.f32 	[%rd118], %f557;
	bra.uni 	$L__BB1_191;
$L__BB1_147:
	setp.ge.u32 	%p79, %r98, %r148;
	mul.wide.u32 	%rd75, %r98, 4;
	add.s64 	%rd15, %rd5, %rd75;
	mad.lo.s32 	%r256, %r97, %r148, %r98;
	mul.wide.u32 	%rd76, %r256, 4;
	add.s64 	%rd16, %rd3, %rd76;
	@%p79 bra 	$L__BB1_149;
	ld.global.nc.f32 	%f526, [%rd15];
	mul.f32 	%f527, %f77, %f526;
	st.global.f32 	[%rd16], %f527;
$L__BB1_149:
	add.s32 	%r257, %r98, 1;
	setp.ge.u32 	%p80, %r257, %r148;
	@%p80 bra 	$L__BB1_151;
	ld.global.nc.f32 	%f528, [%rd15+4];
	mul.f32 	%f529, %f78, %f528;
	st.global.f32 	[%rd16+4], %f529;
$L__BB1_151:
	add.s32 	%r258, %r98, 2;
	setp.ge.u32 	%p81, %r258, %r148;
	@%p81 bra 	$L__BB1_153;
	ld.global.nc.f32 	%f530, [%rd15+8];
	mul.f32 	%f531, %f79, %f530;
	st.global.f32 	[%rd16+8], %f531;
$L__BB1_153:
	add.s32 	%r259, %r98, 3;
	setp.ge.u32 	%p82, %r259, %r148;
	@%p82 bra 	$L__BB1_120;
	ld.global.nc.f32 	%f532, [%rd15+12];
	mul.f32 	%f533, %f80, %f532;
	st.global.f32 	[%rd16+12], %f533;
	bra.uni 	$L__BB1_120;
$L__BB1_155:
	setp.ge.u32 	%p58, %r97, %r147;
	mul.wide.u32 	%rd55, %r98, 4;
	add.s64 	%rd17, %rd5, %rd55;
	add.s64 	%rd18, %rd4, %rd55;
	@%p58 bra 	$L__BB1_164;
	setp.ge.u32 	%p59, %r98, %r148;
	mad.lo.s32 	%r239, %r97, %r148, %r98;
	mul.wide.u32 	%rd56, %r239, 4;
	add.s64 	%rd19, %rd3, %rd56;
	@%p59 bra 	$L__BB1_158;
	ld.global.nc.f32 	%f478, [%rd17];
	ld.global.nc.f32 	%f479, [%rd18];
	fma.rn.f32 	%f480, %f77, %f478, %f479;
	st.global.f32 	[%rd19], %f480;
$L__BB1_158:
	add.s32 	%r240, %r98, 1;
	setp.ge.u32 	%p60, %r240, %r148;
	@%p60 bra 	$L__BB1_160;
	ld.global.nc.f32 	%f481, [%rd17+4];
	ld.global.nc.f32 	%f482, [%rd18+4];
	fma.rn.f32 	%f483, %f78, %f481, %f482;
	st.global.f32 	[%rd19+4], %f483;
$L__BB1_160:
	add.s32 	%r241, %r98, 2;
	setp.ge.u32 	%p61, %r241, %r148;
	@%p61 bra 	$L__BB1_162;
	ld.global.nc.f32 	%f484, [%rd17+8];
	ld.global.nc.f32 	%f485, [%rd18+8];
	fma.rn.f32 	%f486, %f79, %f484, %f485;
	st.global.f32 	[%rd19+8], %f486;
$L__BB1_162:
	add.s32 	%r242, %r98, 3;
	setp.ge.u32 	%p62, %r242, %r148;
	@%p62 bra 	$L__BB1_164;
	ld.global.nc.f32 	%f487, [%rd17+12];
	ld.global.nc.f32 	%f488, [%rd18+12];
	fma.rn.f32 	%f489, %f80, %f487, %f488;
	st.global.f32 	[%rd19+12], %f489;
$L__BB1_164:
	add.s32 	%r135, %r97, 1;
	setp.ge.u32 	%p63, %r135, %r147;
	@%p63 bra 	$L__BB1_173;
	mul.lo.s32 	%r136, %r135, %r148;
	setp.ge.u32 	%p64, %r98, %r148;
	@%p64 bra 	$L__BB1_167;
	ld.global.nc.f32 	%f490, [%rd17];
	ld.global.nc.f32 	%f491, [%rd18];
	fma.rn.f32 	%f492, %f81, %f490, %f491;
	add.s32 	%r243, %r98, %r136;
	mul.wide.u32 	%rd57, %r243, 4;
	add.s64 	%rd58, %rd3, %rd57;
	st.global.f32 	[%rd58], %f492;
$L__BB1_167:
	add.s32 	%r137, %r98, 1;
	setp.ge.u32 	%p65, %r137, %r148;
	@%p65 bra 	$L__BB1_169;
	ld.global.nc.f32 	%f493, [%rd17+4];
	ld.global.nc.f32 	%f494, [%rd18+4];
	fma.rn.f32 	%f495, %f82, %f493, %f494;
	add.s32 	%r244, %r137, %r136;
	mul.wide.u32 	%rd59, %r244, 4;
	add.s64 	%rd60, %rd3, %rd59;
	st.global.f32 	[%rd60], %f495;
$L__BB1_169:
	add.s32 	%r138, %r98, 2;
	setp.ge.u32 	%p66, %r138, %r148;
	@%p66 bra 	$L__BB1_171;
	ld.global.nc.f32 	%f496, [%rd17+8];
	ld.global.nc.f32 	%f497, [%rd18+8];
	fma.rn.f32 	%f498, %f83, %f496, %f497;
	add.s32 	%r245, %r138, %r136;
	mul.wide.u32 	%rd61, %r245, 4;
	add.s64 	%rd62, %rd3, %rd61;
	st.global.f32 	[%rd62], %f498;
$L__BB1_171:
	add.s32 	%r139, %r98, 3;
	setp.ge.u32 	%p67, %r139, %r148;
	@%p67 bra 	$L__BB1_173;
	ld.global.nc.f32 	%f499, [%rd17+12];
	ld.global.nc.f32 	%f500, [%rd18+12];
	fma.rn.f32 	%f501, %f84, %f499, %f500;
	add.s32 	%r246, %r139, %r136;
	mul.wide.u32 	%rd63, %r246, 4;
	add.s64 	%rd64, %rd3, %rd63;
	st.global.f32 	[%rd64], %f501;
$L__BB1_173:
	add.s32 	%r140, %r97, 2;
	setp.ge.u32 	%p68, %r140, %r147;
	@%p68 bra 	$L__BB1_182;
	mul.lo.s32 	%r141, %r140, %r148;
	setp.ge.u32 	%p69, %r98, %r148;
	add.s32 	%r247, %r98, %r141;
	mul.wide.u32 	%rd65, %r247, 4;
	add.s64 	%rd20, %rd3, %rd65;
	@%p69 bra 	$L__BB1_176;
	ld.global.nc.f32 	%f502, [%rd17];
	ld.global.nc.f32 	%f503, [%rd18];
	fma.rn.f32 	%f504, %f85, %f502, %f503;
	st.global.f32 	[%rd20], %f504;
$L__BB1_176:
	add.s32 	%r248, %r98, 1;
	setp.ge.u32 	%p70, %r248, %r148;
	@%p70 bra 	$L__BB1_178;
	ld.global.nc.f32 	%f505, [%rd17+4];
	ld.global.nc.f32 	%f506, [%rd18+4];
	fma.rn.f32 	%f507, %f86, %f505, %f506;
	st.global.f32 	[%rd20+4], %f507;
$L__BB1_178:
	add.s32 	%r249, %r98, 2;
	setp.ge.u32 	%p71, %r249, %r148;
	add.s32 	%r250, %r249, %r141;
	mul.wide.u32 	%rd66, %r250, 4;
	add.s64 	%rd21, %rd3, %rd66;
	@%p71 bra 	$L__BB1_180;
	ld.global.nc.f32 	%f508, [%rd17+8];
	ld.global.nc.f32 	%f509, [%rd18+8];
	fma.rn.f32 	%f510, %f87, %f508, %f509;
	st.global.f32 	[%rd21], %f510;
$L__BB1_180:
	add.s32 	%r251, %r98, 3;
	setp.ge.u32 	%p72, %r251, %r148;
	@%p72 bra 	$L__BB1_182;
	ld.global.nc.f32 	%f511, [%rd17+12];
	ld.global.nc.f32 	%f512, [%rd18+12];
	fma.rn.f32 	%f513, %f88, %f511, %f512;
	st.global.f32 	[%rd21+4], %f513;
$L__BB1_182:
	add.s32 	%r142, %r97, 3;
	setp.ge.u32 	%p73, %r142, %r147;
	@%p73 bra 	$L__BB1_191;
	mul.lo.s32 	%r143, %r142, %r148;
	setp.ge.u32 	%p74, %r98, %r148;
	@%p74 bra 	$L__BB1_185;
	ld.global.nc.f32 	%f514, [%rd17];
	ld.global.nc.f32 	%f515, [%rd18];
	fma.rn.f32 	%f516, %f89, %f514, %f515;
	add.s32 	%r252, %r98, %r143;
	mul.wide.u32 	%rd67, %r252, 4;
	add.s64 	%rd68, %rd3, %rd67;
	st.global.f32 	[%rd68], %f516;
$L__BB1_185:
	add.s32 	%r144, %r98, 1;
	setp.ge.u32 	%p75, %r144, %r148;
	@%p75 bra 	$L__BB1_187;
	ld.global.nc.f32 	%f517, [%rd17+4];
	ld.global.nc.f32 	%f518, [%rd18+4];
	fma.rn.f32 	%f519, %f90, %f517, %f518;
	add.s32 	%r253, %r144, %r143;
	mul.wide.u32 	%rd69, %r253, 4;
	add.s64 	%rd70, %rd3, %rd69;
	st.global.f32 	[%rd70], %f519;
$L__BB1_187:
	add.s32 	%r145, %r98, 2;
	setp.ge.u32 	%p76, %r145, %r148;
	@%p76 bra 	$L__BB1_189;
	ld.global.nc.f32 	%f520, [%rd17+8];
	ld.global.nc.f32 	%f521, [%rd18+8];
	fma.rn.f32 	%f522, %f91, %f520, %f521;
	add.s32 	%r254, %r145, %r143;
	mul.wide.u32 	%rd71, %r254, 4;
	add.s64 	%rd72, %rd3, %rd71;
	st.global.f32 	[%rd72], %f522;
$L__BB1_189:
	add.s32 	%r146, %r98, 3;
	setp.ge.u32 	%p77, %r146, %r148;
	@%p77 bra 	$L__BB1_191;
	ld.global.nc.f32 	%f523, [%rd17+12];
	ld.global.nc.f32 	%f524, [%rd18+12];
	fma.rn.f32 	%f525, %f92, %f523, %f524;
	add.s32 	%r255, %r146, %r143;
	mul.wide.u32 	%rd73, %r255, 4;
	add.s64 	%rd74, %rd3, %rd73;
	st.global.f32 	[%rd74], %f525;
$L__BB1_191:
	ret;

}
	// .globl	steel_gemm_residual_kernel
.visible .entry steel_gemm_residual_kernel(
	.param .u64 .ptr .align 1 steel_gemm_residual_kernel_param_0,
	.param .u64 .ptr .align 1 steel_gemm_residual_kernel_param_1,
	.param .u64 .ptr .align 1 steel_gemm_residual_kernel_param_2,
	.param .u64 .ptr .align 1 steel_gemm_residual_kernel_param_3,
	.param .u64 .ptr .align 1 steel_gemm_residual_kernel_param_4,
	.param .f32 steel_gemm_residual_kernel_param_5,
	.param .f32 steel_gemm_residual_kernel_param_6,
	.param .u32 steel_gemm_residual_kernel_param_7,
	.param .u32 steel_gemm_residual_kernel_param_8,
	.param .u32 steel_gemm_residual_kernel_param_9,
	.param .u32 steel_gemm_residual_kernel_param_10
)
{
	.reg .pred 	%p<523>;
	.reg .b32 	%r<952>;
	.reg .b32 	%f<3293>;
	.reg .b64 	%rd<499>;
	// demoted variable
	.shared .align 4 .b8 _ZZ26steel_gemm_residual_kernelE2As[4352];
	// demoted variable
	.shared .align 4 .b8 _ZZ26steel_gemm_residual_kernelE2Bs[4160];
	ld.param.u64 	%rd34, [steel_gemm_residual_kernel_param_0];
	ld.param.u64 	%rd35, [steel_gemm_residual_kernel_param_1];
	ld.param.u64 	%rd36, [steel_gemm_residual_kernel_param_2];
	ld.param.u64 	%rd32, [steel_gemm_residual_kernel_param_3];
	ld.param.u64 	%rd33, [steel_gemm_residual_kernel_param_4];
	ld.param.f32 	%f157, [steel_gemm_residual_kernel_param_5];
	ld.param.f32 	%f158, [steel_gemm_residual_kernel_param_6];
	ld.param.u32 	%r272, [steel_gemm_residual_kernel_param_7];
	ld.param.u32 	%r273, [steel_gemm_residual_kernel_param_8];
	ld.param.u32 	%r274, [steel_gemm_residual_kernel_param_9];
	ld.param.u32 	%r275, [steel_gemm_residual_kernel_param_10];
	cvta.to.global.u64 	%rd1, %rd35;
	cvta.to.global.u64 	%rd2, %rd36;
	cvta.to.global.u64 	%rd3, %rd34;
	cvta.to.global.u64 	%rd4, %rd32;
	cvta.to.global.u64 	%rd5, %rd33;
	mov.u32 	%r276, %ctaid.x;
	mov.u32 	%r277, %ctaid.y;
	mov.u32 	%r1, %tid.x;
	shr.u32 	%r278, %r1, 2;
	and.b32  	%r2, %r278, 252;
	shl.b32 	%r279, %r1, 2;
	and.b32  	%r3, %r279, 60;
	shl.b32 	%r4, %r277, 6;
	shl.b32 	%r5, %r276, 6;
	add.s32 	%r6, %r274, 15;
	setp.lt.u32 	%p1, %r6, 16;
	mov.f32 	%f1, 0f00000000;
	mov.f32 	%f2, %f1;
	mov.f32 	%f3, %f1;
	mov.f32 	%f4, %f1;
	mov.f32 	%f5, %f1;
	mov.f32 	%f6, %f1;
	mov.f32 	%f7, %f1;
	mov.f32 	%f8, %f1;
	mov.f32 	%f9, %f1;
	mov.f32 	%f10, %f1;
	mov.f32 	%f11, %f1;
	mov.f32 	%f12, %f1;
	mov.f32 	%f13, %f1;
	mov.f32 	%f14, %f1;
	mov.f32 	%f15, %f1;
	mov.f32 	%f16, %f1;
	@%p1 bra 	$L__BB2_44;
	mov.u32 	%r7, %ntid.x;
	add.s32 	%r8, %r1, %r7;
	max.u32 	%r281, %r8, 1024;
	setp.lt.u32 	%p2, %r8, 1024;
	selp.u32 	%r282, 1, 0, %p2;
	add.s32 	%r283, %r8, %r282;
	sub.s32 	%r284, %r281, %r283;
	div.u32 	%r285, %r284, %r7;
	add.s32 	%r9, %r285, %r282;
	and.b32  	%r10, %r9, 3;
	shr.u32 	%r286, %r1, 4;
	and.b32  	%r11, %r1, 15;
	add.s32 	%r12, %r286, %r4;
	mul.lo.s32 	%r13, %r12, %r274;
	mov.u32 	%r287, _ZZ26steel_gemm_residual_kernelE2As;
	mad.lo.s32 	%r288, %r286, 68, %r287;
	add.s32 	%r14, %r288, %r3;
	shr.u32 	%r291, %r8, 4;
	and.b32  	%r15, %r8, 15;
	add.s32 	%r16, %r291, %r4;
	mul.lo.s32 	%r17, %r16, %r274;
	mad.lo.s32 	%r292, %r291, 68, %r287;
	shl.b32 	%r293, %r8, 2;
	and.b32  	%r294, %r293, 60;
	add.s32 	%r18, %r292, %r294;
	add.s32 	%r19, %r8, %r7;
	shr.u32 	%r295, %r19, 4;
	and.b32  	%r20, %r19, 15;
	add.s32 	%r21, %r295, %r4;
	mul.lo.s32 	%r22, %r21, %r274;
	mad.lo.s32 	%r296, %r295, 68, %r287;
	shl.b32 	%r297, %r19, 2;
	and.b32  	%r298, %r297, 60;
	add.s32 	%r23, %r296, %r298;
	shr.u32 	%r24, %r1, 6;
	and.b32  	%r299, %r1, 63;
	add.s32 	%r25, %r299, %r5;
	mov.u32 	%r300, _ZZ26steel_gemm_residual_kernelE2Bs;
	mad.lo.s32 	%r301, %r24, 260, %r300;
	and.b32  	%r302, %r279, 252;
	add.s32 	%r26, %r301, %r302;
	shr.u32 	%r27, %r8, 6;
	and.b32  	%r303, %r8, 63;
	add.s32 	%r28, %r303, %r5;
	mad.lo.s32 	%r304, %r27, 260, %r300;
	and.b32  	%r305, %r293, 252;
	add.s32 	%r29, %r304, %r305;
	shr.u32 	%r30, %r19, 6;
	and.b32  	%r306, %r19, 63;
	add.s32 	%r31, %r306, %r5;
	mad.lo.s32 	%r307, %r30, 260, %r300;
	and.b32  	%r308, %r297, 252;
	add.s32 	%r32, %r307, %r308;
	shr.u32 	%r33, %r6, 4;
	mov.b32 	%r944, 0;
	mov.f32 	%f1, 0f00000000;
$L__BB2_2:
	setp.eq.s32 	%p3, %r10, 3;
	shl.b32 	%r175, %r944, 4;
	mov.u32 	%r945, %r1;
	@%p3 bra 	$L__BB2_12;
	setp.ge.u32 	%p4, %r12, %r272;
	add.s32 	%r176, %r11, %r175;
	setp.ge.u32 	%p5, %r176, %r274;
	mov.f32 	%f3263, 0f00000000;
	or.pred  	%p6, %p4, %p5;
	@%p6 bra 	$L__BB2_5;
	add.s32 	%r310, %r13, %r176;
	mul.wide.u32 	%rd37, %r310, 4;
	add.s64 	%rd38, %rd1, %rd37;
	ld.global.nc.f32 	%f3263, [%rd38];
$L__BB2_5:
	setp.eq.s32 	%p7, %r10, 0;
	st.shared.f32 	[%r14], %f3263;
	mov.u32 	%r945, %r8;
	@%p7 bra 	$L__BB2_12;
	setp.ge.u32 	%p8, %r16, %r272;
	add.s32 	%r177, %r15, %r175;
	setp.ge.u32 	%p9, %r177, %r274;
	mov.f32 	%f3264, 0f00000000;
	or.pred  	%p10, %p8, %p9;
	@%p10 bra 	$L__BB2_8;
	add.s32 	%r312, %r17, %r177;
	mul.wide.u32 	%rd39, %r312, 4;
	add.s64 	%rd40, %rd1, %rd39;
	ld.global.nc.f32 	%f3264, [%rd40];
$L__BB2_8:
	setp.eq.s32 	%p11, %r10, 1;
	st.shared.f32 	[%r18], %f3264;
	mov.u32 	%r945, %r19;
	@%p11 bra 	$L__BB2_12;
	setp.ge.u32 	%p12, %r21, %r272;
	add.s32 	%r178, %r20, %r175;
	setp.ge.u32 	%p13, %r178, %r274;
	mov.f32 	%f3265, 0f00000000;
	or.pred  	%p14, %p12, %p13;
	@%p14 bra 	$L__BB2_11;
	add.s32 	%r314, %r22, %r178;
	mul.wide.u32 	%rd41, %r314, 4;
	add.s64 	%rd42, %rd1, %rd41;
	ld.global.nc.f32 	%f3265, [%rd42];
$L__BB2_11:
	add.s32 	%r945, %r19, %r7;
	st.shared.f32 	[%r23], %f3265;
$L__BB2_12:
	setp.lt.u32 	%p15, %r9, 3;
	@%p15 bra 	$L__BB2_23;
	shl.b32 	%r315, %r7, 1;
	add.s32 	%r948, %r315, %r945;
	mad.lo.s32 	%r947, %r7, 3, %r945;
	add.s32 	%r946, %r7, %r945;
$L__BB2_14:
	shr.u32 	%r188, %r945, 4;
	and.b32  	%r189, %r945, 15;
	add.s32 	%r190, %r188, %r4;
	add.s32 	%r191, %r189, %r175;
	setp.ge.u32 	%p16, %r190, %r272;
	setp.ge.u32 	%p17, %r191, %r274;
	mov.f32 	%f3266, 0f00000000;
	or.pred  	%p18, %p16, %p17;
	@%p18 bra 	$L__BB2_16;
	mad.lo.s32 	%r316, %r190, %r274, %r191;
	mul.wide.u32 	%rd43, %r316, 4;
	add.s64 	%rd44, %rd1, %rd43;
	ld.global.nc.f32 	%f3266, [%rd44];
$L__BB2_16:
	mov.u32 	%r317, _ZZ26steel_gemm_residual_kernelE2As;
	mad.lo.s32 	%r318, %r188, 68, %r317;
	shl.b32 	%r319, %r189, 2;
	add.s32 	%r320, %r318, %r319;
	st.shared.f32 	[%r320], %f3266;
	shr.u32 	%r192, %r946, 4;
	and.b32  	%r193, %r946, 15;
	add.s32 	%r194, %r192, %r4;
	add.s32 	%r195, %r193, %r175;
	setp.ge.u32 	%p19, %r194, %r272;
	setp.ge.u32 	%p20, %r195, %r274;
	mov.f32 	%f3267, 0f00000000;
	or.pred  	%p21, %p19, %p20;
	@%p21 bra 	$L__BB2_18;
	mad.lo.s32 	%r321, %r194, %r274, %r195;
	mul.wide.u32 	%rd45, %r321, 4;
	add.s64 	%rd46, %rd1, %rd45;
	ld.global.nc.f32 	%f3267, [%rd46];
$L__BB2_18:
	mov.u32 	%r322, _ZZ26steel_gemm_residual_kernelE2As;
	mad.lo.s32 	%r323, %r192, 68, %r322;
	shl.b32 	%r324, %r193, 2;
	add.s32 	%r325, %r323, %r324;
	st.shared.f32 	[%r325], %f3267;
	add.s32 	%r196, %r945, %r7;
	shr.u32 	%r197, %r948, 4;
	and.b32  	%r198, %r948, 15;
	add.s32 	%r199, %r197, %r4;
	add.s32 	%r200, %r198, %r175;
	setp.ge.u32 	%p22, %r199, %r272;
	setp.ge.u32 	%p23, %r200, %r274;
	mov.f32 	%f3268, 0f00000000;
	or.pred  	%p24, %p22, %p23;
	@%p24 bra 	$L__BB2_20;
	mad.lo.s32 	%r326, %r199, %r274, %r200;
	mul.wide.u32 	%rd47, %r326, 4;
	add.s64 	%rd48, %rd1, %rd47;
	ld.global.nc.f32 	%f3268, [%rd48];
$L__BB2_20:
	mov.u32 	%r327, _ZZ26steel_gemm_residual_kernelE2As;
	mad.lo.s32 	%r328, %r197, 68, %r327;
	shl.b32 	%r329, %r198, 2;
	add.s32 	%r330, %r328, %r329;
	st.shared.f32 	[%r330], %f3268;
	add.s32 	%r201, %r196, %r7;
	shr.u32 	%r202, %r947, 4;
	and.b32  	%r203, %r947, 15;
	add.s32 	%r204, %r202, %r4;
	add.s32 	%r205, %r203, %r175;
	setp.ge.u32 	%p25, %r204, %r272;
	setp.ge.u32 	%p26, %r205, %r274;
	mov.f32 	%f3269, 0f00000000;
	or.pred  	%p27, %p25, %p26;
	@%p27 bra 	$L__BB2_22;
	mad.lo.s32 	%r331, %r204, %r274, %r205;
	mul.wide.u32 	%rd49, %r331, 4;
	add.s64 	%rd50, %rd1, %rd49;
	ld.global.nc.f32 	%f3269, [%rd50];
$L__BB2_22:
	mov.u32 	%r332, _ZZ26steel_gemm_residual_kernelE2As;
	mad.lo.s32 	%r333, %r202, 68, %r332;
	shl.b32 	%r334, %r203, 2;
	add.s32 	%r335, %r333, %r334;
	st.shared.f32 	[%r335], %f3269;
	add.s32 	%r336, %r201, %r7;
	add.s32 	%r945, %r336, %r7;
	shl.b32 	%r337, %r7, 2;
	add.s32 	%r948, %r948, %r337;
	add.s32 	%r947, %r947, %r337;
	add.s32 	%r946, %r946, %r337;
	setp.lt.u32 	%p28, %r945, 1024;
	@%p28 bra 	$L__BB2_14;
$L__BB2_23:
	mov.u32 	%r950, %r1;
	@%p3 bra 	$L__BB2_33;
	setp.ge.u32 	%p30, %r25, %r273;
	add.s32 	%r210, %r24, %r175;
	setp.ge.u32 	%p31, %r210, %r274;
	mov.f32 	%f3270, 0f00000000;
	or.pred  	%p32, %p31, %p30;
	@%p32 bra 	$L__BB2_26;
	mad.lo.s32 	%r338, %r210, %r273, %r25;
	mul.wide.u32 	%rd51, %r338, 4;
	add.s64 	%rd52, %rd2, %rd51;
	ld.global.nc.f32 	%f3270, [%rd52];
$L__BB2_26:
	setp.eq.s32 	%p33, %r10, 0;
	st.shared.f32 	[%r26], %f3270;
	mov.u32 	%r950, %r8;
	@%p33 bra 	$L__BB2_33;
	setp.ge.u32 	%p34, %r28, %r273;
	add.s32 	%r211, %r27, %r175;
	setp.ge.u32 	%p35, %r211, %r274;
	mov.f32 	%f3271, 0f00000000;
	or.pred  	%p36, %p35, %p34;
	@%p36 bra 	$L__BB2_29;
	mad.lo.s32 	%r339, %r211, %r273, %r28;
	mul.wide.u32 	%rd53, %r339, 4;
	add.s64 	%rd54, %rd2, %rd53;
	ld.global.nc.f32 	%f3271, [%rd54];
$L__BB2_29:
	setp.eq.s32 	%p37, %r10, 1;
	st.shared.f32 	[%r29], %f3271;
	mov.u32 	%r950, %r19;
	@%p37 bra 	$L__BB2_33;
	setp.ge.u32 	%p38, %r31, %r273;
	add.s32 	%r212, %r30, %r175;
	setp.ge.u32 	%p39, %r212, %r274;
	mov.f32 	%f3272, 0f00000000;
	or.pred  	%p40, %p39, %p38;
	@%p40 bra 	$L__BB2_32;
	mad.lo.s32 	%r340, %r212, %r273, %r31;
	mul.wide.u32 	%rd55, %r340, 4;
	add.s64 	%rd56, %rd2, %rd55;
	ld.global.nc.f32 	%f3272, [%rd56];
$L__BB2_32:
	add.s32 	%r950, %r19, %r7;
	st.shared.f32 	[%r32], %f3272;
$L__BB2_33:
	@%p15 bra 	$L__BB2_43;
$L__BB2_34:
	shr.u32 	%r216, %r950, 6;
	and.b32  	%r217, %r950, 63;
	add.s32 	%r218, %r216, %r175;
	add.s32 	%r219, %r217, %r5;
	setp.ge.u32 	%p42, %r218, %r274;
	setp.ge.u32 	%p43, %r219, %r273;
	mov.f32 	%f3273, 0f00000000;
	or.pred  	%p44, %p42, %p43;
	@%p44 bra 	$L__BB2_36;
	mad.lo.s32 	%r341, %r218, %r273, %r219;
	mul.wide.u32 	%rd57, %r341, 4;
	add.s64 	%rd58, %rd2, %rd57;
	ld.global.nc.f32 	%f3273, [%rd58];
$L__BB2_36:
	mov.u32 	%r342, _ZZ26steel_gemm_residual_kernelE2Bs;
	mad.lo.s32 	%r343, %r216, 260, %r342;
	shl.b32 	%r344, %r217, 2;
	add.s32 	%r345, %r343, %r344;
	st.shared.f32 	[%r345], %f3273;
	add.s32 	%r220, %r950, %r7;
	shr.u32 	%r221, %r220, 6;
	and.b32  	%r222, %r220, 63;
	add.s32 	%r223, %r221, %r175;
	add.s32 	%r224, %r222, %r5;
	setp.ge.u32 	%p45, %r223, %r274;
	setp.ge.u32 	%p46, %r224, %r273;
	mov.f32 	%f3274, 0f00000000;
	or.pred  	%p47, %p45, %p46;
	@%p47 bra 	$L__BB2_38;
	mad.lo.s32 	%r346, %r223, %r273, %r224;
	mul.wide.u32 	%rd59, %r346, 4;
	add.s64 	%rd60, %rd2, %rd59;
	ld.global.nc.f32 	%f3274, [%rd60];
$L__BB2_38:
	mov.u32 	%r347, _ZZ26steel_gemm_residual_kernelE2Bs;
	mad.lo.s32 	%r348, %r221, 260, %r347;
	shl.b32 	%r349, %r222, 2;
	add.s32 	%r350, %r348, %r349;
	st.shared.f32 	[%r350], %f3274;
	add.s32 	%r225, %r220, %r7;
	shr.u32 	%r226, %r225, 6;
	and.b32  	%r227, %r225, 63;
	add.s32 	%r228, %r226, %r175;
	add.s32 	%r229, %r227, %r5;
	setp.ge.u32 	%p48, %r228, %r274;
	setp.ge.u32 	%p49, %r229, %r273;
	mov.f32 	%f3275, 0f00000000;
	or.pred  	%p50, %p48, %p49;
	@%p50 bra 	$L__BB2_40;
	mad.lo.s32 	%r351, %r228, %r273, %r229;
	mul.wide.u32 	%rd61, %r351, 4;
	add.s64 	%rd62, %rd2, %rd61;
	ld.global.nc.f32 	%f3275, [%rd62];
$L__BB2_40:
	mov.u32 	%r352, _ZZ26steel_gemm_residual_kernelE2Bs;
	mad.lo.s32 	%r353, %r226, 260, %r352;
	shl.b32 	%r354, %r227, 2;
	add.s32 	%r355, %r353, %r354;
	st.shared.f32 	[%r355], %f3275;
	add.s32 	%r230, %r225, %r7;
	shr.u32 	%r231, %r230, 6;
	and.b32  	%r232, %r230, 63;
	add.s32 	%r233, %r231, %r175;
	add.s32 	%r234, %r232, %r5;
	setp.ge.u32 	%p51, %r233, %r274;
	setp.ge.u32 	%p52, %r234, %r273;
	mov.f32 	%f3276, 0f00000000;
	or.pred  	%p53, %p51, %p52;
	@%p53 bra 	$L__BB2_42;
	mad.lo.s32 	%r356, %r233, %r273, %r234;
	mul.wide.u32 	%rd63, %r356, 4;
	add.s64 	%rd64, %rd2, %rd63;
	ld.global.nc.f32 	%f3276, [%rd64];
$L__BB2_42:
	mov.u32 	%r357, _ZZ26steel_gemm_residual_kernelE2Bs;
	mad.lo.s32 	%r358, %r231, 260, %r357;
	shl.b32 	%r359, %r232, 2;
	add.s32 	%r360, %r358, %r359;
	st.shared.f32 	[%r360], %f3276;
	add.s32 	%r950, %r230, %r7;
	setp.lt.u32 	%p54, %r950, 1024;
	@%p54 bra 	$L__BB2_34;
$L__BB2_43:
	bar.sync 	0;
	mov.u32 	%r361, _ZZ26steel_gemm_residual_kernelE2As;
	mad.lo.s32 	%r362, %r2, 68, %r361;
	ld.shared.f32 	%f175, [%r362];
	shl.b32 	%r363, %r3, 2;
	mov.u32 	%r364, _ZZ26steel_gemm_residual_kernelE2Bs;
	add.s32 	%r365, %r364, %r363;
	ld.shared.f32 	%f176, [%r365];
	fma.rn.f32 	%f177, %f175, %f176, %f16;
	ld.shared.f32 	%f178, [%r365+4];
	fma.rn.f32 	%f179, %f175, %f178, %f15;
	ld.shared.f32 	%f180, [%r365+8];
	fma.rn.f32 	%f181, %f175, %f180, %f14;
	ld.shared.f32 	%f182, [%r365+12];
	fma.rn.f32 	%f183, %f175, %f182, %f13;
	ld.shared.f32 	%f184, [%r362+68];
	fma.rn.f32 	%f185, %f184, %f176, %f12;
	fma.rn.f32 	%f186, %f184, %f178, %f11;
	fma.rn.f32 	%f187, %f184, %f180, %f10;
	fma.rn.f32 	%f188, %f184, %f182, %f9;
	ld.shared.f32 	%f189, [%r362+136];
	fma.rn.f32 	%f190, %f189, %f176, %f8;
	fma.rn.f32 	%f191, %f189, %f178, %f7;
	fma.rn.f32 	%f192, %f189, %f180, %f6;
	fma.rn.f32 	%f193, %f189, %f182, %f5;
	ld.shared.f32 	%f194, [%r362+204];
	fma.rn.f32 	%f195, %f194, %f176, %f4;
	fma.rn.f32 	%f196, %f194, %f178, %f3;
	fma.rn.f32 	%f197, %f194, %f180, %f2;
	fma.rn.f32 	%f198, %f194, %f182, %f1;
	ld.shared.f32 	%f199, [%r362+4];
	ld.shared.f32 	%f200, [%r365+260];
	fma.rn.f32 	%f201, %f199, %f200, %f177;
	ld.shared.f32 	%f202, [%r365+264];
	fma.rn.f32 	%f203, %f199, %f202, %f179;
	ld.shared.f32 	%f204, [%r365+268];
	fma.rn.f32 	%f205, %f199, %f204, %f181;
	ld.shared.f32 	%f206, [%r365+272];
	fma.rn.f32 	%f207, %f199, %f206, %f183;
	ld.shared.f32 	%f208, [%r362+72];
	fma.rn.f32 	%f209, %f208, %f200, %f185;
	fma.rn.f32 	%f210, %f208, %f202, %f186;
	fma.rn.f32 	%f211, %f208, %f204, %f187;
	fma.rn.f32 	%f212, %f208, %f206, %f188;
	ld.shared.f32 	%f213, [%r362+140];
	fma.rn.f32 	%f214, %f213, %f200, %f190;
	fma.rn.f32 	%f215, %f213, %f202, %f191;
	fma.rn.f32 	%f216, %f213, %f204, %f192;
	fma.rn.f32 	%f217, %f213, %f206, %f193;
	ld.shared.f32 	%f218, [%r362+208];
	fma.rn.f32 	%f219, %f218, %f200, %f195;
	fma.rn.f32 	%f220, %f218, %f202, %f196;
	fma.rn.f32 	%f221, %f218, %f204, %f197;
	fma.rn.f32 	%f222, %f218, %f206, %f198;
	ld.shared.f32 	%f223, [%r362+8];
	ld.shared.f32 	%f224, [%r365+520];
	fma.rn.f32 	%f225, %f223, %f224, %f201;
	ld.shared.f32 	%f226, [%r365+524];
	fma.rn.f32 	%f227, %f223, %f226, %f203;
	ld.shared.f32 	%f228, [%r365+528];
	fma.rn.f32 	%f229, %f223, %f228, %f205;
	ld.shared.f32 	%f230, [%r365+532];
	fma.rn.f32 	%f231, %f223, %f230, %f207;
	ld.shared.f32 	%f232, [%r362+76];
	fma.rn.f32 	%f233, %f232, %f224, %f209;
	fma.rn.f32 	%f234, %f232, %f226, %f210;
	fma.rn.f32 	%f235, %f232, %f228, %f211;
	fma.rn.f32 	%f236, %f232, %f230, %f212;
	ld.shared.f32 	%f237, [%r362+144];
	fma.rn.f32 	%f238, %f237, %f224, %f214;
	fma.rn.f32 	%f239, %f237, %f226, %f215;
	fma.rn.f32 	%f240, %f237, %f228, %f216;
	fma.rn.f32 	%f241, %f237, %f230, %f217;
	ld.shared.f32 	%f242, [%r362+212];
	fma.rn.f32 	%f243, %f242, %f224, %f219;
	fma.rn.f32 	%f244, %f242, %f226, %f220;
	fma.rn.f32 	%f245, %f242, %f228, %f221;
	fma.rn.f32 	%f246, %f242, %f230, %f222;
	ld.shared.f32 	%f247, [%r362+12];
	ld.shared.f32 	%f248, [%r365+780];
	fma.rn.f32 	%f249, %f247, %f248, %f225;
	ld.shared.f32 	%f250, [%r365+784];
	fma.rn.f32 	%f251, %f247, %f250, %f227;
	ld.shared.f32 	%f252, [%r365+788];
	fma.rn.f32 	%f253, %f247, %f252, %f229;
	ld.shared.f32 	%f254, [%r365+792];
	fma.rn.f32 	%f255, %f247, %f254, %f231;
	ld.shared.f32 	%f256, [%r362+80];
	fma.rn.f32 	%f257, %f256, %f248, %f233;
	fma.rn.f32 	%f258, %f256, %f250, %f234;
	fma.rn.f32 	%f259, %f256, %f252, %f235;
	fma.rn.f32 	%f260, %f256, %f254, %f236;
	ld.shared.f32 	%f261, [%r362+148];
	fma.rn.f32 	%f262, %f261, %f248, %f238;
	fma.rn.f32 	%f263, %f261, %f250, %f239;
	fma.rn.f32 	%f264, %f261, %f252, %f240;
	fma.rn.f32 	%f265, %f261, %f254, %f241;
	ld.shared.f32 	%f266, [%r362+216];
	fma.rn.f32 	%f267, %f266, %f248, %f243;
	fma.rn.f32 	%f268, %f266, %f250, %f244;
	fma.rn.f32 	%f269, %f266, %f252, %f245;
	fma.rn.f32 	%f270, %f266, %f254, %f246;
	ld.shared.f32 	%f271, [%r362+16];
	ld.shared.f32 	%f272, [%r365+1040];
	fma.rn.f32 	%f273, %f271, %f272, %f249;
	ld.shared.f32 	%f274, [%r365+1044];
	fma.rn.f32 	%f275, %f271, %f274, %f251;
	ld.shared.f32 	%f276, [%r365+1048];
	fma.rn.f32 	%f277, %f271, %f276, %f253;
	ld.shared.f32 	%f278, [%r365+1052];
	fma.rn.f32 	%f279, %f271, %f278, %f255;
	ld.shared.f32 	%f280, [%r362+84];
	fma.rn.f32 	%f281, %f280, %f272, %f257;
	fma.rn.f32 	%f282, %f280, %f274, %f258;
	fma.rn.f32 	%f283, %f280, %f276, %f259;
	fma.rn.f32 	%f284, %f280, %f278, %f260;
	ld.shared.f32 	%f285, [%r362+152];
	fma.rn.f32 	%f286, %f285, %f272, %f262;
	fma.rn.f32 	%f287, %f285, %f274, %f263;
	fma.rn.f32 	%f288, %f285, %f276, %f264;
	fma.rn.f32 	%f289, %f285, %f278, %f265;
	ld.shared.f32 	%f290, [%r362+220];
	fma.rn.f32 	%f291, %f290, %f272, %f267;
	fma.rn.f32 	%f292, %f290, %f274, %f268;
	fma.rn.f32 	%f293, %f290, %f276, %f269;
	fma.rn.f32 	%f294, %f290, %f278, %f270;
	ld.shared.f32 	%f295, [%r362+20];
	ld.shared.f32 	%f296, [%r365+1300];
	fma.rn.f32 	%f297, %f295, %f296, %f273;
	ld.shared.f32 	%f298, [%r365+1304];
	fma.rn.f32 	%f299, %f295, %f298, %f275;
	ld.shared.f32 	%f300, [%r365+1308];
	fma.rn.f32 	%f301, %f295, %f300, %f277;
	ld.shared.f32 	%f302, [%r365+1312];
	fma.rn.f32 	%f303, %f295, %f302, %f279;
	ld.shared.f32 	%f304, [%r362+88];
	fma.rn.f32 	%f305, %f304, %f296, %f281;
	fma.rn.f32 	%f306, %f304, %f298, %f282;
	fma.rn.f32 	%f307, %f304, %f300, %f283;
	fma.rn.f32 	%f308, %f304, %f302, %f284;
	ld.shared.f32 	%f309, [%r362+156];
	fma.rn.f32 	%f310, %f309, %f296, %f286;
	fma.rn.f32 	%f311, %f309, %f298, %f287;
	fma.rn.f32 	%f312, %f309, %f300, %f288;
	fma.rn.f32 	%f313, %f309, %f302, %f289;
	ld.shared.f32 	%f314, [%r362+224];
	fma.rn.f32 	%f315, %f314, %f296, %f291;
	fma.rn.f32 	%f316, %f314, %f298, %f292;
	fma.rn.f32 	%f317, %f314, %f300, %f293;
	fma.rn.f32 	%f318, %f314, %f302, %f294;
	ld.shared.f32 	%f319, [%r362+24];
	ld.shared.f32 	%f320, [%r365+1560];
	fma.rn.f32 	%f321, %f319, %f320, %f297;
	ld.shared.f32 	%f322, [%r365+1564];
	fma.rn.f32 	%f323, %f319, %f322, %f299;
	ld.shared.f32 	%f324, [%r365+1568];
	fma.rn.f32 	%f325, %f319, %f324, %f301;
	ld.shared.f32 	%f326, [%r365+1572];
	fma.rn.f32 	%f327, %f319, %f326, %f303;
	ld.shared.f32 	%f328, [%r362+92];
	fma.rn.f32 	%f329, %f328, %f320, %f305;
	fma.rn.f32 	%f330, %f328, %f322, %f306;
	fma.rn.f32 	%f331, %f328, %f324, %f307;
	fma.rn.f32 	%f332, %f328, %f326, %f308;
	ld.shared.f32 	%f333, [%r362+160];
	fma.rn.f32 	%f334, %f333, %f320, %f310;
	fma.rn.f32 	%f335, %f333, %f322, %f311;
	fma.rn.f32 	%f336, %f333, %f324, %f312;
	fma.rn.f32 	%f337, %f333, %f326, %f313;
	ld.shared.f32 	%f338, [%r362+228];
	fma.rn.f32 	%f339, %f338, %f320, %f315;
	fma.rn.f32 	%f340, %f338, %f322, %f316;
	fma.rn.f32 	%f341, %f338, %f324, %f317;
	fma.rn.f32 	%f342, %f338, %f326, %f318;
	ld.shared.f32 	%f343, [%r362+28];
	ld.shared.f32 	%f344, [%r365+1820];
	fma.rn.f32 	%f345, %f343, %f344, %f321;
	ld.shared.f32 	%f346, [%r365+1824];
	fma.rn.f32 	%f347, %f343, %f346, %f323;
	ld.shared.f32 	%f348, [%r365+1828];
	fma.rn.f32 	%f349, %f343, %f348, %f325;
	ld.shared.f32 	%f350, [%r365+1832];
	fma.rn.f32 	%f351, %f343, %f350, %f327;
	ld.shared.f32 	%f352, [%r362+96];
	fma.rn.f32 	%f353, %f352, %f344, %f329;
	fma.rn.f32 	%f354, %f352, %f346, %f330;
	fma.rn.f32 	%f355, %f352, %f348, %f331;
	fma.rn.f32 	%f356, %f352, %f350, %f332;
	ld.shared.f32 	%f357, [%r362+164];
	fma.rn.f32 	%f358, %f357, %f344, %f334;
	fma.rn.f32 	%f359, %f357, %f346, %f335;
	fma.rn.f32 	%f360, %f357, %f348, %f336;
	fma.rn.f32 	%f361, %f357, %f350, %f337;
	ld.shared.f32 	%f362, [%r362+232];
	fma.rn.f32 	%f363, %f362, %f344, %f339;
	fma.rn.f32 	%f364, %f362, %f346, %f340;
	fma.rn.f32 	%f365, %f362, %f348, %f341;
	fma.rn.f32 	%f366, %f362, %f350, %f342;
	ld.shared.f32 	%f367, [%r362+32];
	ld.shared.f32 	%f368, [%r365+2080];
	fma.rn.f32 	%f369, %f367, %f368, %f345;
	ld.shared.f32 	%f370, [%r365+2084];
	fma.rn.f32 	%f371, %f367, %f370, %f347;
	ld.shared.f32 	%f372, [%r365+2088];
	fma.rn.f32 	%f373, %f367, %f372, %f349;
	ld.shared.f32 	%f374, [%r365+2092];
	fma.rn.f32 	%f375, %f367, %f374, %f351;
	ld.shared.f32 	%f376, [%r362+100];
	fma.rn.f32 	%f377, %f376, %f368, %f353;
	fma.rn.f32 	%f378, %f376, %f370, %f354;
	fma.rn.f32 	%f379, %f376, %f372, %f355;
	fma.rn.f32 	%f380, %f376, %f374, %f356;
	ld.shared.f32 	%f381, [%r362+168];
	fma.rn.f32 	%f382, %f381, %f368, %f358;
	fma.rn.f32 	%f383, %f381, %f370, %f359;
	fma.rn.f32 	%f384, %f381, %f372, %f360;
	fma.rn.f32 	%f385, %f381, %f374, %f361;
	ld.shared.f32 	%f386, [%r362+236];
	fma.rn.f32 	%f387, %f386, %f368, %f363;
	fma.rn.f32 	%f388, %f386, %f370, %f364;
	fma.rn.f32 	%f389, %f386, %f372, %f365;
	fma.rn.f32 	%f390, %f386, %f374, %f366;
	ld.shared.f32 	%f391, [%r362+36];
	ld.shared.f32 	%f392, [%r365+2340];
	fma.rn.f32 	%f393, %f391, %f392, %f369;
	ld.shared.f32 	%f394, [%r365+2344];
	fma.rn.f32 	%f395, %f391, %f394, %f371;
	ld.shared.f32 	%f396, [%r365+2348];
	fma.rn.f32 	%f397, %f391, %f396, %f373;
	ld.shared.f32 	%f398, [%r365+2352];
	fma.rn.f32 	%f399, %f391, %f398, %f375;
	ld.shared.f32 	%f400, [%r362+104];
	fma.rn.f32 	%f401, %f400, %f392, %f377;
	fma.rn.f32 	%f402, %f400, %f394, %f378;
	fma.rn.f32 	%f403, %f400, %f396, %f379;
	fma.rn.f32 	%f404, %f400, %f398, %f380;
	ld.shared.f32 	%f405, [%r362+172];
	fma.rn.f32 	%f406, %f405, %f392, %f382;
	fma.rn.f32 	%f407, %f405, %f394, %f383;
	fma.rn.f32 	%f408, %f405, %f396, %f384;
	fma.rn.f32 	%f409, %f405, %f398, %f385;
	ld.shared.f32 	%f410, [%r362+240];
	fma.rn.f32 	%f411, %f410, %f392, %f387;
	fma.rn.f32 	%f412, %f410, %f394, %f388;
	fma.rn.f32 	%f413, %f410, %f396, %f389;
	fma.rn.f32 	%f414, %f410, %f398, %f390;
	ld.shared.f32 	%f415, [%r362+40];
	ld.shared.f32 	%f416, [%r365+2600];
	fma.rn.f32 	%f417, %f415, %f416, %f393;
	ld.shared.f32 	%f418, [%r365+2604];
	fma.rn.f32 	%f419, %f415, %f418, %f395;
	ld.shared.f32 	%f420, [%r365+2608];
	fma.rn.f32 	%f421, %f415, %f420, %f397;
	ld.shared.f32 	%f422, [%r365+2612];
	fma.rn.f32 	%f423, %f415, %f422, %f399;
	ld.shared.f32 	%f424, [%r362+108];
	fma.rn.f32 	%f425, %f424, %f416, %f401;
	fma.rn.f32 	%f426, %f424, %f418, %f402;
	fma.rn.f32 	%f427, %f424, %f420, %f403;
	fma.rn.f32 	%f428, %f424, %f422, %f404;
	ld.shared.f32 	%f429, [%r362+176];
	fma.rn.f32 	%f430, %f429, %f416, %f406;
	fma.rn.f32 	%f431, %f429, %f418, %f407;
	fma.rn.f32 	%f432, %f429, %f420, %f408;
	fma.rn.f32 	%f433, %f429, %f422, %f409;
	ld.shared.f32 	%f434, [%r362+244];
	fma.rn.f32 	%f435, %f434, %f416, %f411;
	fma.rn.f32 	%f436, %f434, %f418, %f412;
	fma.rn.f32 	%f437, %f434, %f420, %f413;
	fma.rn.f32 	%f438, %f434, %f422, %f414;
	ld.shared.f32 	%f439, [%r362+44];
	ld.shared.f32 	%f440, [%r365+2860];
	fma.rn.f32 	%f441, %f439, %f440, %f417;
	ld.shared.f32 	%f442, [%r365+2864];
	fma.rn.f32 	%f443, %f439, %f442, %f419;
	ld.shared.f32 	%f444, [%r365+2868];
	fma.rn.f32 	%f445, %f439, %f444, %f421;
	ld.shared.f32 	%f446, [%r365+2872];
	fma.rn.f32 	%f447, %f439, %f446, %f423;
	ld.shared.f32 	%f448, [%r362+112];
	fma.rn.f32 	%f449, %f448, %f440, %f425;
	fma.rn.f32 	%f450, %f448, %f442, %f426;
	fma.rn.f32 	%f451, %f448, %f444, %f427;
	fma.rn.f32 	%f452, %f448, %f446, %f428;
	ld.shared.f32 	%f453, [%r362+180];
	fma.rn.f32 	%f454, %f453, %f440, %f430;
	fma.rn.f32 	%f455, %f453, %f442, %f431;
	fma.rn.f32 	%f456, %f453, %f444, %f432;
	fma.rn.f32 	%f457, %f453, %f446, %f433;
	ld.shared.f32 	%f458, [%r362+248];
	fma.rn.f32 	%f459, %f458, %f440, %f435;
	fma.rn.f32 	%f460, %f458, %f442, %f436;
	fma.rn.f32 	%f461, %f458, %f444, %f437;
	fma.rn.f32 	%f462, %f458, %f446, %f438;
	ld.shared.f32 	%f463, [%r362+48];
	ld.shared.f32 	%f464, [%r365+3120];
	fma.rn.f32 	%f465, %f463, %f464, %f441;
	ld.shared.f32 	%f466, [%r365+3124];
	fma.rn.f32 	%f467, %f463, %f466, %f443;
	ld.shared.f32 	%f468, [%r365+3128];
	fma.rn.f32 	%f469, %f463, %f468, %f445;
	ld.shared.f32 	%f470, [%r365+3132];
	fma.rn.f32 	%f471, %f463, %f470, %f447;
	ld.shared.f32 	%f472, [%r362+116];
	fma.rn.f32 	%f473, %f472, %f464, %f449;
	fma.rn.f32 	%f474, %f472, %f466, %f450;
	fma.rn.f32 	%f475, %f472, %f468, %f451;
	fma.rn.f32 	%f476, %f472, %f470, %f452;
	ld.shared.f32 	%f477, [%r362+184];
	fma.rn.f32 	%f478, %f477, %f464, %f454;
	fma.rn.f32 	%f479, %f477, %f466, %f455;
	fma.rn.f32 	%f480, %f477, %f468, %f456;
	fma.rn.f32 	%f481, %f477, %f470, %f457;
	ld.shared.f32 	%f482, [%r362+252];
	fma.rn.f32 	%f483, %f482, %f464, %f459;
	fma.rn.f32 	%f484, %f482, %f466, %f460;
	fma.rn.f32 	%f485, %f482, %f468, %f461;
	fma.rn.f32 	%f486, %f482, %f470, %f462;
	ld.shared.f32 	%f487, [%r362+52];
	ld.shared.f32 	%f488, [%r365+3380];
	fma.rn.f32 	%f489, %f487, %f488, %f465;
	ld.shared.f32 	%f490, [%r365+3384];
	fma.rn.f32 	%f491, %f487, %f490, %f467;
	ld.shared.f32 	%f492, [%r365+3388];
	fma.rn.f32 	%f493, %f487, %f492, %f469;
	ld.shared.f32 	%f494, [%r365+3392];
	fma.rn.f32 	%f495, %f487, %f494, %f471;
	ld.shared.f32 	%f496, [%r362+120];
	fma.rn.f32 	%f497, %f496, %f488, %f473;
	fma.rn.f32 	%f498, %f496, %f490, %f474;
	fma.rn.f32 	%f499, %f496, %f492, %f475;
	fma.rn.f32 	%f500, %f496, %f494, %f476;
	ld.shared.f32 	%f501, [%r362+188];
	fma.rn.f32 	%f502, %f501, %f488, %f478;
	fma.rn.f32 	%f503, %f501, %f490, %f479;
	fma.rn.f32 	%f504, %f501, %f492, %f480;
	fma.rn.f32 	%f505, %f501, %f494, %f481;
	ld.shared.f32 	%f506, [%r362+256];
	fma.rn.f32 	%f507, %f506, %f488, %f483;
	fma.rn.f32 	%f508, %f506, %f490, %f484;
	fma.rn.f32 	%f509, %f506, %f492, %f485;
	fma.rn.f32 	%f510, %f506, %f494, %f486;
	ld.shared.f32 	%f511, [%r362+56];
	ld.shared.f32 	%f512, [%r365+3640];
	fma.rn.f32 	%f513, %f511, %f512, %f489;
	ld.shared.f32 	%f514, [%r365+3644];
	fma.rn.f32 	%f515, %f511, %f514, %f491;
	ld.shared.f32 	%f516, [%r365+3648];
	fma.rn.f32 	%f517, %f511, %f516, %f493;
	ld.shared.f32 	%f518, [%r365+3652];
	fma.rn.f32 	%f519, %f511, %f518, %f495;
	ld.shared.f32 	%f520, [%r362+124];
	fma.rn.f32 	%f521, %f520, %f512, %f497;
	fma.rn.f32 	%f522, %f520, %f514, %f498;
	fma.rn.f32 	%f523, %f520, %f516, %f499;
	fma.rn.f32 	%f524, %f520, %f518, %f500;
	ld.shared.f32 	%f525, [%r362+192];
	fma.rn.f32 	%f526, %f525, %f512, %f502;
	fma.rn.f32 	%f527, %f525, %f514, %f503;
	fma.rn.f32 	%f528, %f525, %f516, %f504;
	fma.rn.f32 	%f529, %f525, %f518, %f505;
	ld.shared.f32 	%f530, [%r362+260];
	fma.rn.f32 	%f531, %f530, %f512, %f507;
	fma.rn.f32 	%f532, %f530, %f514, %f508;
	fma.rn.f32 	%f533, %f530, %f516, %f509;
	fma.rn.f32 	%f534, %f530, %f518, %f510;
	ld.shared.f32 	%f535, [%r362+60];
	ld.shared.f32 	%f536, [%r365+3900];
	fma.rn.f32 	%f16, %f535, %f536, %f513;
	ld.shared.f32 	%f537, [%r365+3904];
	fma.rn.f32 	%f15, %f535, %f537, %f515;
	ld.shared.f32 	%f538, [%r365+3908];
	fma.rn.f32 	%f14, %f535, %f538, %f517;
	ld.shared.f32 	%f539, [%r365+3912];
	fma.rn.f32 	%f13, %f535, %f539, %f519;
	ld.shared.f32 	%f540, [%r362+128];
	fma.rn.f32 	%f12, %f540, %f536, %f521;
	fma.rn.f32 	%f11, %f540, %f537, %f522;
	fma.rn.f32 	%f10, %f540, %f538, %f523;
	fma.rn.f32 	%f9, %f540, %f539, %f524;
	ld.shared.f32 	%f541, [%r362+196];
	fma.rn.f32 	%f8, %f541, %f536, %f526;
	fma.rn.f32 	%f7, %f541, %f537, %f527;
	fma.rn.f32 	%f6, %f541, %f538, %f528;
	fma.rn.f32 	%f5, %f541, %f539, %f529;
	ld.shared.f32 	%f542, [%r362+264];
	fma.rn.f32 	%f4, %f542, %f536, %f531;
	fma.rn.f32 	%f3, %f542, %f537, %f532;
	fma.rn.f32 	%f2, %f542, %f538, %f533;
	fma.rn.f32 	%f1, %f542, %f539, %f534;
	bar.sync 	0;
	add.s32 	%r944, %r944, 1;
	setp.eq.s32 	%p55, %r944, %r33;
	@%p55 bra 	$L__BB2_44;
	bra.uni 	$L__BB2_2;
$L__BB2_44:
	add.s32 	%r34, %r2, %r4;
	add.s32 	%r35, %r3, %r5;
	setp.ne.s64 	%p56, %rd32, 0;
	@%p56 bra 	$L__BB2_342;
	setp.ne.s64 	%p290, %rd33, 0;
	@%p290 bra 	$L__BB2_194;
	setp.lt.u32 	%p407, %r34, %r272;
	@%p407 bra 	$L__BB2_158;
$L__BB2_47:
	add.s32 	%r36, %r34, 1;
	setp.ge.u32 	%p436, %r36, %r272;
	@%p436 bra 	$L__BB2_84;
	mul.lo.s32 	%r37, %r36, %r273;
	setp.gt.u32 	%p437, %r275, 7;
	@%p437 bra 	$L__BB2_76;
	mov.b32 	%r839, 1;
	shl.b32 	%r840, %r839, %r275;
	and.b32  	%r841, %r840, 36;
	setp.ne.s32 	%p438, %r841, 0;
	@%p438 bra 	$L__BB2_68;
	mov.b32 	%r842, 1;
	shl.b32 	%r843, %r842, %r275;
	and.b32  	%r844, %r843, 72;
	setp.ne.s32 	%p439, %r844, 0;
	@%p439 bra 	$L__BB2_60;
	mov.b32 	%r845, 1;
	shl.b32 	%r846, %r845, %r275;
	and.b32  	%r847, %r846, 144;
	setp.ne.s32 	%p440, %r847, 0;
	@%p440 bra 	$L__BB2_52;
	bra.uni 	$L__BB2_76;
$L__BB2_52:
	setp.ge.u32 	%p441, %r35, %r273;
	@%p441 bra 	$L__BB2_54;
	mul.f32 	%f2751, %f157, %f12;
	fma.rn.f32 	%f2752, %f2751, 0fBBBB989D, 0f3F000000;
	cvt.sat.f32.f32 	%f2753, %f2752;
	mov.f32 	%f2754, 0f4B400001;
	mov.f32 	%f2755, 0f437C0000;
	fma.rm.f32 	%f2756, %f2753, %f2755, %f2754;
	add.f32 	%f2757, %f2756, 0fCB40007F;
	neg.f32 	%f2758, %f2757;
	fma.rn.f32 	%f2759, %f2751, 0fBFB8AA3B, %f2758;
	fma.rn.f32 	%f2760, %f2751, 0fB2A57060, %f2759;
	mov.b32 	%r848, %f2756;
	shl.b32 	%r849, %r848, 23;
	mov.b32 	%f2761, %r849;
	ex2.approx.ftz.f32 	%f2762, %f2760;
	fma.rn.f32 	%f2763, %f2762, %f2761, 0f3F800000;
	div.rn.f32 	%f2764, %f2751, %f2763;
	add.s32 	%r850, %r35, %r37;
	mul.wide.u32 	%rd427, %r850, 4;
	add.s64 	%rd428, %rd3, %rd427;
	st.global.f32 	[%rd428], %f2764;
$L__BB2_54:
	add.s32 	%r38, %r35, 1;
	setp.ge.u32 	%p442, %r38, %r273;
	@%p442 bra 	$L__BB2_56;
	mul.f32 	%f2765, %f157, %f11;
	fma.rn.f32 	%f2766, %f2765, 0fBBBB989D, 0f3F000000;
	cvt.sat.f32.f32 	%f2767, %f2766;
	mov.f32 	%f2768, 0f4B400001;
	mov.f32 	%f2769, 0f437C0000;
	fma.rm.f32 	%f2770, %f2767, %f2769, %f2768;
	add.f32 	%f2771, %f2770, 0fCB40007F;
	neg.f32 	%f2772, %f2771;
	fma.rn.f32 	%f2773, %f2765, 0fBFB8AA3B, %f2772;
	fma.rn.f32 	%f2774, %f2765, 0fB2A57060, %f2773;
	mov.b32 	%r851, %f2770;
	shl.b32 	%r852, %r851, 23;
	mov.b32 	%f2775, %r852;
	ex2.approx.ftz.f32 	%f2776, %f2774;
	fma.rn.f32 	%f2777, %f2776, %f2775, 0f3F800000;
	div.rn.f32 	%f2778, %f2765, %f2777;
	add.s32 	%r853, %r38, %r37;
	mul.wide.u32 	%rd429, %r853, 4;
	add.s64 	%rd430, %rd3, %rd429;
	st.global.f32 	[%rd430], %f2778;
$L__BB2_56:
	add.s32 	%r39, %r35, 2;
	setp.ge.u32 	%p443, %r39, %r273;
	@%p443 bra 	$L__BB2_58;
	mul.f32 	%f2779, %f157, %f10;
	fma.rn.f32 	%f2780, %f2779, 0fBBBB989D, 0f3F000000;
	cvt.sat.f32.f32 	%f2781, %f2780;
	mov.f32 	%f2782, 0f4B400001;
	mov.f32 	%f2783, 0f437C0000;
	fma.rm.f32 	%f2784, %f2781, %f2783, %f2782;
	add.f32 	%f2785, %f2784, 0fCB40007F;
	neg.f32 	%f2786, %f2785;
	fma.rn.f32 	%f2787, %f2779, 0fBFB8AA3B, %f2786;
	fma.rn.f32 	%f2788, %f2779, 0fB2A57060, %f2787;
	mov.b32 	%r854, %f2784;
	shl.b32 	%r855, %r854, 23;
	mov.b32 	%f2789, %r855;
	ex2.approx.ftz.f32 	%f2790, %f2788;
	fma.rn.f32 	%f2791, %f2790, %f2789, 0f3F800000;
	div.rn.f32 	%f2792, %f2779, %f2791;
	add.s32 	%r856, %r39, %r37;
	mul.wide.u32 	%rd431, %r856, 4;
	add.s64 	%rd432, %rd3, %rd431;
	st.global.f32 	[%rd432], %f2792;
$L__BB2_58:
	add.s32 	%r40, %r35, 3;
	setp.ge.u32 	%p444, %r40, %r273;
	@%p444 bra 	$L__BB2_84;
	mul.f32 	%f2793, %f157, %f9;
	fma.rn.f32 	%f2794, %f2793, 0fBBBB989D, 0f3F000000;
	cvt.sat.f32.f32 	%f2795, %f2794;
	mov.f32 	%f2796, 0f4B400001;
	mov.f32 	%f2797, 0f437C0000;
	fma.rm.f32 	%f2798, %f2795, %f2797, %f2796;
	add.f32 	%f2799, %f2798, 0fCB40007F;
	neg.f32 	%f2800, %f2799;
	fma.rn.f32 	%f2801, %f2793, 0fBFB8AA3B, %f2800;
	fma.rn.f32 	%f2802, %f2793, 0fB2A57060, %f2801;
	mov.b32 	%r857, %f2798;
	shl.b32 	%r858, %r857, 23;
	mov.b32 	%f2803, %r858;
	ex2.approx.ftz.f32 	%f2804, %f2802;
	fma.rn.f32 	%f2805, %f2804, %f2803, 0f3F800000;
	div.rn.f32 	%f2806, %f2793, %f2805;
	add.s32 	%r859, %r40, %r37;
	mul.wide.u32 	%rd433, %r859, 4;
	add.s64 	%rd434, %rd3, %rd433;
	st.global.f32 	[%rd434], %f2806;
	bra.uni 	$L__BB2_84;
$L__BB2_60:
	setp.ge.u32 	%p445, %r35, %r273;
	@%p445 bra 	$L__BB2_62;
	mul.f32 	%f2807, %f157, %f12;
	mul.f32 	%f2808, %f2807, %f2807;
	mul.f32 	%f2809, %f2807, %f2808;
	mul.f32 	%f2810, %f2807, 0f3F000000;
	fma.rn.f32 	%f2811, %f2809, 0f3D372713, %f2807;
	mul.f32 	%f2812, %f2811, 0f3F4C422A;
	abs.f32 	%f2813, %f2812;
	mul.f32 	%f2814, %f2813, 0f4038AA3B;
	ex2.approx.ftz.f32 	%f2815, %f2814;
	add.f32 	%f2816, %f2815, 0f3F800000;
	rcp.approx.ftz.f32 	%f2817, %f2816;
	fma.rn.f32 	%f2818, %f2817, 0fC0000000, 0f3F800000;
	setp.ge.f32 	%p446, %f2813, 0f41102CB4;
	selp.f32 	%f2819, 0f3F800000, %f2818, %p446;
	copysign.f32 	%f2820, %f2812, %f2819;
	mul.f32 	%f2821, %f2812, %f2812;
	fma.rn.f32 	%f2822, %f2821, 0f3C80F082, 0fBD563CAE;
	fma.rn.f32 	%f2823, %f2822, %f2821, 0f3E085941;
	fma.rn.f32 	%f2824, %f2823, %f2821, 0fBEAAA9ED;
	fma.rn.f32 	%f2825, %f2824, %f2821, 0f00000000;
	fma.rn.f32 	%f2826, %f2825, %f2812, %f2812;
	setp.ge.f32 	%p447, %f2813, 0f3F19999A;
	selp.f32 	%f2827, %f2820, %f2826, %p447;
	add.f32 	%f2828, %f2827, 0f3F800000;
	mul.f32 	%f2829, %f2810, %f2828;
	add.s32 	%r860, %r35, %r37;
	mul.wide.u32 	%rd435, %r860, 4;
	add.s64 	%rd436, %rd3, %rd435;
	st.global.f32 	[%rd436], %f2829;
$L__BB2_62:
	add.s32 	%r41, %r35, 1;
	setp.ge.u32 	%p448, %r41, %r273;
	@%p448 bra 	$L__BB2_64;
	mul.f32 	%f2830, %f157, %f11;
	mul.f32 	%f2831, %f2830, %f2830;
	mul.f32 	%f2832, %f2830, %f2831;
	mul.f32 	%f2833, %f2830, 0f3F000000;
	fma.rn.f32 	%f2834, %f2832, 0f3D372713, %f2830;
	mul.f32 	%f2835, %f2834, 0f3F4C422A;
	abs.f32 	%f2836, %f2835;
	mul.f32 	%f2837, %f2836, 0f4038AA3B;
	ex2.approx.ftz.f32 	%f2838, %f2837;
	add.f32 	%f2839, %f2838, 0f3F800000;
	rcp.approx.ftz.f32 	%f2840, %f2839;
	fma.rn.f32 	%f2841, %f2840, 0fC0000000, 0f3F800000;
	setp.ge.f32 	%p449, %f2836, 0f41102CB4;
	selp.f32 	%f2842, 0f3F800000, %f2841, %p449;
	copysign.f32 	%f2843, %f2835, %f2842;
	mul.f32 	%f2844, %f2835, %f2835;
	fma.rn.f32 	%f2845, %f2844, 0f3C80F082, 0fBD563CAE;
	fma.rn.f32 	%f2846, %f2845, %f2844, 0f3E085941;
	fma.rn.f32 	%f2847, %f2846, %f2844, 0fBEAAA9ED;
	fma.rn.f32 	%f2848, %f2847, %f2844, 0f00000000;
	fma.rn.f32 	%f2849, %f2848, %f2835, %f2835;
	setp.ge.f32 	%p450, %f2836, 0f3F19999A;
	selp.f32 	%f2850, %f2843, %f2849, %p450;
	add.f32 	%f2851, %f2850, 0f3F800000;
	mul.f32 	%f2852, %f2833, %f2851;
	add.s32 	%r861, %r41, %r37;
	mul.wide.u32 	%rd437, %r861, 4;
	add.s64 	%rd438, %rd3, %rd437;
	st.global.f32 	[%rd438], %f2852;
$L__BB2_64:
	add.s32 	%r42, %r35, 2;
	setp.ge.u32 	%p451, %r42, %r273;
	@%p451 bra 	$L__BB2_66;
	mul.f32 	%f2853, %f157, %f10;
	mul.f32 	%f2854, %f2853, %f2853;
	mul.f32 	%f2855, %f2853, %f2854;
	mul.f32 	%f2856, %f2853, 0f3F000000;
	fma.rn.f32 	%f2857, %f2855, 0f3D372713, %f2853;
	mul.f32 	%f2858, %f2857, 0f3F4C422A;
	abs.f32 	%f2859, %f2858;
	mul.f32 	%f2860, %f2859, 0f4038AA3B;
	ex2.approx.ftz.f32 	%f2861, %f2860;
	add.f32 	%f2862, %f2861, 0f3F800000;
	rcp.approx.ftz.f32 	%f2863, %f2862;
	fma.rn.f32 	%f2864, %f2863, 0fC0000000, 0f3F800000;
	setp.ge.f32 	%p452, %f2859, 0f41102CB4;
	selp.f32 	%f2865, 0f3F800000, %f2864, %p452;
	copysign.f32 	%f2866, %f2858, %f2865;
	mul.f32 	%f2867, %f2858, %f2858;
	fma.rn.f32 	%f2868, %f2867, 0f3C80F082, 0fBD563CAE;
	fma.rn.f32 	%f2869, %f2868, %f2867, 0f3E085941;
	fma.rn.f32 	%f2870, %f2869, %f2867, 0fBEAAA9ED;
	fma.rn.f32 	%f2871, %f2870, %f2867, 0f00000000;
	fma.rn.f32 	%f2872, %f2871, %f2858, %f2858;
	setp.ge.f32 	%p453, %f2859, 0f3F19999A;
	selp.f32 	%f2873, %f2866, %f2872, %p453;
	add.f32 	%f2874, %f2873, 0f3F800000;
	mul.f32 	%f2875, %f2856, %f2874;
	add.s32 	%r862, %r42, %r37;
	mul.wide.u32 	%rd439, %r862, 4;
	add.s64 	%rd440, %rd3, %rd439;
	st.global.f32 	[%rd440], %f2875;
$L__BB2_66:
	add.s32 	%r43, %r35, 3;
	setp.ge.u32 	%p454, %r43, %r273;
	@%p454 bra 	$L__BB2_84;
	mul.f32 	%f2876, %f157, %f9;
	mul.f32 	%f2877, %f2876, %f2876;
	mul.f32 	%f2878, %f2876, %f2877;
	mul.f32 	%f2879, %f2876, 0f3F000000;
	fma.rn.f32 	%f2880, %f2878, 0f3D372713, %f2876;
	mul.f32 	%f2881, %f2880, 0f3F4C422A;
	abs.f32 	%f2882, %f2881;
	mul.f32 	%f2883, %f2882, 0f4038AA3B;
	ex2.approx.ftz.f32 	%f2884, %f2883;
	add.f32 	%f2885, %f2884, 0f3F800000;
	rcp.approx.ftz.f32 	%f2886, %f2885;
	fma.rn.f32 	%f2887, %f2886, 0fC0000000, 0f3F800000;
	setp.ge.f32 	%p455, %f2882, 0f41102CB4;
	selp.f32 	%f2888, 0f3F800000, %f2887, %p455;
	copysign.f32 	%f2889, %f2881, %f2888;
	mul.f32 	%f2890, %f2881, %f2881;
	fma.rn.f32 	%f2891, %f2890, 0f3C80F082, 0fBD563CAE;
	fma.rn.f32 	%f2892, %f2891, %f2890, 0f3E085941;
	fma.rn.f32 	%f2893, %f2892, %f2890, 0fBEAAA9ED;
	fma.rn.f32 	%f2894, %f2893, %f2890, 0f00000000;
	fma.rn.f32 	%f2895, %f2894, %f2881, %f2881;
	setp.ge.f32 	%p456, %f2882, 0f3F19999A;
	selp.f32 	%f2896, %f2889, %f2895, %p456;
	add.f32 	%f2897, %f2896, 0f3F800000;
	mul.f32 	%f2898, %f2879, %f2897;
	add.s32 	%r863, %r43, %r37;
	mul.wide.u32 	%rd441, %r863, 4;
	add.s64 	%rd442, %rd3, %rd441;
	st.global.f32 	[%rd442], %f2898;
	bra.uni 	$L__BB2_84;
$L__BB2_68:
	setp.ge.u32 	%p457, %r35, %r273;
	@%p457 bra 	$L__BB2_70;
	mul.f32 	%f2899, %f157, %f12;
	max.f32 	%f2900, %f2899, 0f00000000;
	add.s32 	%r864, %r35, %r37;
	mul.wide.u32 	%rd443, %r864, 4;
	add.s64 	%rd444, %rd3, %rd443;
	st.global.f32 	[%rd444], %f2900;
$L__BB2_70:
	add.s32 	%r44, %r35, 1;
	setp.ge.u32 	%p458, %r44, %r273;
	@%p458 bra 	$L__BB2_72;
	mul.f32 	%f2901, %f157, %f11;
	max.f32 	%f2902, %f2901, 0f00000000;
	add.s32 	%r865, %r44, %r37;
	mul.wide.u32 	%rd445, %r865, 4;
	add.s64 	%rd446, %rd3, %rd445;
	st.global.f32 	[%rd446], %f2902;
$L__BB2_72:
	add.s32 	%r45, %r35, 2;
	setp.ge.u32 	%p459, %r45, %r273;
	@%p459 bra 	$L__BB2_74;
	mul.f32 	%f2903, %f157, %f10;
	max.f32 	%f2904, %f2903, 0f00000000;
	add.s32 	%r866, %r45, %r37;
	mul.wide.u32 	%rd447, %r866, 4;
	add.s64 	%rd448, %rd3, %rd447;
	st.global.f32 	[%rd448], %f2904;
$L__BB2_74:
	add.s32 	%r46, %r35, 3;
	setp.ge.u32 	%p460, %r46, %r273;
	@%p460 bra 	$L__BB2_84;
	mul.f32 	%f2905, %f157, %f9;
	max.f32 	%f2906, %f2905, 0f00000000;
	add.s32 	%r867, %r46, %r37;
	mul.wide.u32 	%rd449, %r867, 4;
	add.s64 	%rd450, %rd3, %rd449;
	st.global.f32 	[%rd450], %f2906;
	bra.uni 	$L__BB2_84;
$L__BB2_76:
	setp.ge.u32 	%p461, %r35, %r273;
	@%p461 bra 	$L__BB2_78;
	mul.f32 	%f2907, %f157, %f12;
	add.s32 	%r868, %r35, %r37;
	mul.wide.u32 	%rd451, %r868, 4;
	add.s64 	%rd452, %rd3, %rd451;
	st.global.f32 	[%rd452], %f2907;
$L__BB2_78:
	add.s32 	%r47, %r35, 1;
	setp.ge.u32 	%p462, %r47, %r273;
	@%p462 bra 	$L__BB2_80;
	mul.f32 	%f2908, %f157, %f11;
	add.s32 	%r869, %r47, %r37;
	mul.wide.u32 	%rd453, %r869, 4;
	add.s64 	%rd454, %rd3, %rd453;
	st.global.f32 	[%rd454], %f2908;
$L__BB2_80:
	add.s32 	%r48, %r35, 2;
	setp.ge.u32 	%p463, %r48, %r273;
	@%p463 bra 	$L__BB2_82;
	mul.f32 	%f2909, %f157, %f10;
	add.s32 	%r870, %r48, %r37;
	mul.wide.u32 	%rd455, %r870, 4;
	add.s64 	%rd456, %rd3, %rd455;
	st.global.f32 	[%rd456], %f2909;
$L__BB2_82:
	add.s32 	%r49, %r35, 3;
	setp.ge.u32 	%p464, %r49, %r273;
	@%p464 bra 	$L__BB2_84;
	mul.f32 	%f2910, %f157, %f9;
	add.s32 	%r871, %r49, %r37;
	mul.wide.u32 	%rd457, %r871, 4;
	add.s64 	%rd458, %rd3, %rd457;
	st.global.f32 	[%rd458], %f2910;
$L__BB2_84:
	add.s32 	%r50, %r34, 2;
	setp.ge.u32 	%p465, %r50, %r272;
	@%p465 bra 	$L__BB2_121;
	mul.lo.s32 	%r51, %r50, %r273;
	setp.gt.u32 	%p466, %r275, 7;
	@%p466 bra 	$L__BB2_113;
	mov.b32 	%r873, 1;
	shl.b32 	%r874, %r873, %r275;
	and.b32  	%r875, %r874, 36;
	setp.ne.s32 	%p467, %r875, 0;
	@%p467 bra 	$L__BB2_105;
	mov.b32 	%r876, 1;
	shl.b32 	%r877, %r876, %r275;
	and.b32  	%r878, %r877, 72;
	setp.ne.s32 	%p468, %r878, 0;
	@%p468 bra 	$L__BB2_97;
	mov.b32 	%r879, 1;
	shl.b32 	%r880, %r879, %r275;
	and.b32  	%r881, %r880, 144;
	setp.ne.s32 	%p469, %r881, 0;
	@%p469 bra 	$L__BB2_89;
	bra.uni 	$L__BB2_113;
$L__BB2_89:
	setp.ge.u32 	%p470, %r35, %r273;
	add.s32 	%r882, %r35, %r51;
	mul.wide.u32 	%rd459, %r882, 4;
	add.s64 	%rd6, %rd3, %rd459;
	@%p470 bra 	$L__BB2_91;
	mul.f32 	%f2911, %f157, %f8;
	fma.rn.f32 	%f2912, %f2911, 0fBBBB989D, 0f3F000000;
	cvt.sat.f32.f32 	%f2913, %f2912;
	mov.f32 	%f2914, 0f4B400001;
	mov.f32 	%f2915, 0f437C0000;
	fma.rm.f32 	%f2916, %f2913, %f2915, %f2914;
	add.f32 	%f2917, %f2916, 0fCB40007F;
	neg.f32 	%f2918, %f2917;
	fma.rn.f32 	%f2919, %f2911, 0fBFB8AA3B, %f2918;
	fma.rn.f32 	%f2920, %f2911, 0fB2A57060, %f2919;
	mov.b32 	%r883, %f2916;
	shl.b32 	%r884, %r883, 23;
	mov.b32 	%f2921, %r884;
	ex2.approx.ftz.f32 	%f2922, %f2920;
	fma.rn.f32 	%f2923, %f2922, %f2921, 0f3F800000;
	div.rn.f32 	%f2924, %f2911, %f2923;
	st.global.f32 	[%rd6], %f2924;
$L__BB2_91:
	add.s32 	%r885, %r35, 1;
	setp.ge.u32 	%p471, %r885, %r273;
	@%p471 bra 	$L__BB2_93;
	mul.f32 	%f2925, %f157, %f7;
	fma.rn.f32 	%f2926, %f2925, 0fBBBB989D, 0f3F000000;
	cvt.sat.f32.f32 	%f2927, %f2926;
	mov.f32 	%f2928, 0f4B400001;
	mov.f32 	%f2929, 0f437C0000;
	fma.rm.f32 	%f2930, %f2927, %f2929, %f2928;
	add.f32 	%f2931, %f2930, 0fCB40007F;
	neg.f32 	%f2932, %f2931;
	fma.rn.f32 	%f2933, %f2925, 0fBFB8AA3B, %f2932;
	fma.rn.f32 	%f2934, %f2925, 0fB2A57060, %f2933;
	mov.b32 	%r886, %f2930;
	shl.b32 	%r887, %r886, 23;
	mov.b32 	%f2935, %r887;
	ex2.approx.ftz.f32 	%f2936, %f2934;
	fma.rn.f32 	%f2937, %f2936, %f2935, 0f3F800000;
	div.rn.f32 	%f2938, %f2925, %f2937;
	st.global.f32 	[%rd6+4], %f2938;
$L__BB2_93:
	add.s32 	%r888, %r35, 2;
	setp.ge.u32 	%p472, %r888, %r273;
	add.s32 	%r889, %r888, %r51;
	mul.wide.u32 	%rd460, %r889, 4;
	add.s64 	%rd7, %rd3, %rd460;
	@%p472 bra 	$L__BB2_95;
	mul.f32 	%f2939, %f157, %f6;
	fma.rn.f32 	%f2940, %f2939, 0fBBBB989D, 0f3F000000;
	cvt.sat.f32.f32 	%f2941, %f2940;
	mov.f32 	%f2942, 0f4B400001;
	mov.f32 	%f2943, 0f437C0000;
	fma.rm.f32 	%f2944, %f2941, %f2943, %f2942;
	add.f32 	%f2945, %f2944, 0fCB40007F;
	neg.f32 	%f2946, %f2945;
	fma.rn.f32 	%f2947, %f2939, 0fBFB8AA3B, %f2946;
	fma.rn.f32 	%f2948, %f2939, 0fB2A57060, %f2947;
	mov.b32 	%r890, %f2944;
	shl.b32 	%r891, %r890, 23;
	mov.b32 	%f2949, %r891;
	ex2.approx.ftz.f32 	%f2950, %f2948;
	fma.rn.f32 	%f2951, %f2950, %f2949, 0f3F800000;
	div.rn.f32 	%f2952, %f2939, %f2951;
	st.global.f32 	[%rd7], %f2952;
$L__BB2_95:
	add.s32 	%r892, %r35, 3;
	setp.ge.u32 	%p473, %r892, %r273;
	@%p473 bra 	$L__BB2_121;
	mul.f32 	%f2953, %f157, %f5;
	fma.rn.f32 	%f2954, %f2953, 0fBBBB989D, 0f3F000000;
	cvt.sat.f32.f32 	%f2955, %f2954;
	mov.f32 	%f2956, 0f4B400001;
	mov.f32 	%f2957, 0f437C0000;
	fma.rm.f32 	%f2958, %f2955, %f2957, %f2956;
	add.f32 	%f2959, %f2958, 0fCB40007F;
	neg.f32 	%f2960, %f2959;
	fma.rn.f32 	%f2961, %f2953, 0fBFB8AA3B, %f2960;
	fma.rn.f32 	%f2962, %f2953, 0fB2A57060, %f2961;
	mov.b32 	%r893, %f2958;
	shl.b32 	%r894, %r893, 23;
	mov.b32 	%f2963, %r894;
	ex2.approx.ftz.f32 	%f2964, %f2962;
	fma.rn.f32 	%f2965, %f2964, %f2963, 0f3F800000;
	div.rn.f32 	%f2966, %f2953, %f2965;
	st.global.f32 	[%rd7+4], %f2966;
	bra.uni 	$L__BB2_121;
$L__BB2_97:
	setp.ge.u32 	%p474, %r35, %r273;
	add.s32 	%r895, %r35, %r51;
	mul.wide.u32 	%rd461, %r895, 4;
	add.s64 	%rd8, %rd3, %rd461;
	@%p474 bra 	$L__BB2_99;
	mul.f32 	%f2967, %f157, %f8;
	mul.f32 	%f2968, %f2967, %f2967;
	mul.f32 	%f2969, %f2967, %f2968;
	mul.f32 	%f2970, %f2967, 0f3F000000;
	fma.rn.f32 	%f2971, %f2969, 0f3D372713, %f2967;
	mul.f32 	%f2972, %f2971, 0f3F4C422A;
	abs.f32 	%f2973, %f2972;
	mul.f32 	%f2974, %f2973, 0f4038AA3B;
	ex2.approx.ftz.f32 	%f2975, %f2974;
	add.f32 	%f2976, %f2975, 0f3F800000;
	rcp.approx.ftz.f32 	%f2977, %f2976;
	fma.rn.f32 	%f2978, %f2977, 0fC0000000, 0f3F800000;
	setp.ge.f32 	%p475, %f2973, 0f41102CB4;
	selp.f32 	%f2979, 0f3F800000, %f2978, %p475;
	copysign.f32 	%f2980, %f2972, %f2979;
	mul.f32 	%f2981, %f2972, %f2972;
	fma.rn.f32 	%f2982, %f2981, 0f3C80F082, 0fBD563CAE;
	fma.rn.f32 	%f2983, %f2982, %f2981, 0f3E085941;
	fma.rn.f32 	%f2984, %f2983, %f2981, 0fBEAAA9ED;
	fma.rn.f32 	%f2985, %f2984, %f2981, 0f00000000;
	fma.rn.f32 	%f2986, %f2985, %f2972, %f2972;
	setp.ge.f32 	%p476, %f2973, 0f3F19999A;
	selp.f32 	%f2987, %f2980, %f2986, %p476;
	add.f32 	%f2988, %f2987, 0f3F800000;
	mul.f32 	%f2989, %f2970, %f2988;
	st.global.f32 	[%rd8], %f2989;
$L__BB2_99:
	add.s32 	%r896, %r35, 1;
	setp.ge.u32 	%p477, %r896, %r273;
	@%p477 bra 	$L__BB2_101;
	mul.f32 	%f2990, %f157, %f7;
	mul.f32 	%f2991, %f2990, %f2990;
	mul.f32 	%f2992, %f2990, %f2991;
	mul.f32 	%f2993, %f2990, 0f3F000000;
	fma.rn.f32 	%f2994, %f2992, 0f3D372713, %f2990;
	mul.f32 	%f2995, %f2994, 0f3F4C422A;
	abs.f32 	%f2996, %f2995;
	mul.f32 	%f2997, %f2996, 0f4038AA3B;
	ex2.approx.ftz.f32 	%f2998, %f2997;
	add.f32 	%f2999, %f2998, 0f3F800000;
	rcp.approx.ftz.f32 	%f3000, %f2999;
	fma.rn.f32 	%f3001, %f3000, 0fC0000000, 0f3F800000;
	setp.ge.f32 	%p478, %f2996, 0f41102CB4;
	selp.f32 	%f3002, 0f3F800000, %f3001, %p478;
	copysign.f32 	%f3003, %f2995, %f3002;
	mul.f32 	%f3004, %f2995, %f2995;
	fma.rn.f32 	%f3005, %f3004, 0f3C80F082, 0fBD563CAE;
	fma.rn.f32 	%f3006, %f3005, %f3004, 0f3E085941;
	fma.rn.f32 	%f3007, %f3006, %f3004, 0fBEAAA9ED;
	fma.rn.f32 	%f3008, %f3007, %f3004, 0f00000000;
	fma.rn.f32 	%f3009, %f3008, %f2995, %f2995;
	setp.ge.f32 	%p479, %f2996, 0f3F19999A;
	selp.f32 	%f3010, %f3003, %f3009, %p479;
	add.f32 	%f3011, %f3010, 0f3F800000;
	mul.f32 	%f3012, %f2993, %f3011;
	st.global.f32 	[%rd8+4], %f3012;
$L__BB2_101:
	add.s32 	%r897, %r35, 2;
	setp.ge.u32 	%p480, %r897, %r273;
	add.s32 	%r898, %r897, %r51;
	mul.wide.u32 	%rd462, %r898, 4;
	add.s64 	%rd9, %rd3, %rd462;
	@%p480 bra 	$L__BB2_103;
	mul.f32 	%f3013, %f157, %f6;
	mul.f32 	%f3014, %f3013, %f3013;
	mul.f32 	%f3015, %f3013, %f3014;
	mul.f32 	%f3016, %f3013, 0f3F000000;
	fma.rn.f32 	%f3017, %f3015, 0f3D372713, %f3013;
	mul.f32 	%f3018, %f3017, 0f3F4C422A;
	abs.f32 	%f3019, %f3018;
	mul.f32 	%f3020, %f3019, 0f4038AA3B;
	ex2.approx.ftz.f32 	%f3021, %f3020;
	add.f32 	%f3022, %f3021, 0f3F800000;
	rcp.approx.ftz.f32 	%f3023, %f3022;
	fma.rn.f32 	%f3024, %f3023, 0fC0000000, 0f3F800000;
	setp.ge.f32 	%p481, %f3019, 0f41102CB4;
	selp.f32 	%f3025, 0f3F800000, %f3024, %p481;
	copysign.f32 	%f3026, %f3018, %f3025;
	mul.f32 	%f3027, %f3018, %f3018;
	fma.rn.f32 	%f3028, %f3027, 0f3C80F082, 0fBD563CAE;
	fma.rn.f32 	%f3029, %f3028, %f3027, 0f3E085941;
	fma.rn.f32 	%f3030, %f3029, %f3027, 0fBEAAA9ED;
	fma.rn.f32 	%f3031, %f3030, %f3027, 0f00000000;
	fma.rn.f32 	%f3032, %f3031, %f3018, %f3018;
	setp.ge.f32 	%p482, %f3019, 0f3F19999A;
	selp.f32 	%f3033, %f3026, %f3032, %p482;
	add.f32 	%f3034, %f3033, 0f3F800000;
	mul.f32 	%f3035, %f3016, %f3034;
	st.global.f32 	[%rd9], %f3035;
$L__BB2_103:
	add.s32 	%r899, %r35, 3;
	setp.ge.u32 	%p483, %r899, %r273;
	@%p483 bra 	$L__BB2_121;
	mul.f32 	%f3036, %f157, %f5;
	mul.f32 	%f3037, %f3036, %f3036;
	mul.f32 	%f3038, %f3036, %f3037;
	mul.f32 	%f3039, %f3036, 0f3F000000;
	fma.rn.f32 	%f3040, %f3038, 0f3D372713, %f3036;
	mul.f32 	%f3041, %f3040, 0f3F4C422A;
	abs.f32 	%f3042, %f3041;
	mul.f32 	%f3043, %f3042, 0f4038AA3B;
	ex2.approx.ftz.f32 	%f3044, %f3043;
	add.f32 	%f3045, %f3044, 0f3F800000;
	rcp.approx.ftz.f32 	%f3046, %f3045;
	fma.rn.f32 	%f3047, %f3046, 0fC0000000, 0f3F800000;
	setp.ge.f32 	%p484, %f3042, 0f41102CB4;
	selp.f32 	%f3048, 0f3F800000, %f3047, %p484;
	copysign.f32 	%f3049, %f3041, %f3048;
	mul.f32 	%f3050, %f3041, %f3041;
	fma.rn.f32 	%f3051, %f3050, 0f3C80F082, 0fBD563CAE;
	fma.rn.f32 	%f3052, %f3051, %f3050, 0f3E085941;
	fma.rn.f32 	%f3053, %f3052, %f3050, 0fBEAAA9ED;
	fma.rn.f32 	%f3054, %f3053, %f3050, 0f00000000;
	fma.rn.f32 	%f3055, %f3054, %f3041, %f3041;
	setp.ge.f32 	%p485, %f3042, 0f3F19999A;
	selp.f32 	%f3056, %f3049, %f3055, %p485;
	add.f32 	%f3057, %f3056, 0f3F800000;
	mul.f32 	%f3058, %f3039, %f3057;
	st.global.f32 	[%rd9+4], %f3058;
	bra.uni 	$L__BB2_121;
$L__BB2_105:
	setp.ge.u32 	%p486, %r35, %r273;
	add.s32 	%r900, %r35, %r51;
	mul.wide.u32 	%rd463, %r900, 4;
	add.s64 	%rd10, %rd3, %rd463;
	@%p486 bra 	$L__BB2_107;
	mul.f32 	%f3059, %f157, %f8;
	max.f32 	%f3060, %f3059, 0f00000000;
	st.global.f32 	[%rd10], %f3060;
$L__BB2_107:
	add.s32 	%r901, %r35, 1;
	setp.ge.u32 	%p487, %r901, %r273;
	@%p487 bra 	$L__BB2_109;
	mul.f32 	%f3061, %f157, %f7;
	max.f32 	%f3062, %f3061, 0f00000000;
	st.global.f32 	[%rd10+4], %f3062;
$L__BB2_109:
	add.s32 	%r902, %r35, 2;
	setp.ge.u32 	%p488, %r902, %r273;
	add.s32 	%r903, %r902, %r51;
	mul.wide.u32 	%rd464, %r903, 4;
	add.s64 	%rd11, %rd3, %rd464;
	@%p488 bra 	$L__BB2_111;
	mul.f32 	%f3063, %f157, %f6;
	max.f32 	%f3064, %f3063, 0f00000000;
	st.global.f32 	[%rd11], %f3064;
$L__BB2_111:
	add.s32 	%r904, %r35, 3;
	setp.ge.u32 	%p489, %r904, %r273;
	@%p489 bra 	$L__BB2_121;
	mul.f32 	%f3065, %f157, %f5;
	max.f32 	%f3066, %f3065, 0f00000000;
	st.global.f32 	[%rd11+4], %f3066;
	bra.uni 	$L__BB2_121;
$L__BB2_113:
	setp.ge.u32 	%p490, %r35, %r273;
	add.s32 	%r905, %r35, %r51;
	mul.wide.u32 	%rd465, %r905, 4;
	add.s64 	%rd12, %rd3, %rd465;
	@%p490 bra 	$L__BB2_115;
	mul.f32 	%f3067, %f157, %f8;
	st.global.f32 	[%rd12], %f3067;
$L__BB2_115:
	add.s32 	%r906, %r35, 1;
	setp.ge.u32 	%p491, %r906, %r273;
	@%p491 bra 	$L__BB2_117;
	mul.f32 	%f3068, %f157, %f7;
	st.global.f32 	[%rd12+4], %f3068;
$L__BB2_117:
	add.s32 	%r907, %r35, 2;
	setp.ge.u32 	%p492, %r907, %r273;
	add.s32 	%r908, %r907, %r51;
	mul.wide.u32 	%rd466, %r908, 4;
	add.s64 	%rd13, %rd3, %rd466;
	@%p492 bra 	$L__BB2_119;
	mul.f32 	%f3069, %f157, %f6;
	st.global.f32 	[%rd13], %f3069;
$L__BB2_119:
	add.s32 	%r909, %r35, 3;
	setp.ge.u32 	%p493, %r909, %r273;
	@%p493 bra 	$L__BB2_121;
	mul.f32 	%f3070, %f157, %f5;
	st.global.f32 	[%rd13+4], %f3070;
$L__BB2_121:
	add.s32 	%r52, %r34, 3;
	setp.ge.u32 	%p494, %r52, %r272;
	@%p494 bra 	$L__BB2_639;
	mul.lo.s32 	%r53, %r52, %r273;
	setp.gt.u32 	%p495, %r275, 7;
	@%p495 bra 	$L__BB2_150;
	mov.b32 	%r911, 1;
	shl.b32 	%r912, %r911, %r275;
	and.b32  	%r913, %r912, 36;
	setp.ne.s32 	%p496, %r913, 0;
	@%p496 bra 	$L__BB2_142;
	mov.b32 	%r914, 1;
	shl.b32 	%r915, %r914, %r275;
	and.b32  	%r916, %r915, 72;
	setp.ne.s32 	%p497, %r916, 0;
	@%p497 bra 	$L__BB2_134;
	mov.b32 	%r917, 1;
	shl.b32 	%r918, %r917, %r275;
	and.b32  	%r919, %r918, 144;
	setp.ne.s32 	%p498, %r919, 0;
	@%p498 bra 	$L__BB2_126;
	bra.uni 	$L__BB2_150;
$L__BB2_126:
	setp.ge.u32 	%p499, %r35, %r273;
	@%p499 bra 	$L__BB2_128;
	mul.f32 	%f3071, %f157, %f4;
	fma.rn.f32 	%f3072, %f3071, 0fBBBB989D, 0f3F000000;
	cvt.sat.f32.f32 	%f3073, %f3072;
	mov.f32 	%f3074, 0f4B400001;
	mov.f32 	%f3075, 0f437C0000;
	fma.rm.f32 	%f3076, %f3073, %f3075, %f3074;
	add.f32 	%f3077, %f3076, 0fCB40007F;
	neg.f32 	%f3078, %f3077;
	fma.rn.f32 	%f3079, %f3071, 0fBFB8AA3B, %f3078;
	fma.rn.f32 	%f3080, %f3071, 0fB2A57060, %f3079;
	mov.b32 	%r920, %f3076;
	shl.b32 	%r921, %r920, 23;
	mov.b32 	%f3081, %r921;
	ex2.approx.ftz.f32 	%f3082, %f3080;
	fma.rn.f32 	%f3083, %f3082, %f3081, 0f3F800000;
	div.rn.f32 	%f3084, %f3071, %f3083;
	add.s32 	%r922, %r35, %r53;
	mul.wide.u32 	%rd467, %r922, 4;
	add.s64 	%rd468, %rd3, %rd467;
	st.global.f32 	[%rd468], %f3084;
$L__BB2_128:
	add.s32 	%r54, %r35, 1;
	setp.ge.u32 	%p500, %r54, %r273;
	@%p500 bra 	$L__BB2_130;
	mul.f32 	%f3085, %f157, %f3;
	fma.rn.f32 	%f3086, %f3085, 0fBBBB989D, 0f3F000000;
	cvt.sat.f32.f32 	%f3087, %f3086;
	mov.f32 	%f3088, 0f4B400001;
	mov.f32 	%f3089, 0f437C0000;
	fma.rm.f32 	%f3090, %f3087, %f3089, %f3088;
	add.f32 	%f3091, %f3090, 0fCB40007F;
	neg.f32 	%f3092, %f3091;
	fma.rn.f32 	%f3093, %f3085, 0fBFB8AA3B, %f3092;
	fma.rn.f32 	%f3094, %f3085, 0fB2A57060, %f3093;
	mov.b32 	%r923, %f3090;
	shl.b32 	%r924, %r923, 23;
	mov.b32 	%f3095, %r924;
	ex2.approx.ftz.f32 	%f3096, %f3094;
	fma.rn.f32 	%f3097, %f3096, %f3095, 0f3F800000;
	div.rn.f32 	%f3098, %f3085, %f3097;
	add.s32 	%r925, %r54, %r53;
	mul.wide.u32 	%rd469, %r925, 4;
	add.s64 	%rd470, %rd3, %rd469;
	st.global.f32 	[%rd470], %f3098;
$L__BB2_130:
	add.s32 	%r55, %r35, 2;
	setp.ge.u32 	%p501, %r55, %r273;
	@%p501 bra 	$L__BB2_132;
	mul.f32 	%f3099, %f157, %f2;
	fma.rn.f32 	%f3100, %f3099, 0fBBBB989D, 0f3F000000;
	cvt.sat.f32.f32 	%f3101, %f3100;
	mov.f32 	%f3102, 0f4B400001;
	mov.f32 	%f3103, 0f437C0000;
	fma.rm.f32 	%f3104, %f3101, %f3103, %f3102;
	add.f32 	%f3105, %f3104, 0fCB40007F;
	neg.f32 	%f3106, %f3105;
	fma.rn.f32 	%f3107, %f3099, 0fBFB8AA3B, %f3106;
	fma.rn.f32 	%f3108, %f3099, 0fB2A57060, %f3107;
	mov.b32 	%r926, %f3104;
	shl.b32 	%r927, %r926, 23;
	mov.b32 	%f3109, %r927;
	ex2.approx.ftz.f32 	%f3110, %f3108;
	fma.rn.f32 	%f3111, %f3110, %f3109, 0f3F800000;
	div.rn.f32 	%f3112, %f3099, %f3111;
	add.s32 	%r928, %r55, %r53;
	mul.wide.u32 	%rd471, %r928, 4;
	add.s64 	%rd472, %rd3, %rd471;
	st.global.f32 	[%rd472], %f3112;
$L__BB2_132:
	add.s32 	%r56, %r35, 3;
	setp.ge.u32 	%p502, %r56, %r273;
	@%p502 bra 	$L__BB2_639;
	mul.f32 	%f3113, %f157, %f1;
	fma.rn.f32 	%f3114, %f3113, 0fBBBB989D, 0f3F000000;
	cvt.sat.f32.f32 	%f3115, %f3114;
	mov.f32 	%f3116, 0f4B400001;
	mov.f32 	%f3117, 0f437C0000;
	fma.rm.f32 	%f3118, %f3115, %f3117, %f3116;
	add.f32 	%f3119, %f3118, 0fCB40007F;
	neg.f32 	%f3120, %f3119;
	fma.rn.f32 	%f3121, %f3113, 0fBFB8AA3B, %f3120;
	fma.rn.f32 	%f3122, %f3113, 0fB2A57060, %f3121;
	mov.b32 	%r929, %f3118;
	shl.b32 	%r930, %r929, 23;
	mov.b32 	%f3123, %r930;
	ex2.approx.ftz.f32 	%f3124, %f3122;
	fma.rn.f32 	%f3125, %f3124, %f3123, 0f3F800000;
	div.rn.f32 	%f3126, %f3113, %f3125;
	add.s32 	%r931, %r56, %r53;
	mul.wide.u32 	%rd473, %r931, 4;
	add.s64 	%rd474, %rd3, %rd473;
	st.global.f32 	[%rd474], %f3126;
	bra.uni 	$L__BB2_639;
$L__BB2_134:
	setp.ge.u32 	%p503, %r35, %r273;
	@%p503 bra 	$L__BB2_136;
	mul.f32 	%f3127, %f157, %f4;
	mul.f32 	%f3128, %f3127, %f3127;
	mul.f32 	%f3129, %f3127, %f3128;
	mul.f32 	%f3130, %f3127, 0f3F000000;
	fma.rn.f32 	%f3131, %f3129, 0f3D372713, %f3127;
	mul.f32 	%f3132, %f3131, 0f3F4C422A;
	abs.f32 	%f3133, %f3132;
	mul.f32 	%f3134, %f3133, 0f4038AA3B;
	ex2.approx.ftz.f32 	%f3135, %f3134;
	add.f32 	%f3136, %f3135, 0f3F800000;
	rcp.approx.ftz.f32 	%f3137, %f3136;
	fma.rn.f32 	%f3138, %f3137, 0fC0000000, 0f3F800000;
	setp.ge.f32 	%p504, %f3133, 0f41102CB4;
	selp.f32 	%f3139, 0f3F800000, %f3138, %p504;
	copysign.f32 	%f3140, %f3132, %f3139;
	mul.f32 	%f3141, %f3132, %f3132;
	fma.rn.f32 	%f3142, %f3141, 0f3C80F082, 0fBD563CAE;
	fma.rn.f32 	%f3143, %f3142, %f3141, 0f3E085941;
	fma.rn.f32 	%f3144, %f3143, %f3141, 0fBEAAA9ED;
	fma.rn.f32 	%f3145, %f3144, %f3141, 0f00000000;
	fma.rn.f32 	%f3146, %f3145, %f3132, %f3132;
	setp.ge.f32 	%p505, %f3133, 0f3F19999A;
	selp.f32 	%f3147, %f3140, %f3146, %p505;
	add.f32 	%f3148, %f3147, 0f3F800000;
	mul.f32 	%f3149, %f3130, %f3148;
	add.s32 	%r932, %r35, %r53;
	mul.wide.u32 	%rd475, %r932, 4;
	add.s64 	%rd476, %rd3, %rd475;
	st.global.f32 	[%rd476], %f3149;
$L__BB2_136:
	add.s32 	%r57, %r35, 1;
	setp.ge.u32 	%p506, %r57, %r273;
	@%p506 bra 	$L__BB2_138;
	mul.f32 	%f3150, %f157, %f3;
	mul.f32 	%f3151, %f3150, %f3150;
	mul.f32 	%f3152, %f3150, %f3151;
	mul.f32 	%f3153, %f3150, 0f3F000000;
	fma.rn.f32 	%f3154, %f3152, 0f3D372713, %f3150;
	mul.f32 	%f3155, %f3154, 0f3F4C422A;
	abs.f32 	%f3156, %f3155;
	mul.f32 	%f3157, %f3156, 0f4038AA3B;
	ex2.approx.ftz.f32 	%f3158, %f3157;
	add.f32 	%f3159, %f3158, 0f3F800000;
	rcp.approx.ftz.f32 	%f3160, %f3159;
	fma.rn.f32 	%f3161, %f3160, 0fC0000000, 0f3F800000;
	setp.ge.f32 	%p507, %f3156, 0f41102CB4;
	selp.f32 	%f3162, 0f3F800000, %f3161, %p507;
	copysign.f32 	%f3163, %f3155, %f3162;
	mul.f32 	%f3164, %f3155, %f3155;
	fma.rn.f32 	%f3165, %f3164, 0f3C80F082, 0fBD563CAE;
	fma.rn.f32 	%f3166, %f3165, %f3164, 0f3E085941;
	fma.rn.f32 	%f3167, %f3166, %f3164, 0fBEAAA9ED;
	fma.rn.f32 	%f3168, %f3167, %f3164, 0f00000000;
	fma.rn.f32 	%f3169, %f3168, %f3155, %f3155;
	setp.ge.f32 	%p508, %f3156, 0f3F19999A;
	selp.f32 	%f3170, %f3163, %f3169, %p508;
	add.f32 	%f3171, %f3170, 0f3F800000;
	mul.f32 	%f3172, %f3153, %f3171;
	add.s32 	%r933, %r57, %r53;
	mul.wide.u32 	%rd477, %r933, 4;
	add.s64 	%rd478, %rd3, %rd477;
	st.global.f32 	[%rd478], %f3172;
$L__BB2_138:
	add.s32 	%r58, %r35, 2;
	setp.ge.u32 	%p509, %r58, %r273;
	@%p509 bra 	$L__BB2_140;
	mul.f32 	%f3173, %f157, %f2;
	mul.f32 	%f3174, %f3173, %f3173;
	mul.f32 	%f3175, %f3173, %f3174;
	mul.f32 	%f3176, %f3173, 0f3F000000;
	fma.rn.f32 	%f3177, %f3175, 0f3D372713, %f3173;
	mul.f32 	%f3178, %f3177, 0f3F4C422A;
	abs.f32 	%f3179, %f3178;
	mul.f32 	%f3180, %f3179, 0f4038AA3B;
	ex2.approx.ftz.f32 	%f3181, %f3180;
	add.f32 	%f3182, %f3181, 0f3F800000;
	rcp.approx.ftz.f32 	%f3183, %f3182;
	fma.rn.f32 	%f3184, %f3183, 0fC0000000, 0f3F800000;
	setp.ge.f32 	%p510, %f3179, 0f41102CB4;
	selp.f32 	%f3185, 0f3F800000, %f3184, %p510;
	copysign.f32 	%f3186, %f3178, %f3185;
	mul.f32 	%f3187, %f3178, %f3178;
	fma.rn.f32 	%f3188, %f3187, 0f3C80F082, 0fBD563CAE;
	fma.rn.f32 	%f3189, %f3188, %f3187, 0f3E085941;
	fma.rn.f32 	%f3190, %f3189, %f3187, 0fBEAAA9ED;
	fma.rn.f32 	%f3191, %f3190, %f3187, 0f00000000;
	fma.rn.f32 	%f3192, %f3191, %f3178, %f3178;
	setp.ge.f32 	%p511, %f3179, 0f3F19999A;
	selp.f32 	%f3193, %f3186, %f3192, %p511;
	add.f32 	%f3194, %f3193, 0f3F800000;
	mul.f32 	%f3195, %f3176, %f3194;
	add.s32 	%r934, %r58, %r53;
	mul.wide.u32 	%rd479, %r934, 4;
	add.s64 	%rd480, %rd3, %rd479;
	st.global.f32 	[%rd480], %f3195;
$L__BB2_140:
	add.s32 	%r59, %r35, 3;
	setp.ge.u32 	%p512, %r59, %r273;
	@%p512 bra 	$L__BB2_639;
	mul.f32 	%f3196, %f157, %f1;
	mul.f32 	%f3197, %f3196, %f3196;
	mul.f32 	%f3198, %f3196, %f3197;
	mul.f32 	%f3199, %f3196, 0f3F000000;
	fma.rn.f32 	%f3200, %f3198, 0f3D372713, %f3196;
	mul.f32 	%f3201, %f3200, 0f3F4C422A;
	abs.f32 	%f3202, %f3201;
	mul.f32 	%f3203, %f3202, 0f4038AA3B;
	ex2.approx.ftz.f32 	%f3204, %f3203;
	add.f32 	%f3205, %f3204, 0f3F800000;
	rcp.approx.ftz.f32 	%f3206, %f3205;
	fma.rn.f32 	%f3207, %f3206, 0fC0000000, 0f3F800000;
	setp.ge.f32 	%p513, %f3202, 0f41102CB4;
	selp.f32 	%f3208, 0f3F800000, %f3207, %p513;
	copysign.f32 	%f3209, %f3201, %f3208;
	mul.f32 	%f3210, %f3201, %f3201;
	fma.rn.f32 	%f3211, %f3210, 0f3C80F082, 0fBD563CAE;
	fma.rn.f32 	%f3212, %f3211, %f3210, 0f3E085941;
	fma.rn.f32 	%f3213, %f3212, %f3210, 0fBEAAA9ED;
	fma.rn.f32 	%f3214, %f3213, %f3210, 0f00000000;
	fma.rn.f32 	%f3215, %f3214, %f3201, %f3201;
	setp.ge.f32 	%p514, %f3202, 0f3F19999A;
	selp.f32 	%f3216, %f3209, %f3215, %p514;
	add.f32 	%f3217, %f3216, 0f3F800000;
	mul.f32 	%f3218, %f3199, %f3217;
	add.s32 	%r935, %r59, %r53;
	mul.wide.u32 	%rd481, %r935, 4;
	add.s64 	%rd482, %rd3, %rd481;
	st.global.f32 	[%rd482], %f3218;
	bra.uni 	$L__BB2_639;
$L__BB2_142:
	setp.ge.u32 	%p515, %r35, %r273;
	@%p515 bra 	$L__BB2_144;
	mul.f32 	%f3219, %f157, %f4;
	max.f32 	%f3220, %f3219, 0f00000000;
	add.s32 	%r936, %r35, %r53;
	mul.wide.u32 	%rd483, %r936, 4;
	add.s64 	%rd484, %rd3, %rd483;
	st.global.f32 	[%rd484], %f3220;
$L__BB2_144:
	add.s32 	%r60, %r35, 1;
	setp.ge.u32 	%p516, %r60, %r273;
	@%p516 bra 	$L__BB2_146;
	mul.f32 	%f3221, %f157, %f3;
	max.f32 	%f3222, %f3221, 0f00000000;
	add.s32 	%r937, %r60, %r53;
	mul.wide.u32 	%rd485, %r937, 4;
	add.s64 	%rd486, %rd3, %rd485;
	st.global.f32 	[%rd486], %f3222;
$L__BB2_146:
	add.s32 	%r61, %r35, 2;
	setp.ge.u32 	%p517, %r61, %r273;
	@%p517 bra 	$L__BB2_148;
	mul.f32 	%f3223, %f157, %f2;
	max.f32 	%f3224, %f3223, 0f00000000;
	add.s32 	%r938, %r61, %r53;
	mul.wide.u32 	%rd487, %r938, 4;
	add.s64 	%rd488, %rd3, %rd487;
	st.global.f32 	[%rd488], %f3224;
$L__BB2_148:
	add.s32 	%r62, %r35, 3;
	setp.ge.u32 	%p518, %r62, %r273;
	@%p518 bra 	$L__BB2_639;
	mul.f32 	%f3225, %f157, %f1;
	max.f32 	%f3226, %f3225, 0f00000000;
	add.s32 	%r939, %r62, %r53;
	mul.wide.u32 	%rd489, %r939, 4;
	add.s64 	%rd490, %rd3, %rd489;
	st.global.f32 	[%rd490], %f3226;
	bra.uni 	$L__BB2_639;
$L__BB2_150:
	setp.ge.u32 	%p519, %r35, %r273;
	@%p519 bra 	$L__BB2_152;
	mul.f32 	%f3227, %f157, %f4;
	add.s32 	%r940, %r35, %r53;
	mul.wide.u32 	%rd491, %r940, 4;
	add.s64 	%rd492, %rd3, %rd491;
	st.global.f32 	[%rd492], %f3227;
$L__BB2_152:
	add.s32 	%r63, %r35, 1;
	setp.ge.u32 	%p520, %r63, %r273;
	@%p520 bra 	$L__BB2_154;
	mul.f32 	%f3228, %f157, %f3;
	add.s32 	%r941, %r63, %r53;
	mul.wide.u32 	%rd493, %r941, 4;
	add.s64 	%rd494, %rd3, %rd493;
	st.global.f32 	[%rd494], %f3228;
$L__BB2_154:
	add.s32 	%r64, %r35, 2;
	setp.ge.u32 	%p521, %r64, %r273;
	@%p521 bra 	$L__BB2_156;
	mul.f32 	%f3229, %f157, %f2;
	add.s32 	%r942, %r64, %r53;
	mul.wide.u32 	%rd495, %r942, 4;
	add.s64 	%rd496, %rd3, %rd495;
	st.global.f32 	[%rd496], %f3229;
$L__BB2_156:
	add.s32 	%r65, %r35, 3;
	setp.ge.u32 	%p522, %r65, %r273;
	@%p522 bra 	$L__BB2_639;
	mul.f32 	%f3230, %f157, %f1;
	add.s32 	%r943, %r65, %r53;
	mul.wide.u32 	%rd497, %r943, 4;
	add.s64 	%rd498, %rd3, %rd497;
	st.global.f32 	[%rd498], %f3230;
	bra.uni 	$L__BB2_639;
$L__BB2_158:
	mul.lo.s32 	%r66, %r34, %r273;
	setp.gt.u32 	%p408, %r275, 7;
	@%p408 bra 	$L__BB2_186;
	mov.b32 	%r805, 1;
	shl.b32 	%r806, %r805, %r275;
	and.b32  	%r807, %r806, 36;
	setp.ne.s32 	%p409, %r807, 0;
	@%p409 bra 	$L__BB2_170;
	mov.b32 	%r808, 1;
	shl.b32 	%r809, %r808, %r275;
	and.b32  	%r810, %r809, 72;
	setp.ne.s32 	%p410, %r810, 0;
	@%p410 bra 	$L__BB2_178;
	mov.b32 	%r811, 1;
	shl.b32 	%r812, %r811, %r275;
	and.b32  	%r813, %r812, 144;
	setp.ne.s32 	%p411, %r813, 0;
	@%p411 bra 	$L__BB2_162;
	bra.uni 	$L__BB2_186;
$L__BB2_162:
	setp.ge.u32 	%p412, %r35, %r273;
	add.s32 	%r814, %r35, %r66;
	mul.wide.u32 	%rd423, %r814, 4;
	add.s64 	%rd16, %rd3, %rd423;
	@%p412 bra 	$L__BB2_164;
	mul.f32 	%f2591, %f157, %f16;
	fma.rn.f32 	%f2592, %f2591, 0fBBBB989D, 0f3F000000;
	cvt.sat.f32.f32 	%f2593, %f2592;
	mov.f32 	%f2594, 0f4B400001;
	mov.f32 	%f2595, 0f437C0000;
	fma.rm.f32 	%f2596, %f2593, %f2595, %f2594;
	add.f32 	%f2597, %f2596, 0fCB40007F;
	neg.f32 	%f2598, %f2597;
	fma.rn.f32 	%f2599, %f2591, 0fBFB8AA3B, %f2598;
	fma.rn.f32 	%f2600, %f2591, 0fB2A57060, %f2599;
	mov.b32 	%r815, %f2596;
	shl.b32 	%r816, %r815, 23;
	mov.b32 	%f2601, %r816;
	ex2.approx.ftz.f32 	%f2602, %f2600;
	fma.rn.f32 	%f2603, %f2602, %f2601, 0f3F800000;
	div.rn.f32 	%f2604, %f2591, %f2603;
	st.global.f32 	[%rd16], %f2604;
$L__BB2_164:
	add.s32 	%r817, %r35, 1;
	setp.ge.u32 	%p413, %r817, %r273;
	@%p413 bra 	$L__BB2_166;
	mul.f32 	%f2605, %f157, %f15;
	fma.rn.f32 	%f2606, %f2605, 0fBBBB989D, 0f3F000000;
	cvt.sat.f32.f32 	%f2607, %f2606;
	mov.f32 	%f2608, 0f4B400001;
	mov.f32 	%f2609, 0f437C0000;
	fma.rm.f32 	%f2610, %f2607, %f2609, %f2608;
	add.f32 	%f2611, %f2610, 0fCB40007F;
	neg.f32 	%f2612, %f2611;
	fma.rn.f32 	%f2613, %f2605, 0fBFB8AA3B, %f2612;
	fma.rn.f32 	%f2614, %f2605, 0fB2A57060, %f2613;
	mov.b32 	%r818, %f2610;
	shl.b32 	%r819, %r818, 23;
	mov.b32 	%f2615, %r819;
	ex2.approx.ftz.f32 	%f2616, %f2614;
	fma.rn.f32 	%f2617, %f2616, %f2615, 0f3F800000;
	div.rn.f32 	%f2618, %f2605, %f2617;
	st.global.f32 	[%rd16+4], %f2618;
$L__BB2_166:
	add.s32 	%r820, %r35, 2;
	setp.ge.u32 	%p414, %r820, %r273;
	@%p414 bra 	$L__BB2_168;
	mul.f32 	%f2619, %f157, %f14;
	fma.rn.f32 	%f2620, %f2619, 0fBBBB989D, 0f3F000000;
	cvt.sat.f32.f32 	%f2621, %f2620;
	mov.f32 	%f2622, 0f4B400001;
	mov.f32 	%f2623, 0f437C0000;
	fma.rm.f32 	%f2624, %f2621, %f2623, %f2622;
	add.f32 	%f2625, %f2624, 0fCB40007F;
	neg.f32 	%f2626, %f2625;
	fma.rn.f32 	%f2627, %f2619, 0fBFB8AA3B, %f2626;
	fma.rn.f32 	%f2628, %f2619, 0fB2A57060, %f2627;
	mov.b32 	%r821, %f2624;
	shl.b32 	%r822, %r821, 23;
	mov.b32 	%f2629, %r822;
	ex2.approx.ftz.f32 	%f2630, %f2628;
	fma.rn.f32 	%f2631, %f2630, %f2629, 0f3F800000;
	div.rn.f32 	%f2632, %f2619, %f2631;
	st.global.f32 	[%rd16+8], %f2632;
$L__BB2_168:
	add.s32 	%r823, %r35, 3;
	setp.ge.u32 	%p415, %r823, %r273;
	@%p415 bra 	$L__BB2_47;
	mul.f32 	%f2633, %f157, %f13;
	fma.rn.f32 	%f2634, %f2633, 0fBBBB989D, 0f3F000000;
	cvt.sat.f32.f32 	%f2635, %f2634;
	mov.f32 	%f2636, 0f4B400001;
	mov.f32 	%f2637, 0f437C0000;
	fma.rm.f32 	%f2638, %f2635, %f2637, %f2636;
	add.f32 	%f2639, %f2638, 0fCB40007F;
	neg.f32 	%f2640, %f2639;
	fma.rn.f32 	%f2641, %f2633, 0fBFB8AA3B, %f2640;
	fma.rn.f32 	%f2642, %f2633, 0fB2A57060, %f2641;
	mov.b32 	%r824, %f2638;
	shl.b32 	%r825, %r824, 23;
	mov.b32 	%f2643, %r825;
	ex2.approx.ftz.f32 	%f2644, %f2642;
	fma.rn.f32 	%f2645, %f2644, %f2643, 0f3F800000;
	div.rn.f32 	%f2646, %f2633, %f2645;
	st.global.f32 	[%rd16+12], %f2646;
	bra.uni 	$L__BB2_47;
$L__BB2_170:
	setp.ge.u32 	%p428, %r35, %r273;
	add.s32 	%r830, %r35, %r66;
	mul.wide.u32 	%rd425, %r830, 4;
	add.s64 	%rd14, %rd3, %rd425;
	@%p428 bra 	$L__BB2_172;
	mul.f32 	%f2739, %f157, %f16;
	max.f32 	%f2740, %f2739, 0f00000000;
	st.global.f32 	[%rd14], %f2740;
$L__BB2_172:
	add.s32 	%r831, %r35, 1;
	setp.ge.u32 	%p429, %r831, %r273;
	@%p429 bra 	$L__BB2_174;
	mul.f32 	%f2741, %f157, %f15;
	max.f32 	%f2742, %f2741, 0f00000000;
	st.global.f32 	[%rd14+4], %f2742;
$L__BB2_174:
	add.s32 	%r832, %r35, 2;
	setp.ge.u32 	%p430, %r832, %r273;
	@%p430 bra 	$L__BB2_176;
	mul.f32 	%f2743, %f157, %f14;
	max.f32 	%f2744, %f2743, 0f00000000;
	st.global.f32 	[%rd14+8], %f2744;
$L__BB2_176:
	add.s32 	%r833, %r35, 3;
	setp.ge.u32 	%p431, %r833, %r273;
	@%p431 bra 	$L__BB2_47;
	mul.f32 	%f2745, %f157, %f13;
	max.f32 	%f2746, %f2745, 0f00000000;
	st.global.f32 	[%rd14+12], %f2746;
	bra.uni 	$L__BB2_47;
$L__BB2_178:
	setp.ge.u32 	%p416, %r35, %r273;
	add.s32 	%r826, %r35, %r66;
	mul.wide.u32 	%rd424, %r826, 4;
	add.s64 	%rd15, %rd3, %rd424;
	@%p416 bra 	$L__BB2_180;
	mul.f32 	%f2647, %f157, %f16;
	mul.f32 	%f2648, %f2647, %f2647;
	mul.f32 	%f2649, %f2647, %f2648;
	mul.f32 	%f2650, %f2647, 0f3F000000;
	fma.rn.f32 	%f2651, %f2649, 0f3D372713, %f2647;
	mul.f32 	%f2652, %f2651, 0f3F4C422A;
	abs.f32 	%f2653, %f2652;
	mul.f32 	%f2654, %f2653, 0f4038AA3B;
	ex2.approx.ftz.f32 	%f2655, %f2654;
	add.f32 	%f2656, %f2655, 0f3F800000;
	rcp.approx.ftz.f32 	%f2657, %f2656;
	fma.rn.f32 	%f2658, %f2657, 0fC0000000, 0f3F800000;
	setp.ge.f32 	%p417, %f2653, 0f41102CB4;
	selp.f32 	%f2659, 0f3F800000, %f2658, %p417;
	copysign.f32 	%f2660, %f2652, %f2659;
	mul.f32 	%f2661, %f2652, %f2652;
	fma.rn.f32 	%f2662, %f2661, 0f3C80F082, 0fBD563CAE;
	fma.rn.f32 	%f2663, %f2662, %f2661, 0f3E085941;
	fma.rn.f32 	%f2664, %f2663, %f2661, 0fBEAAA9ED;
	fma.rn.f32 	%f2665, %f2664, %f2661, 0f00000000;
	fma.rn.f32 	%f2666, %f2665, %f2652, %f2652;
	setp.ge.f32 	%p418, %f2653, 0f3F19999A;
	selp.f32 	%f2667, %f2660, %f2666, %p418;
	add.f32 	%f2668, %f2667, 0f3F800000;
	mul.f32 	%f2669, %f2650, %f2668;
	st.global.f32 	[%rd15], %f2669;
$L__BB2_180:
	add.s32 	%r827, %r35, 1;
	setp.ge.u32 	%p419, %r827, %r273;
	@%p419 bra 	$L__BB2_182;
	mul.f32 	%f2670, %f157, %f15;
	mul.f32 	%f2671, %f2670, %f2670;
	mul.f32 	%f2672, %f2670, %f2671;
	mul.f32 	%f2673, %f2670, 0f3F000000;
	fma.rn.f32 	%f2674, %f2672, 0f3D372713, %f2670;
	mul.f32 	%f2675, %f2674, 0f3F4C422A;
	abs.f32 	%f2676, %f2675;
	mul.f32 	%f2677, %f2676, 0f4038AA3B;
	ex2.approx.ftz.f32 	%f2678, %f2677;
	add.f32 	%f2679, %f2678, 0f3F800000;
	rcp.approx.ftz.f32 	%f2680, %f2679;
	fma.rn.f32 	%f2681, %f2680, 0fC0000000, 0f3F800000;
	setp.ge.f32 	%p420, %f2676, 0f41102CB4;
	selp.f32 	%f2682, 0f3F800000, %f2681, %p420;
	copysign.f32 	%f2683, %f2675, %f2682;
	mul.f32 	%f2684, %f2675, %f2675;
	fma.rn.f32 	%f2685, %f2684, 0f3C80F082, 0fBD563CAE;
	fma.rn.f32 	%f2686, %f2685, %f2684, 0f3E085941;
	fma.rn.f32 	%f2687, %f2686, %f2684, 0fBEAAA9ED;
	fma.rn.f32 	%f2688, %f2687, %f2684, 0f00000000;
	fma.rn.f32 	%f2689, %f2688, %f2675, %f2675;
	setp.ge.f32 	%p421, %f2676, 0f3F19999A;
	selp.f32 	%f2690, %f2683, %f2689, %p421;
	add.f32 	%f2691, %f2690, 0f3F800000;
	mul.f32 	%f2692, %f2673, %f2691;
	st.global.f32 	[%rd15+4], %f2692;
$L__BB2_182:
	add.s32 	%r828, %r35, 2;
	setp.ge.u32 	%p422, %r828, %r273;
	@%p422 bra 	$L__BB2_184;
	mul.f32 	%f2693, %f157, %f14;
	mul.f32 	%f2694, %f2693, %f2693;
	mul.f32 	%f2695, %f2693, %f2694;
	mul.f32 	%f2696, %f2693, 0f3F000000;
	fma.rn.f32 	%f2697, %f2695, 0f3D372713, %f2693;
	mul.f32 	%f2698, %f2697, 0f3F4C422A;
	abs.f32 	%f2699, %f2698;
	mul.f32 	%f2700, %f2699, 0f4038AA3B;
	ex2.approx.ftz.f32 	%f2701, %f2700;
	add.f32 	%f2702, %f2701, 0f3F800000;
	rcp.approx.ftz.f32 	%f2703, %f2702;
	fma.rn.f32 	%f2704, %f2703, 0fC0000000, 0f3F800000;
	setp.ge.f32 	%p423, %f2699, 0f41102CB4;
	selp.f32 	%f2705, 0f3F800000, %f2704, %p423;
	copysign.f32 	%f2706, %f2698, %f2705;
	mul.f32 	%f2707, %f2698, %f2698;
	fma.rn.f32 	%f2708, %f2707, 0f3C80F082, 0fBD563CAE;
	fma.rn.f32 	%f2709, %f2708, %f2707, 0f3E085941;
	fma.rn.f32 	%f2710, %f2709, %f2707, 0fBEAAA9ED;
	fma.rn.f32 	%f2711, %f2710, %f2707, 0f00000000;
	fma.rn.f32 	%f2712, %f2711, %f2698, %f2698;
	setp.ge.f32 	%p424, %f2699, 0f3F19999A;
	selp.f32 	%f2713, %f2706, %f2712, %p424;
	add.f32 	%f2714, %f2713, 0f3F800000;
	mul.f32 	%f2715, %f2696, %f2714;
	st.global.f32 	[%rd15+8], %f2715;
$L__BB2_184:
	add.s32 	%r829, %r35, 3;
	setp.ge.u32 	%p425, %r829, %r273;
	@%p425 bra 	$L__BB2_47;
	mul.f32 	%f2716, %f157, %f13;
	mul.f32 	%f2717, %f2716, %f2716;
	mul.f32 	%f2718, %f2716, %f2717;
	mul.f32 	%f2719, %f2716, 0f3F000000;
	fma.rn.f32 	%f2720, %f2718, 0f3D372713, %f2716;
	mul.f32 	%f2721, %f2720, 0f3F4C422A;
	abs.f32 	%f2722, %f2721;
	mul.f32 	%f2723, %f2722, 0f4038AA3B;
	ex2.approx.ftz.f32 	%f2724, %f2723;
	add.f32 	%f2725, %f2724, 0f3F800000;
	rcp.approx.ftz.f32 	%f2726, %f2725;
	fma.rn.f32 	%f2727, %f2726, 0fC0000000, 0f3F800000;
	setp.ge.f32 	%p426, %f2722, 0f41102CB4;
	selp.f32 	%f2728, 0f3F800000, %f2727, %p426;
	copysign.f32 	%f2729, %f2721, %f2728;
	mul.f32 	%f2730, %f2721, %f2721;
	fma.rn.f32 	%f2731, %f2730, 0f3C80F082, 0fBD563CAE;
	fma.rn.f32 	%f2732, %f2731, %f2730, 0f3E085941;
	fma.rn.f32 	%f2733, %f2732, %f2730, 0fBEAAA9ED;
	fma.rn.f32 	%f2734, %f2733, %f2730, 0f00000000;
	fma.rn.f32 	%f2735, %f2734, %f2721, %f2721;
	setp.ge.f32 	%p427, %f2722, 0f3F19999A;
	selp.f32 	%f2736, %f2729, %f2735, %p427;
	add.f32 	%f2737, %f2736, 0f3F800000;
	mul.f32 	%f2738, %f2719, %f2737;
	st.global.f32 	[%rd15+12], %f2738;
	bra.uni 	$L__BB2_47;
$L__BB2_186:
	setp.ge.u32 	%p432, %r35, %r273;
	add.s32 	%r834, %r35, %r66;
	mul.wide.u32 	%rd426, %r834, 4;
	add.s64 	%rd17, %rd3, %rd426;
	@%p432 bra 	$L__BB2_188;
	mul.f32 	%f2747, %f157, %f16;
	st.global.f32 	[%rd17], %f2747;
$L__BB2_188:
	add.s32 	%r835, %r35, 1;
	setp.ge.u32 	%p433, %r835, %r273;
	@%p433 bra 	$L__BB2_190;
	mul.f32 	%f2748, %f157, %f15;
	st.global.f32 	[%rd17+4], %f2748;
$L__BB2_190:
	add.s32 	%r836, %r35, 2;
	setp.ge.u32 	%p434, %r836, %r273;
	@%p434 bra 	$L__BB2_192;
	mul.f32 	%f2749, %f157, %f14;
	st.global.f32 	[%rd17+8], %f2749;
$L__BB2_192:
	add.s32 	%r837, %r35, 3;
	setp.ge.u32 	%p435, %r837, %r273;
	@%p435 bra 	$L__BB2_47;
	mul.f32 	%f2750, %f157, %f13;
	st.global.f32 	[%rd17+12], %f2750;
	bra.uni 	$L__BB2_47;
$L__BB2_194:
	setp.lt.u32 	%p291, %r34, %r272;
	mul.wide.u32 	%rd346, %r35, 4;
	add.s64 	%rd18, %rd5, %rd346;
	@%p291 bra 	$L__BB2_306;
$L__BB2_195:
	add.s32 	%r67, %r34, 1;
	setp.ge.u32 	%p320, %r67, %r272;
	@%p320 bra 	$L__BB2_232;
	mul.lo.s32 	%r68, %r67, %r273;
	setp.gt.u32 	%p321, %r275, 7;
	@%p321 bra 	$L__BB2_224;
	mov.b32 	%r699, 1;
	shl.b32 	%r700, %r699, %r275;
	and.b32  	%r701, %r700, 36;
	setp.ne.s32 	%p322, %r701, 0;
	@%p322 bra 	$L__BB2_216;
	mov.b32 	%r702, 1;
	shl.b32 	%r703, %r702, %r275;
	and.b32  	%r704, %r703, 72;
	setp.ne.s32 	%p323, %r704, 0;
	@%p323 bra 	$L__BB2_208;
	mov.b32 	%r705, 1;
	shl.b32 	%r706, %r705, %r275;
	and.b32  	%r707, %r706, 144;
	setp.ne.s32 	%p324, %r707, 0;
	@%p324 bra 	$L__BB2_200;
	bra.uni 	$L__BB2_224;
$L__BB2_200:
	setp.ge.u32 	%p325, %r35, %r273;
	@%p325 bra 	$L__BB2_202;
	ld.global.nc.f32 	%f2063, [%rd18];
	fma.rn.f32 	%f2064, %f157, %f12, %f2063;
	fma.rn.f32 	%f2065, %f2064, 0fBBBB989D, 0f3F000000;
	cvt.sat.f32.f32 	%f2066, %f2065;
	mov.f32 	%f2067, 0f4B400001;
	mov.f32 	%f2068, 0f437C0000;
	fma.rm.f32 	%f2069, %f2066, %f2068, %f2067;
	add.f32 	%f2070, %f2069, 0fCB40007F;
	neg.f32 	%f2071, %f2070;
	fma.rn.f32 	%f2072, %f2064, 0fBFB8AA3B, %f2071;
	fma.rn.f32 	%f2073, %f2064, 0fB2A57060, %f2072;
	mov.b32 	%r708, %f2069;
	shl.b32 	%r709, %r708, 23;
	mov.b32 	%f2074, %r709;
	ex2.approx.ftz.f32 	%f2075, %f2073;
	fma.rn.f32 	%f2076, %f2075, %f2074, 0f3F800000;
	div.rn.f32 	%f2077, %f2064, %f2076;
	add.s32 	%r710, %r35, %r68;
	mul.wide.u32 	%rd351, %r710, 4;
	add.s64 	%rd352, %rd3, %rd351;
	st.global.f32 	[%rd352], %f2077;
$L__BB2_202:
	add.s32 	%r69, %r35, 1;
	setp.ge.u32 	%p326, %r69, %r273;
	@%p326 bra 	$L__BB2_204;
	ld.global.nc.f32 	%f2078, [%rd18+4];
	fma.rn.f32 	%f2079, %f157, %f11, %f2078;
	fma.rn.f32 	%f2080, %f2079, 0fBBBB989D, 0f3F000000;
	cvt.sat.f32.f32 	%f2081, %f2080;
	mov.f32 	%f2082, 0f4B400001;
	mov.f32 	%f2083, 0f437C0000;
	fma.rm.f32 	%f2084, %f2081, %f2083, %f2082;
	add.f32 	%f2085, %f2084, 0fCB40007F;
	neg.f32 	%f2086, %f2085;
	fma.rn.f32 	%f2087, %f2079, 0fBFB8AA3B, %f2086;
	fma.rn.f32 	%f2088, %f2079, 0fB2A57060, %f2087;
	mov.b32 	%r711, %f2084;
	shl.b32 	%r712, %r711, 23;
	mov.b32 	%f2089, %r712;
	ex2.approx.ftz.f32 	%f2090, %f2088;
	fma.rn.f32 	%f2091, %f2090, %f2089, 0f3F800000;
	div.rn.f32 	%f2092, %f2079, %f2091;
	add.s32 	%r713, %r69, %r68;
	mul.wide.u32 	%rd353, %r713, 4;
	add.s64 	%rd354, %rd3, %rd353;
	st.global.f32 	[%rd354], %f2092;
$L__BB2_204:
	add.s32 	%r70, %r35, 2;
	setp.ge.u32 	%p327, %r70, %r273;
	@%p327 bra 	$L__BB2_206;
	ld.global.nc.f32 	%f2093, [%rd18+8];
	fma.rn.f32 	%f2094, %f157, %f10, %f2093;
	fma.rn.f32 	%f2095, %f2094, 0fBBBB989D, 0f3F000000;
	cvt.sat.f32.f32 	%f2096, %f2095;
	mov.f32 	%f2097, 0f4B400001;
	mov.f32 	%f2098, 0f437C0000;
	fma.rm.f32 	%f2099, %f2096, %f2098, %f2097;
	add.f32 	%f2100, %f2099, 0fCB40007F;
	neg.f32 	%f2101, %f2100;
	fma.rn.f32 	%f2102, %f2094, 0fBFB8AA3B, %f2101;
	fma.rn.f32 	%f2103, %f2094, 0fB2A57060, %f2102;
	mov.b32 	%r714, %f2099;
	shl.b32 	%r715, %r714, 23;
	mov.b32 	%f2104, %r715;
	ex2.approx.ftz.f32 	%f2105, %f2103;
	fma.rn.f32 	%f2106, %f2105, %f2104, 0f3F800000;
	div.rn.f32 	%f2107, %f2094, %f2106;
	add.s32 	%r716, %r70, %r68;
	mul.wide.u32 	%rd355, %r716, 4;
	add.s64 	%rd356, %rd3, %rd355;
	st.global.f32 	[%rd356], %f2107;
$L__BB2_206:
	add.s32 	%r71, %r35, 3;
	setp.ge.u32 	%p328, %r71, %r273;
	@%p328 bra 	$L__BB2_232;
	ld.global.nc.f32 	%f2108, [%rd18+12];
	fma.rn.f32 	%f2109, %f157, %f9, %f2108;
	fma.rn.f32 	%f2110, %f2109, 0fBBBB989D, 0f3F000000;
	cvt.sat.f32.f32 	%f2111, %f2110;
	mov.f32 	%f2112, 0f4B400001;
	mov.f32 	%f2113, 0f437C0000;
	fma.rm.f32 	%f2114, %f2111, %f2113, %f2112;
	add.f32 	%f2115, %f2114, 0fCB40007F;
	neg.f32 	%f2116, %f2115;
	fma.rn.f32 	%f2117, %f2109, 0fBFB8AA3B, %f2116;
	fma.rn.f32 	%f2118, %f2109, 0fB2A57060, %f2117;
	mov.b32 	%r717, %f2114;
	shl.b32 	%r718, %r717, 23;
	mov.b32 	%f2119, %r718;
	ex2.approx.ftz.f32 	%f2120, %f2118;
	fma.rn.f32 	%f2121, %f2120, %f2119, 0f3F800000;
	div.rn.f32 	%f2122, %f2109, %f2121;
	add.s32 	%r719, %r71, %r68;
	mul.wide.u32 	%rd357, %r719, 4;
	add.s64 	%rd358, %rd3, %rd357;
	st.global.f32 	[%rd358], %f2122;
	bra.uni 	$L__BB2_232;
$L__BB2_208:
	setp.ge.u32 	%p329, %r35, %r273;
	@%p329 bra 	$L__BB2_210;
	ld.global.nc.f32 	%f2123, [%rd18];
	fma.rn.f32 	%f2124, %f157, %f12, %f2123;
	mul.f32 	%f2125, %f2124, %f2124;
	mul.f32 	%f2126, %f2124, %f2125;
	mul.f32 	%f2127, %f2124, 0f3F000000;
	fma.rn.f32 	%f2128, %f2126, 0f3D372713, %f2124;
	mul.f32 	%f2129, %f2128, 0f3F4C422A;
	abs.f32 	%f2130, %f2129;
	mul.f32 	%f2131, %f2130, 0f4038AA3B;
	ex2.approx.ftz.f32 	%f2132, %f2131;
	add.f32 	%f2133, %f2132, 0f3F800000;
	rcp.approx.ftz.f32 	%f2134, %f2133;
	fma.rn.f32 	%f2135, %f2134, 0fC0000000, 0f3F800000;
	setp.ge.f32 	%p330, %f2130, 0f41102CB4;
	selp.f32 	%f2136, 0f3F800000, %f2135, %p330;
	copysign.f32 	%f2137, %f2129, %f2136;
	mul.f32 	%f2138, %f2129, %f2129;
	fma.rn.f32 	%f2139, %f2138, 0f3C80F082, 0fBD563CAE;
	fma.rn.f32 	%f2140, %f2139, %f2138, 0f3E085941;
	fma.rn.f32 	%f2141, %f2140, %f2138, 0fBEAAA9ED;
	fma.rn.f32 	%f2142, %f2141, %f2138, 0f00000000;
	fma.rn.f32 	%f2143, %f2142, %f2129, %f2129;
	setp.ge.f32 	%p331, %f2130, 0f3F19999A;
	selp.f32 	%f2144, %f2137, %f2143, %p331;
	add.f32 	%f2145, %f2144, 0f3F800000;
	mul.f32 	%f2146, %f2127, %f2145;
	add.s32 	%r720, %r35, %r68;
	mul.wide.u32 	%rd359, %r720, 4;
	add.s64 	%rd360, %rd3, %rd359;
	st.global.f32 	[%rd360], %f2146;
$L__BB2_210:
	add.s32 	%r72, %r35, 1;
	setp.ge.u32 	%p332, %r72, %r273;
	@%p332 bra 	$L__BB2_212;
	ld.global.nc.f32 	%f2147, [%rd18+4];
	fma.rn.f32 	%f2148, %f157, %f11, %f2147;
	mul.f32 	%f2149, %f2148, %f2148;
	mul.f32 	%f2150, %f2148, %f2149;
	mul.f32 	%f2151, %f2148, 0f3F000000;
	fma.rn.f32 	%f2152, %f2150, 0f3D372713, %f2148;
	mul.f32 	%f2153, %f2152, 0f3F4C422A;
	abs.f32 	%f2154, %f2153;
	mul.f32 	%f2155, %f2154, 0f4038AA3B;
	ex2.approx.ftz.f32 	%f2156, %f2155;
	add.f32 	%f2157, %f2156, 0f3F800000;
	rcp.approx.ftz.f32 	%f2158, %f2157;
	fma.rn.f32 	%f2159, %f2158, 0fC0000000, 0f3F800000;
	setp.ge.f32 	%p333, %f2154, 0f41102CB4;
	selp.f32 	%f2160, 0f3F800000, %f2159, %p333;
	copysign.f32 	%f2161, %f2153, %f2160;
	mul.f32 	%f2162, %f2153, %f2153;
	fma.rn.f32 	%f2163, %f2162, 0f3C80F082, 0fBD563CAE;
	fma.rn.f32 	%f2164, %f2163, %f2162, 0f3E085941;
	fma.rn.f32 	%f2165, %f2164, %f2162, 0fBEAAA9ED;
	fma.rn.f32 	%f2166, %f2165, %f2162, 0f00000000;
	fma.rn.f32 	%f2167, %f2166, %f2153, %f2153;
	setp.ge.f32 	%p334, %f2154, 0f3F19999A;
	selp.f32 	%f2168, %f2161, %f2167, %p334;
	add.f32 	%f2169, %f2168, 0f3F800000;
	mul.f32 	%f2170, %f2151, %f2169;
	add.s32 	%r721, %r72, %r68;
	mul.wide.u32 	%rd361, %r721, 4;
	add.s64 	%rd362, %rd3, %rd361;
	st.global.f32 	[%rd362], %f2170;
$L__BB2_212:
	add.s32 	%r73, %r35, 2;
	setp.ge.u32 	%p335, %r73, %r273;
	@%p335 bra 	$L__BB2_214;
	ld.global.nc.f32 	%f2171, [%rd18+8];
	fma.rn.f32 	%f2172, %f157, %f10, %f2171;
	mul.f32 	%f2173, %f2172, %f2172;
	mul.f32 	%f2174, %f2172, %f2173;
	mul.f32 	%f2175, %f2172, 0f3F000000;
	fma.rn.f32 	%f2176, %f2174, 0f3D372713, %f2172;
	mul.f32 	%f2177, %f2176, 0f3F4C422A;
	abs.f32 	%f2178, %f2177;
	mul.f32 	%f2179, %f2178, 0f4038AA3B;
	ex2.approx.ftz.f32 	%f2180, %f2179;
	add.f32 	%f2181, %f2180, 0f3F800000;
	rcp.approx.ftz.f32 	%f2182, %f2181;
	fma.rn.f32 	%f2183, %f2182, 0fC0000000, 0f3F800000;
	setp.ge.f32 	%p336, %f2178, 0f41102CB4;
	selp.f32 	%f2184, 0f3F800000, %f2183, %p336;
	copysign.f32 	%f2185, %f2177, %f2184;
	mul.f32 	%f2186, %f2177, %f2177;
	fma.rn.f32 	%f2187, %f2186, 0f3C80F082, 0fBD563CAE;
	fma.rn.f32 	%f2188, %f2187, %f2186, 0f3E085941;
	fma.rn.f32 	%f2189, %f2188, %f2186, 0fBEAAA9ED;
	fma.rn.f32 	%f2190, %f2189, %f2186, 0f00000000;
	fma.rn.f32 	%f2191, %f2190, %f2177, %f2177;
	setp.ge.f32 	%p337, %f2178, 0f3F19999A;
	selp.f32 	%f2192, %f2185, %f2191, %p337;
	add.f32 	%f2193, %f2192, 0f3F800000;
	mul.f32 	%f2194, %f2175, %f2193;
	add.s32 	%r722, %r73, %r68;
	mul.wide.u32 	%rd363, %r722, 4;
	add.s64 	%rd364, %rd3, %rd363;
	st.global.f32 	[%rd364], %f2194;
$L__BB2_214:
	add.s32 	%r74, %r35, 3;
	setp.ge.u32 	%p338, %r74, %r273;
	@%p338 bra 	$L__BB2_232;
	ld.global.nc.f32 	%f2195, [%rd18+12];
	fma.rn.f32 	%f2196, %f157, %f9, %f2195;
	mul.f32 	%f2197, %f2196, %f2196;
	mul.f32 	%f2198, %f2196, %f2197;
	mul.f32 	%f2199, %f2196, 0f3F000000;
	fma.rn.f32 	%f2200, %f2198, 0f3D372713, %f2196;
	mul.f32 	%f2201, %f2200, 0f3F4C422A;
	abs.f32 	%f2202, %f2201;
	mul.f32 	%f2203, %f2202, 0f4038AA3B;
	ex2.approx.ftz.f32 	%f2204, %f2203;
	add.f32 	%f2205, %f2204, 0f3F800000;
	rcp.approx.ftz.f32 	%f2206, %f2205;
	fma.rn.f32 	%f2207, %f2206, 0fC0000000, 0f3F800000;
	setp.ge.f32 	%p339, %f2202, 0f41102CB4;
	selp.f32 	%f2208, 0f3F800000, %f2207, %p339;
	copysign.f32 	%f2209, %f2201, %f2208;
	mul.f32 	%f2210, %f2201, %f2201;
	fma.rn.f32 	%f2211, %f2210, 0f3C80F082, 0fBD563CAE;
	fma.rn.f32 	%f2212, %f2211, %f2210, 0f3E085941;
	fma.rn.f32 	%f2213, %f2212, %f2210, 0fBEAAA9ED;
	fma.rn.f32 	%f2214, %f2213, %f2210, 0f00000000;
	fma.rn.f32 	%f2215, %f2214, %f2201, %f2201;
	setp.ge.f32 	%p340, %f2202, 0f3F19999A;
	selp.f32 	%f2216, %f2209, %f2215, %p340;
	add.f32 	%f2217, %f2216, 0f3F800000;
	mul.f32 	%f2218, %f2199, %f2217;
	add.s32 	%r723, %r74, %r68;
	mul.wide.u32 	%rd365, %r723, 4;
	add.s64 	%rd366, %rd3, %rd365;
	st.global.f32 	[%rd366], %f2218;
	bra.uni 	$L__BB2_232;
$L__BB2_216:
	setp.ge.u32 	%p341, %r35, %r273;
	@%p341 bra 	$L__BB2_218;
	ld.global.nc.f32 	%f2219, [%rd18];
	fma.rn.f32 	%f2220, %f157, %f12, %f2219;
	max.f32 	%f2221, %f2220, 0f00000000;
	add.s32 	%r724, %r35, %r68;
	mul.wide.u32 	%rd367, %r724, 4;
	add.s64 	%rd368, %rd3, %rd367;
	st.global.f32 	[%rd368], %f2221;
$L__BB2_218:
	add.s32 	%r75, %r35, 1;
	setp.ge.u32 	%p342, %r75, %r273;
	@%p342 bra 	$L__BB2_220;
	ld.global.nc.f32 	%f2222, [%rd18+4];
	fma.rn.f32 	%f2223, %f157, %f11, %f2222;
	max.f32 	%f2224, %f2223, 0f00000000;
	add.s32 	%r725, %r75, %r68;
	mul.wide.u32 	%rd369, %r725, 4;
	add.s64 	%rd370, %rd3, %rd369;
	st.global.f32 	[%rd370], %f2224;
$L__BB2_220:
	add.s32 	%r76, %r35, 2;
	setp.ge.u32 	%p343, %r76, %r273;
	@%p343 bra 	$L__BB2_222;
	ld.global.nc.f32 	%f2225, [%rd18+8];
	fma.rn.f32 	%f2226, %f157, %f10, %f2225;
	max.f32 	%f2227, %f2226, 0f00000000;
	add.s32 	%r726, %r76, %r68;
	mul.wide.u32 	%rd371, %r726, 4;
	add.s64 	%rd372, %rd3, %rd371;
	st.global.f32 	[%rd372], %f2227;
$L__BB2_222:
	add.s32 	%r77, %r35, 3;
	setp.ge.u32 	%p344, %r77, %r273;
	@%p344 bra 	$L__BB2_232;
	ld.global.nc.f32 	%f2228, [%rd18+12];
	fma.rn.f32 	%f2229, %f157, %f9, %f2228;
	max.f32 	%f2230, %f2229, 0f00000000;
	add.s32 	%r727, %r77, %r68;
	mul.wide.u32 	%rd373, %r727, 4;
	add.s64 	%rd374, %rd3, %rd373;
	st.global.f32 	[%rd374], %f2230;
	bra.uni 	$L__BB2_232;
$L__BB2_224:
	setp.ge.u32 	%p345, %r35, %r273;
	@%p345 bra 	$L__BB2_226;
	ld.global.nc.f32 	%f2231, [%rd18];
	fma.rn.f32 	%f2232, %f157, %f12, %f2231;
	add.s32 	%r728, %r35, %r68;
	mul.wide.u32 	%rd375, %r728, 4;
	add.s64 	%rd376, %rd3, %rd375;
	st.global.f32 	[%rd376], %f2232;
$L__BB2_226:
	add.s32 	%r78, %r35, 1;
	setp.ge.u32 	%p346, %r78, %r273;
	@%p346 bra 	$L__BB2_228;
	ld.global.nc.f32 	%f2233, [%rd18+4];
	fma.rn.f32 	%f2234, %f157, %f11, %f2233;
	add.s32 	%r729, %r78, %r68;
	mul.wide.u32 	%rd377, %r729, 4;
	add.s64 	%rd378, %rd3, %rd377;
	st.global.f32 	[%rd378], %f2234;
$L__BB2_228:
	add.s32 	%r79, %r35, 2;
	setp.ge.u32 	%p347, %r79, %r273;
	@%p347 bra 	$L__BB2_230;
	ld.global.nc.f32 	%f2235, [%rd18+8];
	fma.rn.f32 	%f2236, %f157, %f10, %f2235;
	add.s32 	%r730, %r79, %r68;
	mul.wide.u32 	%rd379, %r730, 4;
	add.s64 	%rd380, %rd3, %rd379;
	st.global.f32 	[%rd380], %f2236;
$L__BB2_230:
	add.s32 	%r80, %r35, 3;
	setp.ge.u32 	%p348, %r80, %r273;
	@%p348 bra 	$L__BB2_232;
	ld.global.nc.f32 	%f2237, [%rd18+12];
	fma.rn.f32 	%f2238, %f157, %f9, %f2237;
	add.s32 	%r731, %r80, %r68;
	mul.wide.u32 	%rd381, %r731, 4;
	add.s64 	%rd382, %rd3, %rd381;
	st.global.f32 	[%rd382], %f2238;
$L__BB2_232:
	add.s32 	%r81, %r34, 2;
	setp.ge.u32 	%p349, %r81, %r272;
	@%p349 bra 	$L__BB2_269;
	mul.lo.s32 	%r82, %r81, %r273;
	setp.gt.u32 	%p350, %r275, 7;
	@%p350 bra 	$L__BB2_261;
	mov.b32 	%r733, 1;
	shl.b32 	%r734, %r733, %r275;
	and.b32  	%r735, %r734, 36;
	setp.ne.s32 	%p351, %r735, 0;
	@%p351 bra 	$L__BB2_253;
	mov.b32 	%r736, 1;
	shl.b32 	%r737, %r736, %r275;
	and.b32  	%r738, %r737, 72;
	setp.ne.s32 	%p352, %r738, 0;
	@%p352 bra 	$L__BB2_245;
	mov.b32 	%r739, 1;
	shl.b32 	%r740, %r739, %r275;
	and.b32  	%r741, %r740, 144;
	setp.ne.s32 	%p353, %r741, 0;
	@%p353 bra 	$L__BB2_237;
	bra.uni 	$L__BB2_261;
$L__BB2_237:
	setp.ge.u32 	%p354, %r35, %r273;
	add.s32 	%r742, %r35, %r82;
	mul.wide.u32 	%rd383, %r742, 4;
	add.s64 	%rd19, %rd3, %rd383;
	@%p354 bra 	$L__BB2_239;
	ld.global.nc.f32 	%f2239, [%rd18];
	fma.rn.f32 	%f2240, %f157, %f8, %f2239;
	fma.rn.f32 	%f2241, %f2240, 0fBBBB989D, 0f3F000000;
	cvt.sat.f32.f32 	%f2242, %f2241;
	mov.f32 	%f2243, 0f4B400001;
	mov.f32 	%f2244, 0f437C0000;
	fma.rm.f32 	%f2245, %f2242, %f2244, %f2243;
	add.f32 	%f2246, %f2245, 0fCB40007F;
	neg.f32 	%f2247, %f2246;
	fma.rn.f32 	%f2248, %f2240, 0fBFB8AA3B, %f2247;
	fma.rn.f32 	%f2249, %f2240, 0fB2A57060, %f2248;
	mov.b32 	%r743, %f2245;
	shl.b32 	%r744, %r743, 23;
	mov.b32 	%f2250, %r744;
	ex2.approx.ftz.f32 	%f2251, %f2249;
	fma.rn.f32 	%f2252, %f2251, %f2250, 0f3F800000;
	div.rn.f32 	%f2253, %f2240, %f2252;
	st.global.f32 	[%rd19], %f2253;
$L__BB2_239:
	add.s32 	%r745, %r35, 1;
	setp.ge.u32 	%p355, %r745, %r273;
	@%p355 bra 	$L__BB2_241;
	ld.global.nc.f32 	%f2254, [%rd18+4];
	fma.rn.f32 	%f2255, %f157, %f7, %f2254;
	fma.rn.f32 	%f2256, %f2255, 0fBBBB989D, 0f3F000000;
	cvt.sat.f32.f32 	%f2257, %f2256;
	mov.f32 	%f2258, 0f4B400001;
	mov.f32 	%f2259, 0f437C0000;
	fma.rm.f32 	%f2260, %f2257, %f2259, %f2258;
	add.f32 	%f2261, %f2260, 0fCB40007F;
	neg.f32 	%f2262, %f2261;
	fma.rn.f32 	%f2263, %f2255, 0fBFB8AA3B, %f2262;
	fma.rn.f32 	%f2264, %f2255, 0fB2A57060, %f2263;
	mov.b32 	%r746, %f2260;
	shl.b32 	%r747, %r746, 23;
	mov.b32 	%f2265, %r747;
	ex2.approx.ftz.f32 	%f2266, %f2264;
	fma.rn.f32 	%f2267, %f2266, %f2265, 0f3F800000;
	div.rn.f32 	%f2268, %f2255, %f2267;
	st.global.f32 	[%rd19+4], %f2268;
$L__BB2_241:
	add.s32 	%r748, %r35, 2;
	setp.ge.u32 	%p356, %r748, %r273;
	add.s32 	%r749, %r748, %r82;
	mul.wide.u32 	%rd384, %r749, 4;
	add.s64 	%rd20, %rd3, %rd384;
	@%p356 bra 	$L__BB2_243;
	ld.global.nc.f32 	%f2269, [%rd18+8];
	fma.rn.f32 	%f2270, %f157, %f6, %f2269;
	fma.rn.f32 	%f2271, %f2270, 0fBBBB989D, 0f3F000000;
	cvt.sat.f32.f32 	%f2272, %f2271;
	mov.f32 	%f2273, 0f4B400001;
	mov.f32 	%f2274, 0f437C0000;
	fma.rm.f32 	%f2275, %f2272, %f2274, %f2273;
	add.f32 	%f2276, %f2275, 0fCB40007F;
	neg.f32 	%f2277, %f2276;
	fma.rn.f32 	%f2278, %f2270, 0fBFB8AA3B, %f2277;
	fma.rn.f32 	%f2279, %f2270, 0fB2A57060, %f2278;
	mov.b32 	%r750, %f2275;
	shl.b32 	%r751, %r750, 23;
	mov.b32 	%f2280, %r751;
	ex2.approx.ftz.f32 	%f2281, %f2279;
	fma.rn.f32 	%f2282, %f2281, %f2280, 0f3F800000;
	div.rn.f32 	%f2283, %f2270, %f2282;
	st.global.f32 	[%rd20], %f2283;
$L__BB2_243:
	add.s32 	%r752, %r35, 3;
	setp.ge.u32 	%p357, %r752, %r273;
	@%p357 bra 	$L__BB2_269;
	ld.global.nc.f32 	%f2284, [%rd18+12];
	fma.rn.f32 	%f2285, %f157, %f5, %f2284;
	fma.rn.f32 	%f2286, %f2285, 0fBBBB989D, 0f3F000000;
	cvt.sat.f32.f32 	%f2287, %f2286;
	mov.f32 	%f2288, 0f4B400001;
	mov.f32 	%f2289, 0f437C0000;
	fma.rm.f32 	%f2290, %f2287, %f2289, %f2288;
	add.f32 	%f2291, %f2290, 0fCB40007F;
	neg.f32 	%f2292, %f2291;
	fma.rn.f32 	%f2293, %f2285, 0fBFB8AA3B, %f2292;
	fma.rn.f32 	%f2294, %f2285, 0fB2A57060, %f2293;
	mov.b32 	%r753, %f2290;
	shl.b32 	%r754, %r753, 23;
	mov.b32 	%f2295, %r754;
	ex2.approx.ftz.f32 	%f2296, %f2294;
	fma.rn.f32 	%f2297, %f2296, %f2295, 0f3F800000;
	div.rn.f32 	%f2298, %f2285, %f2297;
	st.global.f32 	[%rd20+4], %f2298;
	bra.uni 	$L__BB2_269;
$L__BB2_245:
	setp.ge.u32 	%p358, %r35, %r273;
	add.s32 	%r755, %r35, %r82;
	mul.wide.u32 	%rd385, %r755, 4;
	add.s64 	%rd21, %rd3, %rd385;
	@%p358 bra 	$L__BB2_247;
	ld.global.nc.f32 	%f2299, [%rd18];
	fma.rn.f32 	%f2300, %f157, %f8, %f2299;
	mul.f32 	%f2301, %f2300, %f2300;
	mul.f32 	%f2302, %f2300, %f2301;
	mul.f32 	%f2303, %f2300, 0f3F000000;
	fma.rn.f32 	%f2304, %f2302, 0f3D372713, %f2300;
	mul.f32 	%f2305, %f2304, 0f3F4C422A;
	abs.f32 	%f2306, %f2305;
	mul.f32 	%f2307, %f2306, 0f4038AA3B;
	ex2.approx.ftz.f32 	%f2308, %f2307;
	add.f32 	%f2309, %f2308, 0f3F800000;
	rcp.approx.ftz.f32 	%f2310, %f2309;
	fma.rn.f32 	%f2311, %f2310, 0fC0000000, 0f3F800000;
	setp.ge.f32 	%p359, %f2306, 0f41102CB4;
	selp.f32 	%f2312, 0f3F800000, %f2311, %p359;
	copysign.f32 	%f2313, %f2305, %f2312;
	mul.f32 	%f2314, %f2305, %f2305;
	fma.rn.f32 	%f2315, %f2314, 0f3C80F082, 0fBD563CAE;
	fma.rn.f32 	%f2316, %f2315, %f2314, 0f3E085941;
	fma.rn.f32 	%f2317, %f2316, %f2314, 0fBEAAA9ED;
	fma.rn.f32 	%f2318, %f2317, %f2314, 0f00000000;
	fma.rn.f32 	%f2319, %f2318, %f2305, %f2305;
	setp.ge.f32 	%p360, %f2306, 0f3F19999A;
	selp.f32 	%f2320, %f2313, %f2319, %p360;
	add.f32 	%f2321, %f2320, 0f3F800000;
	mul.f32 	%f2322, %f2303, %f2321;
	st.global.f32 	[%rd21], %f2322;
$L__BB2_247:
	add.s32 	%r756, %r35, 1;
	setp.ge.u32 	%p361, %r756, %r273;
	@%p361 bra 	$L__BB2_249;
	ld.global.nc.f32 	%f2323, [%rd18+4];
	fma.rn.f32 	%f2324, %f157, %f7, %f2323;
	mul.f32 	%f2325, %f2324, %f2324;
	mul.f32 	%f2326, %f2324, %f2325;
	mul.f32 	%f2327, %f2324, 0f3F000000;
	fma.rn.f32 	%f2328, %f2326, 0f3D372713, %f2324;
	mul.f32 	%f2329, %f2328, 0f3F4C422A;
	abs.f32 	%f2330, %f2329;
	mul.f32 	%f2331, %f2330, 0f4038AA3B;
	ex2.approx.ftz.f32 	%f2332, %f2331;
	add.f32 	%f2333, %f2332, 0f3F800000;
	rcp.approx.ftz.f32 	%f2334, %f2333;
	fma.rn.f32 	%f2335, %f2334, 0fC0000000, 0f3F800000;
	setp.ge.f32 	%p362, %f2330, 0f41102CB4;
	selp.f32 	%f2336, 0f3F800000, %f2335, %p362;
	copysign.f32 	%f2337, %f2329, %f2336;
	mul.f32 	%f2338, %f2329, %f2329;
	fma.rn.f32 	%f2339, %f2338, 0f3C80F082, 0fBD563CAE;
	fma.rn.f32 	%f2340, %f2339, %f2338, 0f3E085941;
	fma.rn.f32 	%f2341, %f2340, %f2338, 0fBEAAA9ED;
	fma.rn.f32 	%f2342, %f2341, %f2338, 0f00000000;
	fma.rn.f32 	%f2343, %f2342, %f2329, %f2329;
	setp.ge.f32 	%p363, %f2330, 0f3F19999A;
	selp.f32 	%f2344, %f2337, %f2343, %p363;
	add.f32 	%f2345, %f2344, 0f3F800000;
	mul.f32 	%f2346, %f2327, %f2345;
	st.global.f32 	[%rd21+4], %f2346;
$L__BB2_249:
	add.s32 	%r757, %r35, 2;
	setp.ge.u32 	%p364, %r757, %r273;
	add.s32 	%r758, %r757, %r82;
	mul.wide.u32 	%rd386, %r758, 4;
	add.s64 	%rd22, %rd3, %rd386;
	@%p364 bra 	$L__BB2_251;
	ld.global.nc.f32 	%f2347, [%rd18+8];
	fma.rn.f32 	%f2348, %f157, %f6, %f2347;
	mul.f32 	%f2349, %f2348, %f2348;
	mul.f32 	%f2350, %f2348, %f2349;
	mul.f32 	%f2351, %f2348, 0f3F000000;
	fma.rn.f32 	%f2352, %f2350, 0f3D372713, %f2348;
	mul.f32 	%f2353, %f2352, 0f3F4C422A;
	abs.f32 	%f2354, %f2353;
	mul.f32 	%f2355, %f2354, 0f4038AA3B;
	ex2.approx.ftz.f32 	%f2356, %f2355;
	add.f32 	%f2357, %f2356, 0f3F800000;
	rcp.approx.ftz.f32 	%f2358, %f2357;
	fma.rn.f32 	%f2359, %f2358, 0fC0000000, 0f3F800000;
	setp.ge.f32 	%p365, %f2354, 0f41102CB4;
	selp.f32 	%f2360, 0f3F800000, %f2359, %p365;
	copysign.f32 	%f2361, %f2353, %f2360;
	mul.f32 	%f2362, %f2353, %f2353;
	fma.rn.f32 	%f2363, %f2362, 0f3C80F082, 0fBD563CAE;
	fma.rn.f32 	%f2364, %f2363, %f2362, 0f3E085941;
	fma.rn.f32 	%f2365, %f2364, %f2362, 0fBEAAA9ED;
	fma.rn.f32 	%f2366, %f2365, %f2362, 0f00000000;
	fma.rn.f32 	%f2367, %f2366, %f2353, %f2353;
	setp.ge.f32 	%p366, %f2354, 0f3F19999A;
	selp.f32 	%f2368, %f2361, %f2367, %p366;
	add.f32 	%f2369, %f2368, 0f3F800000;
	mul.f32 	%f2370, %f2351, %f2369;
	st.global.f32 	[%rd22], %f2370;
$L__BB2_251:
	add.s32 	%r759, %r35, 3;
	setp.ge.u32 	%p367, %r759, %r273;
	@%p367 bra 	$L__BB2_269;
	ld.global.nc.f32 	%f2371, [%rd18+12];
	fma.rn.f32 	%f2372, %f157, %f5, %f2371;
	mul.f32 	%f2373, %f2372, %f2372;
	mul.f32 	%f2374, %f2372, %f2373;
	mul.f32 	%f2375, %f2372, 0f3F000000;
	fma.rn.f32 	%f2376, %f2374, 0f3D372713, %f2372;
	mul.f32 	%f2377, %f2376, 0f3F4C422A;
	abs.f32 	%f2378, %f2377;
	mul.f32 	%f2379, %f2378, 0f4038AA3B;
	ex2.approx.ftz.f32 	%f2380, %f2379;
	add.f32 	%f2381, %f2380, 0f3F800000;
	rcp.approx.ftz.f32 	%f2382, %f2381;
	fma.rn.f32 	%f2383, %f2382, 0fC0000000, 0f3F800000;
	setp.ge.f32 	%p368, %f2378, 0f41102CB4;
	selp.f32 	%f2384, 0f3F800000, %f2383, %p368;
	copysign.f32 	%f2385, %f2377, %f2384;
	mul.f32 	%f2386, %f2377, %f2377;
	fma.rn.f32 	%f2387, %f2386, 0f3C80F082, 0fBD563CAE;
	fma.rn.f32 	%f2388, %f2387, %f2386, 0f3E085941;
	fma.rn.f32 	%f2389, %f2388, %f2386, 0fBEAAA9ED;
	fma.rn.f32 	%f2390, %f2389, %f2386, 0f00000000;
	fma.rn.f32 	%f2391, %f2390, %f2377, %f2377;
	setp.ge.f32 	%p369, %f2378, 0f3F19999A;
	selp.f32 	%f2392, %f2385, %f2391, %p369;
	add.f32 	%f2393, %f2392, 0f3F800000;
	mul.f32 	%f2394, %f2375, %f2393;
	st.global.f32 	[%rd22+4], %f2394;
	bra.uni 	$L__BB2_269;
$L__BB2_253:
	setp.ge.u32 	%p370, %r35, %r273;
	add.s32 	%r760, %r35, %r82;
	mul.wide.u32 	%rd387, %r760, 4;
	add.s64 	%rd23, %rd3, %rd387;
	@%p370 bra 	$L__BB2_255;
	ld.global.nc.f32 	%f2395, [%rd18];
	fma.rn.f32 	%f2396, %f157, %f8, %f2395;
	max.f32 	%f2397, %f2396, 0f00000000;
	st.global.f32 	[%rd23], %f2397;
$L__BB2_255:
	add.s32 	%r761, %r35, 1;
	setp.ge.u32 	%p371, %r761, %r273;
	@%p371 bra 	$L__BB2_257;
	ld.global.nc.f32 	%f2398, [%rd18+4];
	fma.rn.f32 	%f2399, %f157, %f7, %f2398;
	max.f32 	%f2400, %f2399, 0f00000000;
	st.global.f32 	[%rd23+4], %f2400;
$L__BB2_257:
	add.s32 	%r762, %r35, 2;
	setp.ge.u32 	%p372, %r762, %r273;
	add.s32 	%r763, %r762, %r82;
	mul.wide.u32 	%rd388, %r763, 4;
	add.s64 	%rd24, %rd3, %rd388;
	@%p372 bra 	$L__BB2_259;
	ld.global.nc.f32 	%f2401, [%rd18+8];
	fma.rn.f32 	%f2402, %f157, %f6, %f2401;
	max.f32 	%f2403, %f2402, 0f00000000;
	st.global.f32 	[%rd24], %f2403;
$L__BB2_259:
	add.s32 	%r764, %r35, 3;
	setp.ge.u32 	%p373, %r764, %r273;
	@%p373 bra 	$L__BB2_269;
	ld.global.nc.f32 	%f2404, [%rd18+12];
	fma.rn.f32 	%f2405, %f157, %f5, %f2404;
	max.f32 	%f2406, %f2405, 0f00000000;
	st.global.f32 	[%rd24+4], %f2406;
	bra.uni 	$L__BB2_269;
$L__BB2_261:
	setp.ge.u32 	%p374, %r35, %r273;
	add.s32 	%r765, %r35, %r82;
	mul.wide.u32 	%rd389, %r765, 4;
	add.s64 	%rd25, %rd3, %rd389;
	@%p374 bra 	$L__BB2_263;
	ld.global.nc.f32 	%f2407, [%rd18];
	fma.rn.f32 	%f2408, %f157, %f8, %f2407;
	st.global.f32 	[%rd25], %f2408;
$L__BB2_263:
	add.s32 	%r766, %r35, 1;
	setp.ge.u32 	%p375, %r766, %r273;
	@%p375 bra 	$L__BB2_265;
	ld.global.nc.f32 	%f2409, [%rd18+4];
	fma.rn.f32 	%f2410, %f157, %f7, %f2409;
	st.global.f32 	[%rd25+4], %f2410;
$L__BB2_265:
	add.s32 	%r767, %r35, 2;
	setp.ge.u32 	%p376, %r767, %r273;
	add.s32 	%r768, %r767, %r82;
	mul.wide.u32 	%rd390, %r768, 4;
	add.s64 	%rd26, %rd3, %rd390;
	@%p376 bra 	$L__BB2_267;
	ld.global.nc.f32 	%f2411, [%rd18+8];
	fma.rn.f32 	%f2412, %f157, %f6, %f2411;
	st.global.f32 	[%rd26], %f2412;
$L__BB2_267:
	add.s32 	%r769, %r35, 3;
	setp.ge.u32 	%p377, %r769, %r273;
	@%p377 bra 	$L__BB2_269;
	ld.global.nc.f32 	%f2413, [%rd18+12];
	fma.rn.f32 	%f2414, %f157, %f5, %f2413;
	st.global.f32 	[%rd26+4], %f2414;
$L__BB2_269:
	add.s32 	%r83, %r34, 3;
	setp.ge.u32 	%p378, %r83, %r272;
	@%p378 bra 	$L__BB2_639;
	mul.lo.s32 	%r84, %r83, %r273;
	setp.gt.u32 	%p379, %r275, 7;
	@%p379 bra 	$L__BB2_298;
	mov.b32 	%r771, 1;
	shl.b32 	%r772, %r771, %r275;
	and.b32  	%r773, %r772, 36;
	setp.ne.s32 	%p380, %r773, 0;
	@%p380 bra 	$L__BB2_290;
	mov.b32 	%r774, 1;
	shl.b32 	%r775, %r774, %r275;
	and.b32  	%r776, %r775, 72;
	setp.ne.s32 	%p381, %r776, 0;
	@%p381 bra 	$L__BB2_282;
	mov.b32 	%r777, 1;
	shl.b32 	%r778, %r777, %r275;
	and.b32  	%r779, %r778, 144;
	setp.ne.s32 	%p382, %r779, 0;
	@%p382 bra 	$L__BB2_274;
	bra.uni 	$L__BB2_298;
$L__BB2_274:
	setp.ge.u32 	%p383, %r35, %r273;
	@%p383 bra 	$L__BB2_276;
	ld.global.nc.f32 	%f2415, [%rd18];
	fma.rn.f32 	%f2416, %f157, %f4, %f2415;
	fma.rn.f32 	%f2417, %f2416, 0fBBBB989D, 0f3F000000;
	cvt.sat.f32.f32 	%f2418, %f2417;
	mov.f32 	%f2419, 0f4B400001;
	mov.f32 	%f2420, 0f437C0000;
	fma.rm.f32 	%f2421, %f2418, %f2420, %f2419;
	add.f32 	%f2422, %f2421, 0fCB40007F;
	neg.f32 	%f2423, %f2422;
	fma.rn.f32 	%f2424, %f2416, 0fBFB8AA3B, %f2423;
	fma.rn.f32 	%f2425, %f2416, 0fB2A57060, %f2424;
	mov.b32 	%r780, %f2421;
	shl.b32 	%r781, %r780, 23;
	mov.b32 	%f2426, %r781;
	ex2.approx.ftz.f32 	%f2427, %f2425;
	fma.rn.f32 	%f2428, %f2427, %f2426, 0f3F800000;
	div.rn.f32 	%f2429, %f2416, %f2428;
	add.s32 	%r782, %r35, %r84;
	mul.wide.u32 	%rd391, %r782, 4;
	add.s64 	%rd392, %rd3, %rd391;
	st.global.f32 	[%rd392], %f2429;
$L__BB2_276:
	add.s32 	%r85, %r35, 1;
	setp.ge.u32 	%p384, %r85, %r273;
	@%p384 bra 	$L__BB2_278;
	ld.global.nc.f32 	%f2430, [%rd18+4];
	fma.rn.f32 	%f2431, %f157, %f3, %f2430;
	fma.rn.f32 	%f2432, %f2431, 0fBBBB989D, 0f3F000000;
	cvt.sat.f32.f32 	%f2433, %f2432;
	mov.f32 	%f2434, 0f4B400001;
	mov.f32 	%f2435, 0f437C0000;
	fma.rm.f32 	%f2436, %f2433, %f2435, %f2434;
	add.f32 	%f2437, %f2436, 0fCB40007F;
	neg.f32 	%f2438, %f2437;
	fma.rn.f32 	%f2439, %f2431, 0fBFB8AA3B, %f2438;
	fma.rn.f32 	%f2440, %f2431, 0fB2A57060, %f2439;
	mov.b32 	%r783, %f2436;
	shl.b32 	%r784, %r783, 23;
	mov.b32 	%f2441, %r784;
	ex2.approx.ftz.f32 	%f2442, %f2440;
	fma.rn.f32 	%f2443, %f2442, %f2441, 0f3F800000;
	div.rn.f32 	%f2444, %f2431, %f2443;
	add.s32 	%r785, %r85, %r84;
	mul.wide.u32 	%rd393, %r785, 4;
	add.s64 	%rd394, %rd3, %rd393;
	st.global.f32 	[%rd394], %f2444;
$L__BB2_278:
	add.s32 	%r86, %r35, 2;
	setp.ge.u32 	%p385, %r86, %r273;
	@%p385 bra 	$L__BB2_280;
	ld.global.nc.f32 	%f2445, [%rd18+8];
	fma.rn.f32 	%f2446, %f157, %f2, %f2445;
	fma.rn.f32 	%f2447, %f2446, 0fBBBB989D, 0f3F000000;
	cvt.sat.f32.f32 	%f2448, %f2447;
	mov.f32 	%f2449, 0f4B400001;
	mov.f32 	%f2450, 0f437C0000;
	fma.rm.f32 	%f2451, %f2448, %f2450, %f2449;
	add.f32 	%f2452, %f2451, 0fCB40007F;
	neg.f32 	%f2453, %f2452;
	fma.rn.f32 	%f2454, %f2446, 0fBFB8AA3B, %f2453;
	fma.rn.f32 	%f2455, %f2446, 0fB2A57060, %f2454;
	mov.b32 	%r786, %f2451;
	shl.b32 	%r787, %r786, 23;
	mov.b32 	%f2456, %r787;
	ex2.approx.ftz.f32 	%f2457, %f2455;
	fma.rn.f32 	%f2458, %f2457, %f2456, 0f3F800000;
	div.rn.f32 	%f2459, %f2446, %f2458;
	add.s32 	%r788, %r86, %r84;
	mul.wide.u32 	%rd395, %r788, 4;
	add.s64 	%rd396, %rd3, %rd395;
	st.global.f32 	[%rd396], %f2459;
$L__BB2_280:
	add.s32 	%r87, %r35, 3;
	setp.ge.u32 	%p386, %r87, %r273;
	@%p386 bra 	$L__BB2_639;
	ld.global.nc.f32 	%f2460, [%rd18+12];
	fma.rn.f32 	%f2461, %f157, %f1, %f2460;
	fma.rn.f32 	%f2462, %f2461, 0fBBBB989D, 0f3F000000;
	cvt.sat.f32.f32 	%f2463, %f2462;
	mov.f32 	%f2464, 0f4B400001;
	mov.f32 	%f2465, 0f437C0000;
	fma.rm.f32 	%f2466, %f2463, %f2465, %f2464;
	add.f32 	%f2467, %f2466, 0fCB40007F;
	neg.f32 	%f2468, %f2467;
	fma.rn.f32 	%f2469, %f2461, 0fBFB8AA3B, %f2468;
	fma.rn.f32 	%f2470, %f2461, 0fB2A57060, %f2469;
	mov.b32 	%r789, %f2466;
	shl.b32 	%r790, %r789, 23;
	mov.b32 	%f2471, %r790;
	ex2.approx.ftz.f32 	%f2472, %f2470;
	fma.rn.f32 	%f2473, %f2472, %f2471, 0f3F800000;
	div.rn.f32 	%f2474, %f2461, %f2473;
	add.s32 	%r791, %r87, %r84;
	mul.wide.u32 	%rd397, %r791, 4;
	add.s64 	%rd398, %rd3, %rd397;
	st.global.f32 	[%rd398], %f2474;
	bra.uni 	$L__BB2_639;
$L__BB2_282:
	setp.ge.u32 	%p387, %r35, %r273;
	@%p387 bra 	$L__BB2_284;
	ld.global.nc.f32 	%f2475, [%rd18];
	fma.rn.f32 	%f2476, %f157, %f4, %f2475;
	mul.f32 	%f2477, %f2476, %f2476;
	mul.f32 	%f2478, %f2476, %f2477;
	mul.f32 	%f2479, %f2476, 0f3F000000;
	fma.rn.f32 	%f2480, %f2478, 0f3D372713, %f2476;
	mul.f32 	%f2481, %f2480, 0f3F4C422A;
	abs.f32 	%f2482, %f2481;
	mul.f32 	%f2483, %f2482, 0f4038AA3B;
	ex2.approx.ftz.f32 	%f2484, %f2483;
	add.f32 	%f2485, %f2484, 0f3F800000;
	rcp.approx.ftz.f32 	%f2486, %f2485;
	fma.rn.f32 	%f2487, %f2486, 0fC0000000, 0f3F800000;
	setp.ge.f32 	%p388, %f2482, 0f41102CB4;
	selp.f32 	%f2488, 0f3F800000, %f2487, %p388;
	copysign.f32 	%f2489, %f2481, %f2488;
	mul.f32 	%f2490, %f2481, %f2481;
	fma.rn.f32 	%f2491, %f2490, 0f3C80F082, 0fBD563CAE;
	fma.rn.f32 	%f2492, %f2491, %f2490, 0f3E085941;
	fma.rn.f32 	%f2493, %f2492, %f2490, 0fBEAAA9ED;
	fma.rn.f32 	%f2494, %f2493, %f2490, 0f00000000;
	fma.rn.f32 	%f2495, %f2494, %f2481, %f2481;
	setp.ge.f32 	%p389, %f2482, 0f3F19999A;
	selp.f32 	%f2496, %f2489, %f2495, %p389;
	add.f32 	%f2497, %f2496, 0f3F800000;
	mul.f32 	%f2498, %f2479, %f2497;
	add.s32 	%r792, %r35, %r84;
	mul.wide.u32 	%rd399, %r792, 4;
	add.s64 	%rd400, %rd3, %rd399;
	st.global.f32 	[%rd400], %f2498;
$L__BB2_284:
	add.s32 	%r88, %r35, 1;
	setp.ge.u32 	%p390, %r88, %r273;
	@%p390 bra 	$L__BB2_286;
	ld.global.nc.f32 	%f2499, [%rd18+4];
	fma.rn.f32 	%f2500, %f157, %f3, %f2499;
	mul.f32 	%f2501, %f2500, %f2500;
	mul.f32 	%f2502, %f2500, %f2501;
	mul.f32 	%f2503, %f2500, 0f3F000000;
	fma.rn.f32 	%f2504, %f2502, 0f3D372713, %f2500;
	mul.f32 	%f2505, %f2504, 0f3F4C422A;
	abs.f32 	%f2506, %f2505;
	mul.f32 	%f2507, %f2506, 0f4038AA3B;
	ex2.approx.ftz.f32 	%f2508, %f2507;
	add.f32 	%f2509, %f2508, 0f3F800000;
	rcp.approx.ftz.f32 	%f2510, %f2509;
	fma.rn.f32 	%f2511, %f2510, 0fC0000000, 0f3F800000;
	setp.ge.f32 	%p391, %f2506, 0f41102CB4;
	selp.f32 	%f2512, 0f3F800000, %f2511, %p391;
	copysign.f32 	%f2513, %f2505, %f2512;
	mul.f32 	%f2514, %f2505, %f2505;
	fma.rn.f32 	%f2515, %f2514, 0f3C80F082, 0fBD563CAE;
	fma.rn.f32 	%f2516, %f2515, %f2514, 0f3E085941;
	fma.rn.f32 	%f2517, %f2516, %f2514, 0fBEAAA9ED;
	fma.rn.f32 	%f2518, %f2517, %f2514, 0f00000000;
	fma.rn.f32 	%f2519, %f2518, %f2505, %f2505;
	setp.ge.f32 	%p392, %f2506, 0f3F19999A;
	selp.f32 	%f2520, %f2513, %f2519, %p392;
	add.f32 	%f2521, %f2520, 0f3F800000;
	mul.f32 	%f2522, %f2503, %f2521;
	add.s32 	%r793, %r88, %r84;
	mul.wide.u32 	%rd401, %r793, 4;
	add.s64 	%rd402, %rd3, %rd401;
	st.global.f32 	[%rd402], %f2522;
$L__BB2_286:
	add.s32 	%r89, %r35, 2;
	setp.ge.u32 	%p393, %r89, %r273;
	@%p393 bra 	$L__BB2_288;
	ld.global.nc.f32 	%f2523, [%rd18+8];
	fma.rn.f32 	%f2524, %f157, %f2, %f2523;
	mul.f32 	%f2525, %f2524, %f2524;
	mul.f32 	%f2526, %f2524, %f2525;
	mul.f32 	%f2527, %f2524, 0f3F000000;
	fma.rn.f32 	%f2528, %f2526, 0f3D372713, %f2524;
	mul.f32 	%f2529, %f2528, 0f3F4C422A;
	abs.f32 	%f2530, %f2529;
	mul.f32 	%f2531, %f2530, 0f4038AA3B;
	ex2.approx.ftz.f32 	%f2532, %f2531;
	add.f32 	%f2533, %f2532, 0f3F800000;
	rcp.approx.ftz.f32 	%f2534, %f2533;
	fma.rn.f32 	%f2535, %f2534, 0fC0000000, 0f3F800000;
	setp.ge.f32 	%p394, %f2530, 0f41102CB4;
	selp.f32 	%f2536, 0f3F800000, %f2535, %p394;
	copysign.f32 	%f2537, %f2529, %f2536;
	mul.f32 	%f2538, %f2529, %f2529;
	fma.rn.f32 	%f2539, %f2538, 0f3C80F082, 0fBD563CAE;
	fma.rn.f32 	%f2540, %f2539, %f2538, 0f3E085941;
	fma.rn.f32 	%f2541, %f2540, %f2538, 0fBEAAA9ED;
	fma.rn.f32 	%f2542, %f2541, %f2538, 0f00000000;
	fma.rn.f32 	%f2543, %f2542, %f2529, %f2529;
	setp.ge.f32 	%p395, %f2530, 0f3F19999A;
	selp.f32 	%f2544, %f2537, %f2543, %p395;
	add.f32 	%f2545, %f2544, 0f3F800000;
	mul.f32 	%f2546, %f2527, %f2545;
	add.s32 	%r794, %r89, %r84;
	mul.wide.u32 	%rd403, %r794, 4;
	add.s64 	%rd404, %rd3, %rd403;
	st.global.f32 	[%rd404], %f2546;
$L__BB2_288:
	add.s32 	%r90, %r35, 3;
	setp.ge.u32 	%p396, %r90, %r273;
	@%p396 bra 	$L__BB2_639;
	ld.global.nc.f32 	%f2547, [%rd18+12];
	fma.rn.f32 	%f2548, %f157, %f1, %f2547;
	mul.f32 	%f2549, %f2548, %f2548;
	mul.f32 	%f2550, %f2548, %f2549;
	mul.f32 	%f2551, %f2548, 0f3F000000;
	fma.rn.f32 	%f2552, %f2550, 0f3D372713, %f2548;
	mul.f32 	%f2553, %f2552, 0f3F4C422A;
	abs.f32 	%f2554, %f2553;
	mul.f32 	%f2555, %f2554, 0f4038AA3B;
	ex2.approx.ftz.f32 	%f2556, %f2555;
	add.f32 	%f2557, %f2556, 0f3F800000;
	rcp.approx.ftz.f32 	%f2558, %f2557;
	fma.rn.f32 	%f2559, %f2558, 0fC0000000, 0f3F800000;
	setp.ge.f32 	%p397, %f2554, 0f41102CB4;
	selp.f32 	%f2560, 0f3F800000, %f2559, %p397;
	copysign.f32 	%f2561, %f2553, %f2560;
	mul.f32 	%f2562, %f2553, %f2553;
	fma.rn.f32 	%f2563, %f2562, 0f3C80F082, 0fBD563CAE;
	fma.rn.f32 	%f2564, %f2563, %f2562, 0f3E085941;
	fma.rn.f32 	%f2565, %f2564, %f2562, 0fBEAAA9ED;
	fma.rn.f32 	%f2566, %f2565, %f2562, 0f00000000;
	fma.rn.f32 	%f2567, %f2566, %f2553, %f2553;
	setp.ge.f32 	%p398, %f2554, 0f3F19999A;
	selp.f32 	%f2568, %f2561, %f2567, %p398;
	add.f32 	%f2569, %f2568, 0f3F800000;
	mul.f32 	%f2570, %f2551, %f2569;
	add.s32 	%r795, %r90, %r84;
	mul.wide.u32 	%rd405, %r795, 4;
	add.s64 	%rd406, %rd3, %rd405;
	st.global.f32 	[%rd406], %f2570;
	bra.uni 	$L__BB2_639;
$L__BB2_290:
	setp.ge.u32 	%p399, %r35, %r273;
	@%p399 bra 	$L__BB2_292;
	ld.global.nc.f32 	%f2571, [%rd18];
	fma.rn.f32 	%f2572, %f157, %f4, %f2571;
	max.f32 	%f2573, %f2572, 0f00000000;
	add.s32 	%r796, %r35, %r84;
	mul.wide.u32 	%rd407, %r796, 4;
	add.s64 	%rd408, %rd3, %rd407;
	st.global.f32 	[%rd408], %f2573;
$L__BB2_292:
	add.s32 	%r91, %r35, 1;
	setp.ge.u32 	%p400, %r91, %r273;
	@%p400 bra 	$L__BB2_294;
	ld.global.nc.f32 	%f2574, [%rd18+4];
	fma.rn.f32 	%f2575, %f157, %f3, %f2574;
	max.f32 	%f2576, %f2575, 0f00000000;
	add.s32 	%r797, %r91, %r84;
	mul.wide.u32 	%rd409, %r797, 4;
	add.s64 	%rd410, %rd3, %rd409;
	st.global.f32 	[%rd410], %f2576;
$L__BB2_294:
	add.s32 	%r92, %r35, 2;
	setp.ge.u32 	%p401, %r92, %r273;
	@%p401 bra 	$L__BB2_296;
	ld.global.nc.f32 	%f2577, [%rd18+8];
	fma.rn.f32 	%f2578, %f157, %f2, %f2577;
	max.f32 	%f2579, %f2578, 0f00000000;
	add.s32 	%r798, %r92, %r84;
	mul.wide.u32 	%rd411, %r798, 4;
	add.s64 	%rd412, %rd3, %rd411;
	st.global.f32 	[%rd412], %f2579;
$L__BB2_296:
	add.s32 	%r93, %r35, 3;
	setp.ge.u32 	%p402, %r93, %r273;
	@%p402 bra 	$L__BB2_639;
	ld.global.nc.f32 	%f2580, [%rd18+12];
	fma.rn.f32 	%f2581, %f157, %f1, %f2580;
	max.f32 	%f2582, %f2581, 0f00000000;
	add.s32 	%r799, %r93, %r84;
	mul.wide.u32 	%rd413, %r799, 4;
	add.s64 	%rd414, %rd3, %rd413;
	st.global.f32 	[%rd414], %f2582;
	bra.uni 	$L__BB2_639;
$L__BB2_298:
	setp.ge.u32 	%p403, %r35, %r273;
	@%p403 bra 	$L__BB2_300;
	ld.global.nc.f32 	%f2583, [%rd18];
	fma.rn.f32 	%f2584, %f157, %f4, %f2583;
	add.s32 	%r800, %r35, %r84;
	mul.wide.u32 	%rd415, %r800, 4;
	add.s64 	%rd416, %rd3, %rd415;
	st.global.f32 	[%rd416], %f2584;
$L__BB2_300:
	add.s32 	%r94, %r35, 1;
	setp.ge.u32 	%p404, %r94, %r273;
	@%p404 bra 	$L__BB2_302;
	ld.global.nc.f32 	%f2585, [%rd18+4];
	fma.rn.f32 	%f2586, %f157, %f3, %f2585;
	add.s32 	%r801, %r94, %r84;
	mul.wide.u32 	%rd417, %r801, 4;
	add.s64 	%rd418, %rd3, %rd417;
	st.global.f32 	[%rd418], %f2586;
$L__BB2_302:
	add.s32 	%r95, %r35, 2;
	setp.ge.u32 	%p405, %r95, %r273;
	@%p405 bra 	$L__BB2_304;
	ld.global.nc.f32 	%f2587, [%rd18+8];
	fma.rn.f32 	%f2588, %f157, %f2, %f2587;
	add.s32 	%r802, %r95, %r84;
	mul.wide.u32 	%rd419, %r802, 4;
	add.s64 	%rd420, %rd3, %rd419;
	st.global.f32 	[%rd420], %f2588;
$L__BB2_304:
	add.s32 	%r96, %r35, 3;
	setp.ge.u32 	%p406, %r96, %r273;
	@%p406 bra 	$L__BB2_639;
	ld.global.nc.f32 	%f2589, [%rd18+12];
	fma.rn.f32 	%f2590, %f157, %f1, %f2589;
	add.s32 	%r803, %r96, %r84;
	mul.wide.u32 	%rd421, %r803, 4;
	add.s64 	%rd422, %rd3, %rd421;
	st.global.f32 	[%rd422], %f2590;
	bra.uni 	$L__BB2_639;
$L__BB2_306:
	mul.lo.s32 	%r97, %r34, %r273;
	setp.gt.u32 	%p292, %r275, 7;
	@%p292 bra 	$L__BB2_310;
	mov.b32 	%r665, 1;
	shl.b32 	%r666, %r665, %r275;
	and.b32  	%r667, %r666, 36;
	setp.ne.s32 	%p293, %r667, 0;
	@%p293 bra 	$L__BB2_318;
	mov.b32 	%r668, 1;
	shl.b32 	%r669, %r668, %r275;
	and.b32  	%r670, %r669, 72;
	setp.ne.s32 	%p294, %r670, 0;
	@%p294 bra 	$L__BB2_326;
	mov.b32 	%r671, 1;
	shl.b32 	%r672, %r671, %r275;
	and.b32  	%r673, %r672, 144;
	setp.ne.s32 	%p295, %r673, 0;
	@%p295 bra 	$L__BB2_334;
$L__BB2_310:
	setp.lt.u32 	%p316, %r35, %r273;
	add.s32 	%r694, %r35, %r97;
	mul.wide.u32 	%rd350, %r694, 4;
	add.s64 	%rd30, %rd3, %rd350;
	@%p316 bra 	$L__BB2_311;
	bra.uni 	$L__BB2_312;
$L__BB2_311:
	ld.global.nc.f32 	%f2055, [%rd18];
	fma.rn.f32 	%f2056, %f157, %f16, %f2055;
	st.global.f32 	[%rd30], %f2056;
$L__BB2_312:
	add.s32 	%r695, %r35, 1;
	setp.ge.u32 	%p317, %r695, %r273;
	@%p317 bra 	$L__BB2_314;
	ld.global.nc.f32 	%f2057, [%rd18+4];
	fma.rn.f32 	%f2058, %f157, %f15, %f2057;
	st.global.f32 	[%rd30+4], %f2058;
$L__BB2_314:
	add.s32 	%r696, %r35, 2;
	setp.ge.u32 	%p318, %r696, %r273;
	@%p318 bra 	$L__BB2_316;
	ld.global.nc.f32 	%f2059, [%rd18+8];
	fma.rn.f32 	%f2060, %f157, %f14, %f2059;
	st.global.f32 	[%rd30+8], %f2060;
$L__BB2_316:
	add.s32 	%r697, %r35, 3;
	setp.ge.u32 	%p319, %r697, %r273;
	@%p319 bra 	$L__BB2_195;
	ld.global.nc.f32 	%f2061, [%rd18+12];
	fma.rn.f32 	%f2062, %f157, %f13, %f2061;
	st.global.f32 	[%rd30+12], %f2062;
	bra.uni 	$L__BB2_195;
$L__BB2_318:
	setp.ge.u32 	%p312, %r35, %r273;
	add.s32 	%r690, %r35, %r97;
	mul.wide.u32 	%rd349, %r690, 4;
	add.s64 	%rd27, %rd3, %rd349;
	@%p312 bra 	$L__BB2_320;
	ld.global.nc.f32 	%f2043, [%rd18];
	fma.rn.f32 	%f2044, %f157, %f16, %f2043;
	max.f32 	%f2045, %f2044, 0f00000000;
	st.global.f32 	[%rd27], %f2045;
$L__BB2_320:
	add.s32 	%r691, %r35, 1;
	setp.ge.u32 	%p313, %r691, %r273;
	@%p313 bra 	$L__BB2_322;
	ld.global.nc.f32 	%f2046, [%rd18+4];
	fma.rn.f32 	%f2047, %f157, %f15, %f2046;
	max.f32 	%f2048, %f2047, 0f00000000;
	st.global.f32 	[%rd27+4], %f2048;
$L__BB2_322:
	add.s32 	%r692, %r35, 2;
	setp.ge.u32 	%p314, %r692, %r273;
	@%p314 bra 	$L__BB2_324;
	ld.global.nc.f32 	%f2049, [%rd18+8];
	fma.rn.f32 	%f2050, %f157, %f14, %f2049;
	max.f32 	%f2051, %f2050, 0f00000000;
	st.global.f32 	[%rd27+8], %f2051;
$L__BB2_324:
	add.s32 	%r693, %r35, 3;
	setp.ge.u32 	%p315, %r693, %r273;
	@%p315 bra 	$L__BB2_195;
	ld.global.nc.f32 	%f2052, [%rd18+12];
	fma.rn.f32 	%f2053, %f157, %f13, %f2052;
	max.f32 	%f2054, %f2053, 0f00000000;
	st.global.f32 	[%rd27+12], %f2054;
	bra.uni 	$L__BB2_195;
$L__BB2_326:
	setp.ge.u32 	%p300, %r35, %r273;
	add.s32 	%r686, %r35, %r97;
	mul.wide.u32 	%rd348, %r686, 4;
	add.s64 	%rd28, %rd3, %rd348;
	@%p300 bra 	$L__BB2_328;
	ld.global.nc.f32 	%f1947, [%rd18];
	fma.rn.f32 	%f1948, %f157, %f16, %f1947;
	mul.f32 	%f1949, %f1948, %f1948;
	mul.f32 	%f1950, %f1948, %f1949;
	mul.f32 	%f1951, %f1948, 0f3F000000;
	fma.rn.f32 	%f1952, %f1950, 0f3D372713, %f1948;
	mul.f32 	%f1953, %f1952, 0f3F4C422A;
	abs.f32 	%f1954, %f1953;
	mul.f32 	%f1955, %f1954, 0f4038AA3B;
	ex2.approx.ftz.f32 	%f1956, %f1955;
	add.f32 	%f1957, %f1956, 0f3F800000;
	rcp.approx.ftz.f32 	%f1958, %f1957;
	fma.rn.f32 	%f1959, %f1958, 0fC0000000, 0f3F800000;
	setp.ge.f32 	%p301, %f1954, 0f41102CB4;
	selp.f32 	%f1960, 0f3F800000, %f1959, %p301;
	copysign.f32 	%f1961, %f1953, %f1960;
	mul.f32 	%f1962, %f1953, %f1953;
	fma.rn.f32 	%f1963, %f1962, 0f3C80F082, 0fBD563CAE;
	fma.rn.f32 	%f1964, %f1963, %f1962, 0f3E085941;
	fma.rn.f32 	%f1965, %f1964, %f1962, 0fBEAAA9ED;
	fma.rn.f32 	%f1966, %f1965, %f1962, 0f00000000;
	fma.rn.f32 	%f1967, %f1966, %f1953, %f1953;
	setp.ge.f32 	%p302, %f1954, 0f3F19999A;
	selp.f32 	%f1968, %f1961, %f1967, %p302;
	add.f32 	%f1969, %f1968, 0f3F800000;
	mul.f32 	%f1970, %f1951, %f1969;
	st.global.f32 	[%rd28], %f1970;
$L__BB2_328:
	add.s32 	%r687, %r35, 1;
	setp.ge.u32 	%p303, %r687, %r273;
	@%p303 bra 	$L__BB2_330;
	ld.global.nc.f32 	%f1971, [%rd18+4];
	fma.rn.f32 	%f1972, %f157, %f15, %f1971;
	mul.f32 	%f1973, %f1972, %f1972;
	mul.f32 	%f1974, %f1972, %f1973;
	mul.f32 	%f1975, %f1972, 0f3F000000;
	fma.rn.f32 	%f1976, %f1974, 0f3D372713, %f1972;
	mul.f32 	%f1977, %f1976, 0f3F4C422A;
	abs.f32 	%f1978, %f1977;
	mul.f32 	%f1979, %f1978, 0f4038AA3B;
	ex2.approx.ftz.f32 	%f1980, %f1979;
	add.f32 	%f1981, %f1980, 0f3F800000;
	rcp.approx.ftz.f32 	%f1982, %f1981;
	fma.rn.f32 	%f1983, %f1982, 0fC0000000, 0f3F800000;
	setp.ge.f32 	%p304, %f1978, 0f41102CB4;
	selp.f32 	%f1984, 0f3F800000, %f1983, %p304;
	copysign.f32 	%f1985, %f1977, %f1984;
	mul.f32 	%f1986, %f1977, %f1977;
	fma.rn.f32 	%f1987, %f1986, 0f3C80F082, 0fBD563CAE;
	fma.rn.f32 	%f1988, %f1987, %f1986, 0f3E085941;
	fma.rn.f32 	%f1989, %f1988, %f1986, 0fBEAAA9ED;
	fma.rn.f32 	%f1990, %f1989, %f1986, 0f00000000;
	fma.rn.f32 	%f1991, %f1990, %f1977, %f1977;
	setp.ge.f32 	%p305, %f1978, 0f3F19999A;
	selp.f32 	%f1992, %f1985, %f1991, %p305;
	add.f32 	%f1993, %f1992, 0f3F800000;
	mul.f32 	%f1994, %f1975, %f1993;
	st.global.f32 	[%rd28+4], %f1994;
$L__BB2_330:
	add.s32 	%r688, %r35, 2;
	setp.ge.u32 	%p306, %r688, %r273;
	@%p306 bra 	$L__BB2_332;
	ld.global.nc.f32 	%f1995, [%rd18+8];
	fma.rn.f32 	%f1996, %f157, %f14, %f1995;
	mul.f32 	%f1997, %f1996, %f1996;
	mul.f32 	%f1998, %f1996, %f1997;
	mul.f32 	%f1999, %f1996, 0f3F000000;
	fma.rn.f32 	%f2000, %f1998, 0f3D372713, %f1996;
	mul.f32 	%f2001, %f2000, 0f3F4C422A;
	abs.f32 	%f2002, %f2001;
	mul.f32 	%f2003, %f2002, 0f4038AA3B;
	ex2.approx.ftz.f32 	%f2004, %f2003;
	add.f32 	%f2005, %f2004, 0f3F800000;
	rcp.approx.ftz.f32 	%f2006, %f2005;
	fma.rn.f32 	%f2007, %f2006, 0fC0000000, 0f3F800000;
	setp.ge.f32 	%p307, %f2002, 0f41102CB4;
	selp.f32 	%f2008, 0f3F800000, %f2007, %p307;
	copysign.f32 	%f2009, %f2001, %f2008;
	mul.f32 	%f2010, %f2001, %f2001;
	fma.rn.f32 	%f2011, %f2010, 0f3C80F082, 0fBD563CAE;
	fma.rn.f32 	%f2012, %f2011, %f2010, 0f3E085941;
	fma.rn.f32 	%f2013, %f2012, %f2010, 0fBEAAA9ED;
	fma.rn.f32 	%f2014, %f2013, %f2010, 0f00000000;
	fma.rn.f32 	%f2015, %f2014, %f2001, %f2001;
	setp.ge.f32 	%p308, %f2002, 0f3F19999A;
	selp.f32 	%f2016, %f2009, %f2015, %p308;
	add.f32 	%f2017, %f2016, 0f3F800000;
	mul.f32 	%f2018, %f1999, %f2017;
	st.global.f32 	[%rd28+8], %f2018;
$L__BB2_332:
	add.s32 	%r689, %r35, 3;
	setp.ge.u32 	%p309, %r689, %r273;
	@%p309 bra 	$L__BB2_195;
	ld.global.nc.f32 	%f2019, [%rd18+12];
	fma.rn.f32 	%f2020, %f157, %f13, %f2019;
	mul.f32 	%f2021, %f2020, %f2020;
	mul.f32 	%f2022, %f2020, %f2021;
	mul.f32 	%f2023, %f2020, 0f3F000000;
	fma.rn.f32 	%f2024, %f2022, 0f3D372713, %f2020;
	mul.f32 	%f2025, %f2024, 0f3F4C422A;
	abs.f32 	%f2026, %f2025;
	mul.f32 	%f2027, %f2026, 0f4038AA3B;
	ex2.approx.ftz.f32 	%f2028, %f2027;
	add.f32 	%f2029, %f2028, 0f3F800000;
	rcp.approx.ftz.f32 	%f2030, %f2029;
	fma.rn.f32 	%f2031, %f2030, 0fC0000000, 0f3F800000;
	setp.ge.f32 	%p310, %f2026, 0f41102CB4;
	selp.f32 	%f2032, 0f3F800000, %f2031, %p310;
	copysign.f32 	%f2033, %f2025, %f2032;
	mul.f32 	%f2034, %f2025, %f2025;
	fma.rn.f32 	%f2035, %f2034, 0f3C80F082, 0fBD563CAE;
	fma.rn.f32 	%f2036, %f2035, %f2034, 0f3E085941;
	fma.rn.f32 	%f2037, %f2036, %f2034, 0fBEAAA9ED;
	fma.rn.f32 	%f2038, %f2037, %f2034, 0f00000000;
	fma.rn.f32 	%f2039, %f2038, %f2025, %f2025;
	setp.ge.f32 	%p311, %f2026, 0f3F19999A;
	selp.f32 	%f2040, %f2033, %f2039, %p311;
	add.f32 	%f2041, %f2040, 0f3F800000;
	mul.f32 	%f2042, %f2023, %f2041;
	st.global.f32 	[%rd28+12], %f2042;
	bra.uni 	$L__BB2_195;
$L__BB2_334:
	setp.ge.u32 	%p296, %r35, %r273;
	add.s32 	%r674, %r35, %r97;
	mul.wide.u32 	%rd347, %r674, 4;
	add.s64 	%rd29, %rd3, %rd347;
	@%p296 bra 	$L__BB2_336;
	ld.global.nc.f32 	%f1887, [%rd18];
	fma.rn.f32 	%f1888, %f157, %f16, %f1887;
	fma.rn.f32 	%f1889, %f1888, 0fBBBB989D, 0f3F000000;
	cvt.sat.f32.f32 	%f1890, %f1889;
	mov.f32 	%f1891, 0f4B400001;
	mov.f32 	%f1892, 0f437C0000;
	fma.rm.f32 	%f1893, %f1890, %f1892, %f1891;
	add.f32 	%f1894, %f1893, 0fCB40007F;
	neg.f32 	%f1895, %f1894;
	fma.rn.f32 	%f1896, %f1888, 0fBFB8AA3B, %f1895;
	fma.rn.f32 	%f1897, %f1888, 0fB2A57060, %f1896;
	mov.b32 	%r675, %f1893;
	shl.b32 	%r676, %r675, 23;
	mov.b32 	%f1898, %r676;
	ex2.approx.ftz.f32 	%f1899, %f1897;
	fma.rn.f32 	%f1900, %f1899, %f1898, 0f3F800000;
	div.rn.f32 	%f1901, %f1888, %f1900;
	st.global.f32 	[%rd29], %f1901;
$L__BB2_336:
	add.s32 	%r677, %r35, 1;
	setp.ge.u32 	%p297, %r677, %r273;
	@%p297 bra 	$L__BB2_338;
	ld.global.nc.f32 	%f1902, [%rd18+4];
	fma.rn.f32 	%f1903, %f157, %f15, %f1902;
	fma.rn.f32 	%f1904, %f1903, 0fBBBB989D, 0f3F000000;
	cvt.sat.f32.f32 	%f1905, %f1904;
	mov.f32 	%f1906, 0f4B400001;
	mov.f32 	%f1907, 0f437C0000;
	fma.rm.f32 	%f1908, %f1905, %f1907, %f1906;
	add.f32 	%f1909, %f1908, 0fCB40007F;
	neg.f32 	%f1910, %f1909;
	fma.rn.f32 	%f1911, %f1903, 0fBFB8AA3B, %f1910;
	fma.rn.f32 	%f1912, %f1903, 0fB2A57060, %f1911;
	mov.b32 	%r678, %f1908;
	shl.b32 	%r679, %r678, 23;
	mov.b32 	%f1913, %r679;
	ex2.approx.ftz.f32 	%f1914, %f1912;
	fma.rn.f32 	%f1915, %f1914, %f1913, 0f3F800000;
	div.rn.f32 	%f1916, %f1903, %f1915;
	st.global.f32 	[%rd29+4], %f1916;
$L__BB2_338:
	add.s32 	%r680, %r35, 2;
	setp.ge.u32 	%p298, %r680, %r273;
	@%p298 bra 	$L__BB2_340;
	ld.global.nc.f32 	%f1917, [%rd18+8];
	fma.rn.f32 	%f1918, %f157, %f14, %f1917;
	fma.rn.f32 	%f1919, %f1918, 0fBBBB989D, 0f3F000000;
	cvt.sat.f32.f32 	%f1920, %f1919;
	mov.f32 	%f1921, 0f4B400001;
	mov.f32 	%f1922, 0f437C0000;
	fma.rm.f32 	%f1923, %f1920, %f1922, %f1921;
	add.f32 	%f1924, %f1923, 0fCB40007F;
	neg.f32 	%f1925, %f1924;
	fma.rn.f32 	%f1926, %f1918, 0fBFB8AA3B, %f1925;
	fma.rn.f32 	%f1927, %f1918, 0fB2A57060, %f1926;
	mov.b32 	%r681, %f1923;
	shl.b32 	%r682, %r681, 23;
	mov.b32 	%f1928, %r682;
	ex2.approx.ftz.f32 	%f1929, %f1927;
	fma.rn.f32 	%f1930, %f1929, %f1928, 0f3F800000;
	div.rn.f32 	%f1931, %f1918, %f1930;
	st.global.f32 	[%rd29+8], %f1931;
$L__BB2_340:
	add.s32 	%r683, %r35, 3;
	setp.ge.u32 	%p299, %r683, %r273;
	@%p299 bra 	$L__BB2_195;
	ld.global.nc.f32 	%f1932, [%rd18+12];
	fma.rn.f32 	%f1933, %f157, %f13, %f1932;
	fma.rn.f32 	%f1934, %f1933, 0fBBBB989D, 0f3F000000;
	cvt.sat.f32.f32 	%f1935, %f1934;
	mov.f32 	%f1936, 0f4B400001;
	mov.f32 	%f1937, 0f437C0000;
	fma.rm.f32 	%f1938, %f1935, %f1937, %f1936;
	add.f32 	%f1939, %f1938, 0fCB40007F;
	neg.f32 	%f1940, %f1939;
	fma.rn.f32 	%f1941, %f1933, 0fBFB8AA3B, %f1940;
	fma.rn.f32 	%f1942, %f1933, 0fB2A57060, %f1941;
	mov.b32 	%r684, %f1938;
	shl.b32 	%r685, %r684, 23;
	mov.b32 	%f1943, %r685;
	ex2.approx.ftz.f32 	%f1944, %f1942;
	fma.rn.f32 	%f1945, %f1944, %f1943, 0f3F800000;
	div.rn.f32 	%f1946, %f1933, %f1945;
	st.global.f32 	[%rd29+12], %f1946;
	bra.uni 	$L__BB2_195;
$L__BB2_342:
	setp.ne.s64 	%p57, %rd33, 0;
	@%p57 bra 	$L__BB2_491;
	setp.gt.u32 	%p174, %r275, 7;
	@%p174 bra 	$L__BB2_455;
	mov.b32 	%r559, 1;
	shl.b32 	%r560, %r559, %r275;
	and.b32  	%r561, %r560, 36;
	setp.ne.s32 	%p175, %r561, 0;
	@%p175 bra 	$L__BB2_375;
	mov.b32 	%r562, 1;
	shl.b32 	%r563, %r562, %r275;
	and.b32  	%r564, %r563, 72;
	setp.ne.s32 	%p176, %r564, 0;
	@%p176 bra 	$L__BB2_411;
	mov.b32 	%r565, 1;
	shl.b32 	%r566, %r565, %r275;
	and.b32  	%r567, %r566, 144;
	setp.ne.s32 	%p177, %r567, 0;
	@%p177 bra 	$L__BB2_347;
	bra.uni 	$L__BB2_455;
$L__BB2_347:
	setp.lt.u32 	%p178, %r34, %r272;
	@%p178 bra 	$L__BB2_447;
$L__BB2_348:
	add.s32 	%r136, %r34, 1;
	setp.ge.u32 	%p183, %r136, %r272;
	@%p183 bra 	$L__BB2_357;
	mul.lo.s32 	%r137, %r136, %r273;
	setp.ge.u32 	%p184, %r35, %r273;
	@%p184 bra 	$L__BB2_351;
	add.s32 	%r580, %r35, %r137;
	mul.wide.u32 	%rd166, %r580, 4;
	add.s64 	%rd167, %rd4, %rd166;
	ld.global.nc.f32 	%f1183, [%rd167];
	mul.f32 	%f1184, %f158, %f1183;
	fma.rn.f32 	%f1185, %f157, %f12, %f1184;
	fma.rn.f32 	%f1186, %f1185, 0fBBBB989D, 0f3F000000;
	cvt.sat.f32.f32 	%f1187, %f1186;
	mov.f32 	%f1188, 0f4B400001;
	mov.f32 	%f1189, 0f437C0000;
	fma.rm.f32 	%f1190, %f1187, %f1189, %f1188;
	add.f32 	%f1191, %f1190, 0fCB40007F;
	neg.f32 	%f1192, %f1191;
	fma.rn.f32 	%f1193, %f1185, 0fBFB8AA3B, %f1192;
	fma.rn.f32 	%f1194, %f1185, 0fB2A57060, %f1193;
	mov.b32 	%r581, %f1190;
	shl.b32 	%r582, %r581, 23;
	mov.b32 	%f1195, %r582;
	ex2.approx.ftz.f32 	%f1196, %f1194;
	fma.rn.f32 	%f1197, %f1196, %f1195, 0f3F800000;
	div.rn.f32 	%f1198, %f1185, %f1197;
	add.s64 	%rd168, %rd3, %rd166;
	st.global.f32 	[%rd168], %f1198;
$L__BB2_351:
	add.s32 	%r138, %r35, 1;
	setp.ge.u32 	%p185, %r138, %r273;
	@%p185 bra 	$L__BB2_353;
	add.s32 	%r583, %r138, %r137;
	mul.wide.u32 	%rd169, %r583, 4;
	add.s64 	%rd170, %rd4, %rd169;
	ld.global.nc.f32 	%f1199, [%rd170];
	mul.f32 	%f1200, %f158, %f1199;
	fma.rn.f32 	%f1201, %f157, %f11, %f1200;
	fma.rn.f32 	%f1202, %f1201, 0fBBBB989D, 0f3F000000;
	cvt.sat.f32.f32 	%f1203, %f1202;
	mov.f32 	%f1204, 0f4B400001;
	mov.f32 	%f1205, 0f437C0000;
	fma.rm.f32 	%f1206, %f1203, %f1205, %f1204;
	add.f32 	%f1207, %f1206, 0fCB40007F;
	neg.f32 	%f1208, %f1207;
	fma.rn.f32 	%f1209, %f1201, 0fBFB8AA3B, %f1208;
	fma.rn.f32 	%f1210, %f1201, 0fB2A57060, %f1209;
	mov.b32 	%r584, %f1206;
	shl.b32 	%r585, %r584, 23;
	mov.b32 	%f1211, %r585;
	ex2.approx.ftz.f32 	%f1212, %f1210;
	fma.rn.f32 	%f1213, %f1212, %f1211, 0f3F800000;
	div.rn.f32 	%f1214, %f1201, %f1213;
	add.s64 	%rd171, %rd3, %rd169;
	st.global.f32 	[%rd171], %f1214;
$L__BB2_353:
	add.s32 	%r139, %r35, 2;
	setp.ge.u32 	%p186, %r139, %r273;
	@%p186 bra 	$L__BB2_355;
	add.s32 	%r586, %r139, %r137;
	mul.wide.u32 	%rd172, %r586, 4;
	add.s64 	%rd173, %rd4, %rd172;
	ld.global.nc.f32 	%f1215, [%rd173];
	mul.f32 	%f1216, %f158, %f1215;
	fma.rn.f32 	%f1217, %f157, %f10, %f1216;
	fma.rn.f32 	%f1218, %f1217, 0fBBBB989D, 0f3F000000;
	cvt.sat.f32.f32 	%f1219, %f1218;
	mov.f32 	%f1220, 0f4B400001;
	mov.f32 	%f1221, 0f437C0000;
	fma.rm.f32 	%f1222, %f1219, %f1221, %f1220;
	add.f32 	%f1223, %f1222, 0fCB40007F;
	neg.f32 	%f1224, %f1223;
	fma.rn.f32 	%f1225, %f1217, 0fBFB8AA3B, %f1224;
	fma.rn.f32 	%f1226, %f1217, 0fB2A57060, %f1225;
	mov.b32 	%r587, %f1222;
	shl.b32 	%r588, %r587, 23;
	mov.b32 	%f1227, %r588;
	ex2.approx.ftz.f32 	%f1228, %f1226;
	fma.rn.f32 	%f1229, %f1228, %f1227, 0f3F800000;
	div.rn.f32 	%f1230, %f1217, %f1229;
	add.s64 	%rd174, %rd3, %rd172;
	st.global.f32 	[%rd174], %f1230;
$L__BB2_355:
	add.s32 	%r140, %r35, 3;
	setp.ge.u32 	%p187, %r140, %r273;
	@%p187 bra 	$L__BB2_357;
	add.s32 	%r589, %r140, %r137;
	mul.wide.u32 	%rd175, %r589, 4;
	add.s64 	%rd176, %rd4, %rd175;
	ld.global.nc.f32 	%f1231, [%rd176];
	mul.f32 	%f1232, %f158, %f1231;
	fma.rn.f32 	%f1233, %f157, %f9, %f1232;
	fma.rn.f32 	%f1234, %f1233, 0fBBBB989D, 0f3F000000;
	cvt.sat.f32.f32 	%f1235, %f1234;
	mov.f32 	%f1236, 0f4B400001;
	mov.f32 	%f1237, 0f437C0000;
	fma.rm.f32 	%f1238, %f1235, %f1237, %f1236;
	add.f32 	%f1239, %f1238, 0fCB40007F;
	neg.f32 	%f1240, %f1239;
	fma.rn.f32 	%f1241, %f1233, 0fBFB8AA3B, %f1240;
	fma.rn.f32 	%f1242, %f1233, 0fB2A57060, %f1241;
	mov.b32 	%r590, %f1238;
	shl.b32 	%r591, %r590, 23;
	mov.b32 	%f1243, %r591;
	ex2.approx.ftz.f32 	%f1244, %f1242;
	fma.rn.f32 	%f1245, %f1244, %f1243, 0f3F800000;
	div.rn.f32 	%f1246, %f1233, %f1245;
	add.s64 	%rd177, %rd3, %rd175;
	st.global.f32 	[%rd177], %f1246;
$L__BB2_357:
	add.s32 	%r141, %r34, 2;
	setp.ge.u32 	%p188, %r141, %r272;
	@%p188 bra 	$L__BB2_366;
	mul.lo.s32 	%r142, %r141, %r273;
	setp.ge.u32 	%p189, %r35, %r273;
	@%p189 bra 	$L__BB2_360;
	add.s32 	%r592, %r35, %r142;
	mul.wide.u32 	%rd178, %r592, 4;
	add.s64 	%rd179, %rd4, %rd178;
	ld.global.nc.f32 	%f1247, [%rd179];
	mul.f32 	%f1248, %f158, %f1247;
	fma.rn.f32 	%f1249, %f157, %f8, %f1248;
	fma.rn.f32 	%f1250, %f1249, 0fBBBB989D, 0f3F000000;
	cvt.sat.f32.f32 	%f1251, %f1250;
	mov.f32 	%f1252, 0f4B400001;
	mov.f32 	%f1253, 0f437C0000;
	fma.rm.f32 	%f1254, %f1251, %f1253, %f1252;
	add.f32 	%f1255, %f1254, 0fCB40007F;
	neg.f32 	%f1256, %f1255;
	fma.rn.f32 	%f1257, %f1249, 0fBFB8AA3B, %f1256;
	fma.rn.f32 	%f1258, %f1249, 0fB2A57060, %f1257;
	mov.b32 	%r593, %f1254;
	shl.b32 	%r594, %r593, 23;
	mov.b32 	%f1259, %r594;
	ex2.approx.ftz.f32 	%f1260, %f1258;
	fma.rn.f32 	%f1261, %f1260, %f1259, 0f3F800000;
	div.rn.f32 	%f1262, %f1249, %f1261;
	add.s64 	%rd180, %rd3, %rd178;
	st.global.f32 	[%rd180], %f1262;
$L__BB2_360:
	add.s32 	%r143, %r35, 1;
	setp.ge.u32 	%p190, %r143, %r273;
	@%p190 bra 	$L__BB2_362;
	add.s32 	%r595, %r143, %r142;
	mul.wide.u32 	%rd181, %r595, 4;
	add.s64 	%rd182, %rd4, %rd181;
	ld.global.nc.f32 	%f1263, [%rd182];
	mul.f32 	%f1264, %f158, %f1263;
	fma.rn.f32 	%f1265, %f157, %f7, %f1264;
	fma.rn.f32 	%f1266, %f1265, 0fBBBB989D, 0f3F000000;
	cvt.sat.f32.f32 	%f1267, %f1266;
	mov.f32 	%f1268, 0f4B400001;
	mov.f32 	%f1269, 0f437C0000;
	fma.rm.f32 	%f1270, %f1267, %f1269, %f1268;
	add.f32 	%f1271, %f1270, 0fCB40007F;
	neg.f32 	%f1272, %f1271;
	fma.rn.f32 	%f1273, %f1265, 0fBFB8AA3B, %f1272;
	fma.rn.f32 	%f1274, %f1265, 0fB2A57060, %f1273;
	mov.b32 	%r596, %f1270;
	shl.b32 	%r597, %r596, 23;
	mov.b32 	%f1275, %r597;
	ex2.approx.ftz.f32 	%f1276, %f1274;
	fma.rn.f32 	%f1277, %f1276, %f1275, 0f3F800000;
	div.rn.f32 	%f1278, %f1265, %f1277;
	add.s64 	%rd183, %rd3, %rd181;
	st.global.f32 	[%rd183], %f1278;
$L__BB2_362:
	add.s32 	%r144, %r35, 2;
	setp.ge.u32 	%p191, %r144, %r273;
	@%p191 bra 	$L__BB2_364;
	add.s32 	%r598, %r144, %r142;
	mul.wide.u32 	%rd184, %r598, 4;
	add.s64 	%rd185, %rd4, %rd184;
	ld.global.nc.f32 	%f1279, [%rd185];
	mul.f32 	%f1280, %f158, %f1279;
	fma.rn.f32 	%f1281, %f157, %f6, %f1280;
	fma.rn.f32 	%f1282, %f1281, 0fBBBB989D, 0f3F000000;
	cvt.sat.f32.f32 	%f1283, %f1282;
	mov.f32 	%f1284, 0f4B400001;
	mov.f32 	%f1285, 0f437C0000;
	fma.rm.f32 	%f1286, %f1283, %f1285, %f1284;
	add.f32 	%f1287, %f1286, 0fCB40007F;
	neg.f32 	%f1288, %f1287;
	fma.rn.f32 	%f1289, %f1281, 0fBFB8AA3B, %f1288;
	fma.rn.f32 	%f1290, %f1281, 0fB2A57060, %f1289;
	mov.b32 	%r599, %f1286;
	shl.b32 	%r600, %r599, 23;
	mov.b32 	%f1291, %r600;
	ex2.approx.ftz.f32 	%f1292, %f1290;
	fma.rn.f32 	%f1293, %f1292, %f1291, 0f3F800000;
	div.rn.f32 	%f1294, %f1281, %f1293;
	add.s64 	%rd186, %rd3, %rd184;
	st.global.f32 	[%rd186], %f1294;
$L__BB2_364:
	add.s32 	%r145, %r35, 3;
	setp.ge.u32 	%p192, %r145, %r273;
	@%p192 bra 	$L__BB2_366;
	add.s32 	%r601, %r145, %r142;
	mul.wide.u32 	%rd187, %r601, 4;
	add.s64 	%rd188, %rd4, %rd187;
	ld.global.nc.f32 	%f1295, [%rd188];
	mul.f32 	%f1296, %f158, %f1295;
	fma.rn.f32 	%f1297, %f157, %f5, %f1296;
	fma.rn.f32 	%f1298, %f1297, 0fBBBB989D, 0f3F000000;
	cvt.sat.f32.f32 	%f1299, %f1298;
	mov.f32 	%f1300, 0f4B400001;
	mov.f32 	%f1301, 0f437C0000;
	fma.rm.f32 	%f1302, %f1299, %f1301, %f1300;
	add.f32 	%f1303, %f1302, 0fCB40007F;
	neg.f32 	%f1304, %f1303;
	fma.rn.f32 	%f1305, %f1297, 0fBFB8AA3B, %f1304;
	fma.rn.f32 	%f1306, %f1297, 0fB2A57060, %f1305;
	mov.b32 	%r602, %f1302;
	shl.b32 	%r603, %r602, 23;
	mov.b32 	%f1307, %r603;
	ex2.approx.ftz.f32 	%f1308, %f1306;
	fma.rn.f32 	%f1309, %f1308, %f1307, 0f3F800000;
	div.rn.f32 	%f1310, %f1297, %f1309;
	add.s64 	%rd189, %rd3, %rd187;
	st.global.f32 	[%rd189], %f1310;
$L__BB2_366:
	add.s32 	%r146, %r34, 3;
	setp.ge.u32 	%p193, %r146, %r272;
	@%p193 bra 	$L__BB2_639;
	mul.lo.s32 	%r147, %r146, %r273;
	setp.ge.u32 	%p194, %r35, %r273;
	@%p194 bra 	$L__BB2_369;
	add.s32 	%r604, %r35, %r147;
	mul.wide.u32 	%rd190, %r604, 4;
	add.s64 	%rd191, %rd4, %rd190;
	ld.global.nc.f32 	%f1311, [%rd191];
	mul.f32 	%f1312, %f158, %f1311;
	fma.rn.f32 	%f1313, %f157, %f4, %f1312;
	fma.rn.f32 	%f1314, %f1313, 0fBBBB989D, 0f3F000000;
	cvt.sat.f32.f32 	%f1315, %f1314;
	mov.f32 	%f1316, 0f4B400001;
	mov.f32 	%f1317, 0f437C0000;
	fma.rm.f32 	%f1318, %f1315, %f1317, %f1316;
	add.f32 	%f1319, %f1318, 0fCB40007F;
	neg.f32 	%f1320, %f1319;
	fma.rn.f32 	%f1321, %f1313, 0fBFB8AA3B, %f1320;
	fma.rn.f32 	%f1322, %f1313, 0fB2A57060, %f1321;
	mov.b32 	%r605, %f1318;
	shl.b32 	%r606, %r605, 23;
	mov.b32 	%f1323, %r606;
	ex2.approx.ftz.f32 	%f1324, %f1322;
	fma.rn.f32 	%f1325, %f1324, %f1323, 0f3F800000;
	div.rn.f32 	%f1326, %f1313, %f1325;
	add.s64 	%rd192, %rd3, %rd190;
	st.global.f32 	[%rd192], %f1326;
$L__BB2_369:
	add.s32 	%r148, %r35, 1;
	setp.ge.u32 	%p195, %r148, %r273;
	@%p195 bra 	$L__BB2_371;
	add.s32 	%r607, %r148, %r147;
	mul.wide.u32 	%rd193, %r607, 4;
	add.s64 	%rd194, %rd4, %rd193;
	ld.global.nc.f32 	%f1327, [%rd194];
	mul.f32 	%f1328, %f158, %f1327;
	fma.rn.f32 	%f1329, %f157, %f3, %f1328;
	fma.rn.f32 	%f1330, %f1329, 0fBBBB989D, 0f3F000000;
	cvt.sat.f32.f32 	%f1331, %f1330;
	mov.f32 	%f1332, 0f4B400001;
	mov.f32 	%f1333, 0f437C0000;
	fma.rm.f32 	%f1334, %f1331, %f1333, %f1332;
	add.f32 	%f1335, %f1334, 0fCB40007F;
	neg.f32 	%f1336, %f1335;
	fma.rn.f32 	%f1337, %f1329, 0fBFB8AA3B, %f1336;
	fma.rn.f32 	%f1338, %f1329, 0fB2A57060, %f1337;
	mov.b32 	%r608, %f1334;
	shl.b32 	%r609, %r608, 23;
	mov.b32 	%f1339, %r609;
	ex2.approx.ftz.f32 	%f1340, %f1338;
	fma.rn.f32 	%f1341, %f1340, %f1339, 0f3F800000;
	div.rn.f32 	%f1342, %f1329, %f1341;
	add.s64 	%rd195, %rd3, %rd193;
	st.global.f32 	[%rd195], %f1342;
$L__BB2_371:
	add.s32 	%r149, %r35, 2;
	setp.ge.u32 	%p196, %r149, %r273;
	@%p196 bra 	$L__BB2_373;
	add.s32 	%r610, %r149, %r147;
	mul.wide.u32 	%rd196, %r610, 4;
	add.s64 	%rd197, %rd4, %rd196;
	ld.global.nc.f32 	%f1343, [%rd197];
	mul.f32 	%f1344, %f158, %f1343;
	fma.rn.f32 	%f1345, %f157, %f2, %f1344;
	fma.rn.f32 	%f1346, %f1345, 0fBBBB989D, 0f3F000000;
	cvt.sat.f32.f32 	%f1347, %f1346;
	mov.f32 	%f1348, 0f4B400001;
	mov.f32 	%f1349, 0f437C0000;
	fma.rm.f32 	%f1350, %f1347, %f1349, %f1348;
	add.f32 	%f1351, %f1350, 0fCB40007F;
	neg.f32 	%f1352, %f1351;
	fma.rn.f32 	%f1353, %f1345, 0fBFB8AA3B, %f1352;
	fma.rn.f32 	%f1354, %f1345, 0fB2A57060, %f1353;
	mov.b32 	%r611, %f1350;
	shl.b32 	%r612, %r611, 23;
	mov.b32 	%f1355, %r612;
	ex2.approx.ftz.f32 	%f1356, %f1354;
	fma.rn.f32 	%f1357, %f1356, %f1355, 0f3F800000;
	div.rn.f32 	%f1358, %f1345, %f1357;
	add.s64 	%rd198, %rd3, %rd196;
	st.global.f32 	[%rd198], %f1358;
$L__BB2_373:
	add.s32 	%r150, %r35, 3;
	setp.ge.u32 	%p197, %r150, %r273;
	@%p197 bra 	$L__BB2_639;
	add.s32 	%r613, %r150, %r147;
	mul.wide.u32 	%rd199, %r613, 4;
	add.s64 	%rd200, %rd4, %rd199;
	ld.global.nc.f32 	%f1359, [%rd200];
	mul.f32 	%f1360, %f158, %f1359;
	fma.rn.f32 	%f1361, %f157, %f1, %f1360;
	fma.rn.f32 	%f1362, %f1361, 0fBBBB989D, 0f3F000000;
	cvt.sat.f32.f32 	%f1363, %f1362;
	mov.f32 	%f1364, 0f4B400001;
	mov.f32 	%f1365, 0f437C0000;
	fma.rm.f32 	%f1366, %f1363, %f1365, %f1364;
	add.f32 	%f1367, %f1366, 0fCB40007F;
	neg.f32 	%f1368, %f1367;
	fma.rn.f32 	%f1369, %f1361, 0fBFB8AA3B, %f1368;
	fma.rn.f32 	%f1370, %f1361, 0fB2A57060, %f1369;
	mov.b32 	%r614, %f1366;
	shl.b32 	%r615, %r614, 23;
	mov.b32 	%f1371, %r615;
	ex2.approx.ftz.f32 	%f1372, %f1370;
	fma.rn.f32 	%f1373, %f1372, %f1371, 0f3F800000;
	div.rn.f32 	%f1374, %f1361, %f1373;
	add.s64 	%rd201, %rd3, %rd199;
	st.global.f32 	[%rd201], %f1374;
	bra.uni 	$L__BB2_639;
$L__BB2_375:
	setp.lt.u32 	%p250, %r34, %r272;
	@%p250 bra 	$L__BB2_403;
$L__BB2_376:
	add.s32 	%r98, %r34, 1;
	setp.ge.u32 	%p255, %r98, %r272;
	@%p255 bra 	$L__BB2_385;
	mul.lo.s32 	%r99, %r98, %r273;
	setp.ge.u32 	%p256, %r35, %r273;
	@%p256 bra 	$L__BB2_379;
	add.s32 	%r636, %r35, %r99;
	mul.wide.u32 	%rd262, %r636, 4;
	add.s64 	%rd263, %rd4, %rd262;
	ld.global.nc.f32 	%f1791, [%rd263];
	mul.f32 	%f1792, %f158, %f1791;
	fma.rn.f32 	%f1793, %f157, %f12, %f1792;
	max.f32 	%f1794, %f1793, 0f00000000;
	add.s64 	%rd264, %rd3, %rd262;
	st.global.f32 	[%rd264], %f1794;
$L__BB2_379:
	add.s32 	%r100, %r35, 1;
	setp.ge.u32 	%p257, %r100, %r273;
	@%p257 bra 	$L__BB2_381;
	add.s32 	%r637, %r100, %r99;
	mul.wide.u32 	%rd265, %r637, 4;
	add.s64 	%rd266, %rd4, %rd265;
	ld.global.nc.f32 	%f1795, [%rd266];
	mul.f32 	%f1796, %f158, %f1795;
	fma.rn.f32 	%f1797, %f157, %f11, %f1796;
	max.f32 	%f1798, %f1797, 0f00000000;
	add.s64 	%rd267, %rd3, %rd265;
	st.global.f32 	[%rd267], %f1798;
$L__BB2_381:
	add.s32 	%r101, %r35, 2;
	setp.ge.u32 	%p258, %r101, %r273;
	@%p258 bra 	$L__BB2_383;
	add.s32 	%r638, %r101, %r99;
	mul.wide.u32 	%rd268, %r638, 4;
	add.s64 	%rd269, %rd4, %rd268;
	ld.global.nc.f32 	%f1799, [%rd269];
	mul.f32 	%f1800, %f158, %f1799;
	fma.rn.f32 	%f1801, %f157, %f10, %f1800;
	max.f32 	%f1802, %f1801, 0f00000000;
	add.s64 	%rd270, %rd3, %rd268;
	st.global.f32 	[%rd270], %f1802;
$L__BB2_383:
	add.s32 	%r102, %r35, 3;
	setp.ge.u32 	%p259, %r102, %r273;
	@%p259 bra 	$L__BB2_385;
	add.s32 	%r639, %r102, %r99;
	mul.wide.u32 	%rd271, %r639, 4;
	add.s64 	%rd272, %rd4, %rd271;
	ld.global.nc.f32 	%f1803, [%rd272];
	mul.f32 	%f1804, %f158, %f1803;
	fma.rn.f32 	%f1805, %f157, %f9, %f1804;
	max.f32 	%f1806, %f1805, 0f00000000;
	add.s64 	%rd273, %rd3, %rd271;
	st.global.f32 	[%rd273], %f1806;
$L__BB2_385:
	add.s32 	%r103, %r34, 2;
	setp.ge.u32 	%p260, %r103, %r272;
	@%p260 bra 	$L__BB2_394;
	mul.lo.s32 	%r104, %r103, %r273;
	setp.ge.u32 	%p261, %r35, %r273;
	@%p261 bra 	$L__BB2_388;
	add.s32 	%r640, %r35, %r104;
	mul.wide.u32 	%rd274, %r640, 4;
	add.s64 	%rd275, %rd4, %rd274;
	ld.global.nc.f32 	%f1807, [%rd275];
	mul.f32 	%f1808, %f158, %f1807;
	fma.rn.f32 	%f1809, %f157, %f8, %f1808;
	max.f32 	%f1810, %f1809, 0f00000000;
	add.s64 	%rd276, %rd3, %rd274;
	st.global.f32 	[%rd276], %f1810;
$L__BB2_388:
	add.s32 	%r105, %r35, 1;
	setp.ge.u32 	%p262, %r105, %r273;
	@%p262 bra 	$L__BB2_390;
	add.s32 	%r641, %r105, %r104;
	mul.wide.u32 	%rd277, %r641, 4;
	add.s64 	%rd278, %rd4, %rd277;
	ld.global.nc.f32 	%f1811, [%rd278];
	mul.f32 	%f1812, %f158, %f1811;
	fma.rn.f32 	%f1813, %f157, %f7, %f1812;
	max.f32 	%f1814, %f1813, 0f00000000;
	add.s64 	%rd279, %rd3, %rd277;
	st.global.f32 	[%rd279], %f1814;
$L__BB2_390:
	add.s32 	%r106, %r35, 2;
	setp.ge.u32 	%p263, %r106, %r273;
	@%p263 bra 	$L__BB2_392;
	add.s32 	%r642, %r106, %r104;
	mul.wide.u32 	%rd280, %r642, 4;
	add.s64 	%rd281, %rd4, %rd280;
	ld.global.nc.f32 	%f1815, [%rd281];
	mul.f32 	%f1816, %f158, %f1815;
	fma.rn.f32 	%f1817, %f157, %f6, %f1816;
	max.f32 	%f1818, %f1817, 0f00000000;
	add.s64 	%rd282, %rd3, %rd280;
	st.global.f32 	[%rd282], %f1818;
$L__BB2_392:
	add.s32 	%r107, %r35, 3;
	setp.ge.u32 	%p264, %r107, %r273;
	@%p264 bra 	$L__BB2_394;
	add.s32 	%r643, %r107, %r104;
	mul.wide.u32 	%rd283, %r643, 4;
	add.s64 	%rd284, %rd4, %rd283;
	ld.global.nc.f32 	%f1819, [%rd284];
	mul.f32 	%f1820, %f158, %f1819;
	fma.rn.f32 	%f1821, %f157, %f5, %f1820;
	max.f32 	%f1822, %f1821, 0f00000000;
	add.s64 	%rd285, %rd3, %rd283;
	st.global.f32 	[%rd285], %f1822;
$L__BB2_394:
	add.s32 	%r108, %r34, 3;
	setp.ge.u32 	%p265, %r108, %r272;
	@%p265 bra 	$L__BB2_639;
	mul.lo.s32 	%r109, %r108, %r273;
	setp.ge.u32 	%p266, %r35, %r273;
	@%p266 bra 	$L__BB2_397;
	add.s32 	%r644, %r35, %r109;
	mul.wide.u32 	%rd286, %r644, 4;
	add.s64 	%rd287, %rd4, %rd286;
	ld.global.nc.f32 	%f1823, [%rd287];
	mul.f32 	%f1824, %f158, %f1823;
	fma.rn.f32 	%f1825, %f157, %f4, %f1824;
	max.f32 	%f1826, %f1825, 0f00000000;
	add.s64 	%rd288, %rd3, %rd286;
	st.global.f32 	[%rd288], %f1826;
$L__BB2_397:
	add.s32 	%r110, %r35, 1;
	setp.ge.u32 	%p267, %r110, %r273;
	@%p267 bra 	$L__BB2_399;
	add.s32 	%r645, %r110, %r109;
	mul.wide.u32 	%rd289, %r645, 4;
	add.s64 	%rd290, %rd4, %rd289;
	ld.global.nc.f32 	%f1827, [%rd290];
	mul.f32 	%f1828, %f158, %f1827;
	fma.rn.f32 	%f1829, %f157, %f3, %f1828;
	max.f32 	%f1830, %f1829, 0f00000000;
	add.s64 	%rd291, %rd3, %rd289;
	st.global.f32 	[%rd291], %f1830;
$L__BB2_399:
	add.s32 	%r111, %r35, 2;
	setp.ge.u32 	%p268, %r111, %r273;
	@%p268 bra 	$L__BB2_401;
	add.s32 	%r646, %r111, %r109;
	mul.wide.u32 	%rd292, %r646, 4;
	add.s64 	%rd293, %rd4, %rd292;
	ld.global.nc.f32 	%f1831, [%rd293];
	mul.f32 	%f1832, %f158, %f1831;
	fma.rn.f32 	%f1833, %f157, %f2, %f1832;
	max.f32 	%f1834, %f1833, 0f00000000;
	add.s64 	%rd294, %rd3, %rd292;
	st.global.f32 	[%rd294], %f1834;
$L__BB2_401:
	add.s32 	%r112, %r35, 3;
	setp.ge.u32 	%p269, %r112, %r273;
	@%p269 bra 	$L__BB2_639;
	add.s32 	%r647, %r112, %r109;
	mul.wide.u32 	%rd295, %r647, 4;
	add.s64 	%rd296, %rd4, %rd295;
	ld.global.nc.f32 	%f1835, [%rd296];
	mul.f32 	%f1836, %f158, %f1835;
	fma.rn.f32 	%f1837, %f157, %f1, %f1836;
	max.f32 	%f1838, %f1837, 0f00000000;
	add.s64 	%rd297, %rd3, %rd295;
	st.global.f32 	[%rd297], %f1838;
	bra.uni 	$L__BB2_639;
$L__BB2_403:
	mul.lo.s32 	%r113, %r34, %r273;
	setp.ge.u32 	%p251, %r35, %r273;
	@%p251 bra 	$L__BB2_405;
	add.s32 	%r632, %r35, %r113;
	mul.wide.u32 	%rd250, %r632, 4;
	add.s64 	%rd251, %rd4, %rd250;
	ld.global.nc.f32 	%f1775, [%rd251];
	mul.f32 	%f1776, %f158, %f1775;
	fma.rn.f32 	%f1777, %f157, %f16, %f1776;
	max.f32 	%f1778, %f1777, 0f00000000;
	add.s64 	%rd252, %rd3, %rd250;
	st.global.f32 	[%rd252], %f1778;
$L__BB2_405:
	add.s32 	%r114, %r35, 1;
	setp.ge.u32 	%p252, %r114, %r273;
	@%p252 bra 	$L__BB2_407;
	add.s32 	%r633, %r114, %r113;
	mul.wide.u32 	%rd253, %r633, 4;
	add.s64 	%rd254, %rd4, %rd253;
	ld.global.nc.f32 	%f1779, [%rd254];
	mul.f32 	%f1780, %f158, %f1779;
	fma.rn.f32 	%f1781, %f157, %f15, %f1780;
	max.f32 	%f1782, %f1781, 0f00000000;
	add.s64 	%rd255, %rd3, %rd253;
	st.global.f32 	[%rd255], %f1782;
$L__BB2_407:
	add.s32 	%r115, %r35, 2;
	setp.ge.u32 	%p253, %r115, %r273;
	@%p253 bra 	$L__BB2_409;
	add.s32 	%r634, %r115, %r113;
	mul.wide.u32 	%rd256, %r634, 4;
	add.s64 	%rd257, %rd4, %rd256;
	ld.global.nc.f32 	%f1783, [%rd257];
	mul.f32 	%f1784, %f158, %f1783;
	fma.rn.f32 	%f1785, %f157, %f14, %f1784;
	max.f32 	%f1786, %f1785, 0f00000000;
	add.s64 	%rd258, %rd3, %rd256;
	st.global.f32 	[%rd258], %f1786;
$L__BB2_409:
	add.s32 	%r116, %r35, 3;
	setp.ge.u32 	%p254, %r116, %r273;
	@%p254 bra 	$L__BB2_376;
	add.s32 	%r635, %r116, %r113;
	mul.wide.u32 	%rd259, %r635, 4;
	add.s64 	%rd260, %rd4, %rd259;
	ld.global.nc.f32 	%f1787, [%rd260];
	mul.f32 	%f1788, %f158, %f1787;
	fma.rn.f32 	%f1789, %f157, %f13, %f1788;
	max.f32 	%f1790, %f1789, 0f00000000;
	add.s64 	%rd261, %rd3, %rd259;
	st.global.f32 	[%rd261], %f1790;
	bra.uni 	$L__BB2_376;
$L__BB2_411:
	setp.lt.u32 	%p198, %r34, %r272;
	@%p198 bra 	$L__BB2_439;
$L__BB2_412:
	add.s32 	%r117, %r34, 1;
	setp.ge.u32 	%p211, %r117, %r272;
	@%p211 bra 	$L__BB2_421;
	mul.lo.s32 	%r118, %r117, %r273;
	setp.ge.u32 	%p212, %r35, %r273;
	@%p212 bra 	$L__BB2_415;
	add.s32 	%r620, %r35, %r118;
	mul.wide.u32 	%rd214, %r620, 4;
	add.s64 	%rd215, %rd4, %rd214;
	ld.global.nc.f32 	%f1475, [%rd215];
	mul.f32 	%f1476, %f158, %f1475;
	fma.rn.f32 	%f1477, %f157, %f12, %f1476;
	mul.f32 	%f1478, %f1477, %f1477;
	mul.f32 	%f1479, %f1477, %f1478;
	mul.f32 	%f1480, %f1477, 0f3F000000;
	fma.rn.f32 	%f1481, %f1479, 0f3D372713, %f1477;
	mul.f32 	%f1482, %f1481, 0f3F4C422A;
	abs.f32 	%f1483, %f1482;
	mul.f32 	%f1484, %f1483, 0f4038AA3B;
	ex2.approx.ftz.f32 	%f1485, %f1484;
	add.f32 	%f1486, %f1485, 0f3F800000;
	rcp.approx.ftz.f32 	%f1487, %f1486;
	fma.rn.f32 	%f1488, %f1487, 0fC0000000, 0f3F800000;
	setp.ge.f32 	%p213, %f1483, 0f41102CB4;
	selp.f32 	%f1489, 0f3F800000, %f1488, %p213;
	copysign.f32 	%f1490, %f1482, %f1489;
	mul.f32 	%f1491, %f1482, %f1482;
	fma.rn.f32 	%f1492, %f1491, 0f3C80F082, 0fBD563CAE;
	fma.rn.f32 	%f1493, %f1492, %f1491, 0f3E085941;
	fma.rn.f32 	%f1494, %f1493, %f1491, 0fBEAAA9ED;
	fma.rn.f32 	%f1495, %f1494, %f1491, 0f00000000;
	fma.rn.f32 	%f1496, %f1495, %f1482, %f1482;
	setp.ge.f32 	%p214, %f1483, 0f3F19999A;
	selp.f32 	%f1497, %f1490, %f1496, %p214;
	add.f32 	%f1498, %f1497, 0f3F800000;
	mul.f32 	%f1499, %f1480, %f1498;
	add.s64 	%rd216, %rd3, %rd214;
	st.global.f32 	[%rd216], %f1499;
$L__BB2_415:
	add.s32 	%r119, %r35, 1;
	setp.ge.u32 	%p215, %r119, %r273;
	@%p215 bra 	$L__BB2_417;
	add.s32 	%r621, %r119, %r118;
	mul.wide.u32 	%rd217, %r621, 4;
	add.s64 	%rd218, %rd4, %rd217;
	ld.global.nc.f32 	%f1500, [%rd218];
	mul.f32 	%f1501, %f158, %f1500;
	fma.rn.f32 	%f1502, %f157, %f11, %f1501;
	mul.f32 	%f1503, %f1502, %f1502;
	mul.f32 	%f1504, %f1502, %f1503;
	mul.f32 	%f1505, %f1502, 0f3F000000;
	fma.rn.f32 	%f1506, %f1504, 0f3D372713, %f1502;
	mul.f32 	%f1507, %f1506, 0f3F4C422A;
	abs.f32 	%f1508, %f1507;
	mul.f32 	%f1509, %f1508, 0f4038AA3B;
	ex2.approx.ftz.f32 	%f1510, %f1509;
	add.f32 	%f1511, %f1510, 0f3F800000;
	rcp.approx.ftz.f32 	%f1512, %f1511;
	fma.rn.f32 	%f1513, %f1512, 0fC0000000, 0f3F800000;
	setp.ge.f32 	%p216, %f1508, 0f41102CB4;
	selp.f32 	%f1514, 0f3F800000, %f1513, %p216;
	copysign.f32 	%f1515, %f1507, %f1514;
	mul.f32 	%f1516, %f1507, %f1507;
	fma.rn.f32 	%f1517, %f1516, 0f3C80F082, 0fBD563CAE;
	fma.rn.f32 	%f1518, %f1517, %f1516, 0f3E085941;
	fma.rn.f32 	%f1519, %f1518, %f1516, 0fBEAAA9ED;
	fma.rn.f32 	%f1520, %f1519, %f1516, 0f00000000;
	fma.rn.f32 	%f1521, %f1520, %f1507, %f1507;
	setp.ge.f32 	%p217, %f1508, 0f3F19999A;
	selp.f32 	%f1522, %f1515, %f1521, %p217;
	add.f32 	%f1523, %f1522, 0f3F800000;
	mul.f32 	%f1524, %f1505, %f1523;
	add.s64 	%rd219, %rd3, %rd217;
	st.global.f32 	[%rd219], %f1524;
$L__BB2_417:
	add.s32 	%r120, %r35, 2;
	setp.ge.u32 	%p218, %r120, %r273;
	@%p218 bra 	$L__BB2_419;
	add.s32 	%r622, %r120, %r118;
	mul.wide.u32 	%rd220, %r622, 4;
	add.s64 	%rd221, %rd4, %rd220;
	ld.global.nc.f32 	%f1525, [%rd221];
	mul.f32 	%f1526, %f158, %f1525;
	fma.rn.f32 	%f1527, %f157, %f10, %f1526;
	mul.f32 	%f1528, %f1527, %f1527;
	mul.f32 	%f1529, %f1527, %f1528;
	mul.f32 	%f1530, %f1527, 0f3F000000;
	fma.rn.f32 	%f1531, %f1529, 0f3D372713, %f1527;
	mul.f32 	%f1532, %f1531, 0f3F4C422A;
	abs.f32 	%f1533, %f1532;
	mul.f32 	%f1534, %f1533, 0f4038AA3B;
	ex2.approx.ftz.f32 	%f1535, %f1534;
	add.f32 	%f1536, %f1535, 0f3F800000;
	rcp.approx.ftz.f32 	%f1537, %f1536;
	fma.rn.f32 	%f1538, %f1537, 0fC0000000, 0f3F800000;
	setp.ge.f32 	%p219, %f1533, 0f41102CB4;
	selp.f32 	%f1539, 0f3F800000, %f1538, %p219;
	copysign.f32 	%f1540, %f1532, %f1539;
	mul.f32 	%f1541, %f1532, %f1532;
	fma.rn.f32 	%f1542, %f1541, 0f3C80F082, 0fBD563CAE;
	fma.rn.f32 	%f1543, %f1542, %f1541, 0f3E085941;
	fma.rn.f32 	%f1544, %f1543, %f1541, 0fBEAAA9ED;
	fma.rn.f32 	%f1545, %f1544, %f1541, 0f00000000;
	fma.rn.f32 	%f1546, %f1545, %f1532, %f1532;
	setp.ge.f32 	%p220, %f1533, 0f3F19999A;
	selp.f32 	%f1547, %f1540, %f1546, %p220;
	add.f32 	%f1548, %f1547, 0f3F800000;
	mul.f32 	%f1549, %f1530, %f1548;
	add.s64 	%rd222, %rd3, %rd220;
	st.global.f32 	[%rd222], %f1549;
$L__BB2_419:
	add.s32 	%r121, %r35, 3;
	setp.ge.u32 	%p221, %r121, %r273;
	@%p221 bra 	$L__BB2_421;
	add.s32 	%r623, %r121, %r118;
	mul.wide.u32 	%rd223, %r623, 4;
	add.s64 	%rd224, %rd4, %rd223;
	ld.global.nc.f32 	%f1550, [%rd224];
	mul.f32 	%f1551, %f158, %f1550;
	fma.rn.f32 	%f1552, %f157, %f9, %f1551;
	mul.f32 	%f1553, %f1552, %f1552;
	mul.f32 	%f1554, %f1552, %f1553;
	mul.f32 	%f1555, %f1552, 0f3F000000;
	fma.rn.f32 	%f1556, %f1554, 0f3D372713, %f1552;
	mul.f32 	%f1557, %f1556, 0f3F4C422A;
	abs.f32 	%f1558, %f1557;
	mul.f32 	%f1559, %f1558, 0f4038AA3B;
	ex2.approx.ftz.f32 	%f1560, %f1559;
	add.f32 	%f1561, %f1560, 0f3F800000;
	rcp.approx.ftz.f32 	%f1562, %f1561;
	fma.rn.f32 	%f1563, %f1562, 0fC0000000, 0f3F800000;
	setp.ge.f32 	%p222, %f1558, 0f41102CB4;
	selp.f32 	%f1564, 0f3F800000, %f1563, %p222;
	copysign.f32 	%f1565, %f1557, %f1564;
	mul.f32 	%f1566, %f1557, %f1557;
	fma.rn.f32 	%f1567, %f1566, 0f3C80F082, 0fBD563CAE;
	fma.rn.f32 	%f1568, %f1567, %f1566, 0f3E085941;
	fma.rn.f32 	%f1569, %f1568, %f1566, 0fBEAAA9ED;
	fma.rn.f32 	%f1570, %f1569, %f1566, 0f00000000;
	fma.rn.f32 	%f1571, %f1570, %f1557, %f1557;
	setp.ge.f32 	%p223, %f1558, 0f3F19999A;
	selp.f32 	%f1572, %f1565, %f1571, %p223;
	add.f32 	%f1573, %f1572, 0f3F800000;
	mul.f32 	%f1574, %f1555, %f1573;
	add.s64 	%rd225, %rd3, %rd223;
	st.global.f32 	[%rd225], %f1574;
$L__BB2_421:
	add.s32 	%r122, %r34, 2;
	setp.ge.u32 	%p224, %r122, %r272;
	@%p224 bra 	$L__BB2_430;
	mul.lo.s32 	%r123, %r122, %r273;
	setp.ge.u32 	%p225, %r35, %r273;
	@%p225 bra 	$L__BB2_424;
	add.s32 	%r624, %r35, %r123;
	mul.wide.u32 	%rd226, %r624, 4;
	add.s64 	%rd227, %rd4, %rd226;
	ld.global.nc.f32 	%f1575, [%rd227];
	mul.f32 	%f1576, %f158, %f1575;
	fma.rn.f32 	%f1577, %f157, %f8, %f1576;
	mul.f32 	%f1578, %f1577, %f1577;
	mul.f32 	%f1579, %f1577, %f1578;
	mul.f32 	%f1580, %f1577, 0f3F000000;
	fma.rn.f32 	%f1581, %f1579, 0f3D372713, %f1577;
	mul.f32 	%f1582, %f1581, 0f3F4C422A;
	abs.f32 	%f1583, %f1582;
	mul.f32 	%f1584, %f1583, 0f4038AA3B;
	ex2.approx.ftz.f32 	%f1585, %f1584;
	add.f32 	%f1586, %f1585, 0f3F800000;
	rcp.approx.ftz.f32 	%f1587, %f1586;
	fma.rn.f32 	%f1588, %f1587, 0fC0000000, 0f3F800000;
	setp.ge.f32 	%p226, %f1583, 0f41102CB4;
	selp.f32 	%f1589, 0f3F800000, %f1588, %p226;
	copysign.f32 	%f1590, %f1582, %f1589;
	mul.f32 	%f1591, %f1582, %f1582;
	fma.rn.f32 	%f1592, %f1591, 0f3C80F082, 0fBD563CAE;
	fma.rn.f32 	%f1593, %f1592, %f1591, 0f3E085941;
	fma.rn.f32 	%f1594, %f1593, %f1591, 0fBEAAA9ED;
	fma.rn.f32 	%f1595, %f1594, %f1591, 0f00000000;
	fma.rn.f32 	%f1596, %f1595, %f1582, %f1582;
	setp.ge.f32 	%p227, %f1583, 0f3F19999A;
	selp.f32 	%f1597, %f1590, %f1596, %p227;
	add.f32 	%f1598, %f1597, 0f3F800000;
	mul.f32 	%f1599, %f1580, %f1598;
	add.s64 	%rd228, %rd3, %rd226;
	st.global.f32 	[%rd228], %f1599;
$L__BB2_424:
	add.s32 	%r124, %r35, 1;
	setp.ge.u32 	%p228, %r124, %r273;
	@%p228 bra 	$L__BB2_426;
	add.s32 	%r625, %r124, %r123;
	mul.wide.u32 	%rd229, %r625, 4;
	add.s64 	%rd230, %rd4, %rd229;
	ld.global.nc.f32 	%f1600, [%rd230];
	mul.f32 	%f1601, %f158, %f1600;
	fma.rn.f32 	%f1602, %f157, %f7, %f1601;
	mul.f32 	%f1603, %f1602, %f1602;
	mul.f32 	%f1604, %f1602, %f1603;
	mul.f32 	%f1605, %f1602, 0f3F000000;
	fma.rn.f32 	%f1606, %f1604, 0f3D372713, %f1602;
	mul.f32 	%f1607, %f1606, 0f3F4C422A;
	abs.f32 	%f1608, %f1607;
	mul.f32 	%f1609, %f1608, 0f4038AA3B;
	ex2.approx.ftz.f32 	%f1610, %f1609;
	add.f32 	%f1611, %f1610, 0f3F800000;
	rcp.approx.ftz.f32 	%f1612, %f1611;
	fma.rn.f32 	%f1613, %f1612, 0fC0000000, 0f3F800000;
	setp.ge.f32 	%p229, %f1608, 0f41102CB4;
	selp.f32 	%f1614, 0f3F800000, %f1613, %p229;
	copysign.f32 	%f1615, %f1607, %f1614;
	mul.f32 	%f1616, %f1607, %f1607;
	fma.rn.f32 	%f1617, %f1616, 0f3C80F082, 0fBD563CAE;
	fma.rn.f32 	%f1618, %f1617, %f1616, 0f3E085941;
	fma.rn.f32 	%f1619, %f1618, %f1616, 0fBEAAA9ED;
	fma.rn.f32 	%f1620, %f1619, %f1616, 0f00000000;
	fma.rn.f32 	%f1621, %f1620, %f1607, %f1607;
	setp.ge.f32 	%p230, %f1608, 0f3F19999A;
	selp.f32 	%f1622, %f1615, %f1621, %p230;
	add.f32 	%f1623, %f1622, 0f3F800000;
	mul.f32 	%f1624, %f1605, %f1623;
	add.s64 	%rd231, %rd3, %rd229;
	st.global.f32 	[%rd231], %f1624;
$L__BB2_426:
	add.s32 	%r125, %r35, 2;
	setp.ge.u32 	%p231, %r125, %r273;
	@%p231 bra 	$L__BB2_428;
	add.s32 	%r626, %r125, %r123;
	mul.wide.u32 	%rd232, %r626, 4;
	add.s64 	%rd233, %rd4, %rd232;
	ld.global.nc.f32 	%f1625, [%rd233];
	mul.f32 	%f1626, %f158, %f1625;
	fma.rn.f32 	%f1627, %f157, %f6, %f1626;
	mul.f32 	%f1628, %f1627, %f1627;
	mul.f32 	%f1629, %f1627, %f1628;
	mul.f32 	%f1630, %f1627, 0f3F000000;
	fma.rn.f32 	%f1631, %f1629, 0f3D372713, %f1627;
	mul.f32 	%f1632, %f1631, 0f3F4C422A;
	abs.f32 	%f1633, %f1632;
	mul.f32 	%f1634, %f1633, 0f4038AA3B;
	ex2.approx.ftz.f32 	%f1635, %f1634;
	add.f32 	%f1636, %f1635, 0f3F800000;
	rcp.approx.ftz.f32 	%f1637, %f1636;
	fma.rn.f32 	%f1638, %f1637, 0fC0000000, 0f3F800000;
	setp.ge.f32 	%p232, %f1633, 0f41102CB4;
	selp.f32 	%f1639, 0f3F800000, %f1638, %p232;
	copysign.f32 	%f1640, %f1632, %f1639;
	mul.f32 	%f1641, %f1632, %f1632;
	fma.rn.f32 	%f1642, %f1641, 0f3C80F082, 0fBD563CAE;
	fma.rn.f32 	%f1643, %f1642, %f1641, 0f3E085941;
	fma.rn.f32 	%f1644, %f1643, %f1641, 0fBEAAA9ED;
	fma.rn.f32 	%f1645, %f1644, %f1641, 0f00000000;
	fma.rn.f32 	%f1646, %f1645, %f1632, %f1632;
	setp.ge.f32 	%p233, %f1633, 0f3F19999A;
	selp.f32 	%f1647, %f1640, %f1646, %p233;
	add.f32 	%f1648, %f1647, 0f3F800000;
	mul.f32 	%f1649, %f1630, %f1648;
	add.s64 	%rd234, %rd3, %rd232;
	st.global.f32 	[%rd234], %f1649;
$L__BB2_428:
	add.s32 	%r126, %r35, 3;
	setp.ge.u32 	%p234, %r126, %r273;
	@%p234 bra 	$L__BB2_430;
	add.s32 	%r627, %r126, %r123;
	mul.wide.u32 	%rd235, %r627, 4;
	add.s64 	%rd236, %rd4, %rd235;
	ld.global.nc.f32 	%f1650, [%rd236];
	mul.f32 	%f1651, %f158, %f1650;
	fma.rn.f32 	%f1652, %f157, %f5, %f1651;
	mul.f32 	%f1653, %f1652, %f1652;
	mul.f32 	%f1654, %f1652, %f1653;
	mul.f32 	%f1655, %f1652, 0f3F000000;
	fma.rn.f32 	%f1656, %f1654, 0f3D372713, %f1652;
	mul.f32 	%f1657, %f1656, 0f3F4C422A;
	abs.f32 	%f1658, %f1657;
	mul.f32 	%f1659, %f1658, 0f4038AA3B;
	ex2.approx.ftz.f32 	%f1660, %f1659;
	add.f32 	%f1661, %f1660, 0f3F800000;
	rcp.approx.ftz.f32 	%f1662, %f1661;
	fma.rn.f32 	%f1663, %f1662, 0fC0000000, 0f3F800000;
	setp.ge.f32 	%p235, %f1658, 0f41102CB4;
	selp.f32 	%f1664, 0f3F800000, %f1663, %p235;
	copysign.f32 	%f1665, %f1657, %f1664;
	mul.f32 	%f1666, %f1657, %f1657;
	fma.rn.f32 	%f1667, %f1666, 0f3C80F082, 0fBD563CAE;
	fma.rn.f32 	%f1668, %f1667, %f1666, 0f3E085941;
	fma.rn.f32 	%f1669, %f1668, %f1666, 0fBEAAA9ED;
	fma.rn.f32 	%f1670, %f1669, %f1666, 0f00000000;
	fma.rn.f32 	%f1671, %f1670, %f1657, %f1657;
	setp.ge.f32 	%p236, %f1658, 0f3F19999A;
	selp.f32 	%f1672, %f1665, %f1671, %p236;
	add.f32 	%f1673, %f1672, 0f3F800000;
	mul.f32 	%f1674, %f1655, %f1673;
	add.s64 	%rd237, %rd3, %rd235;
	st.global.f32 	[%rd237], %f1674;
$L__BB2_430:
	add.s32 	%r127, %r34, 3;
	setp.ge.u32 	%p237, %r127, %r272;
	@%p237 bra 	$L__BB2_639;
	mul.lo.s32 	%r128, %r127, %r273;
	setp.ge.u32 	%p238, %r35, %r273;
	@%p238 bra 	$L__BB2_433;
	add.s32 	%r628, %r35, %r128;
	mul.wide.u32 	%rd238, %r628, 4;
	add.s64 	%rd239, %rd4, %rd238;
	ld.global.nc.f32 	%f1675, [%rd239];
	mul.f32 	%f1676, %f158, %f1675;
	fma.rn.f32 	%f1677, %f157, %f4, %f1676;
	mul.f32 	%f1678, %f1677, %f1677;
	mul.f32 	%f1679, %f1677, %f1678;
	mul.f32 	%f1680, %f1677, 0f3F000000;
	fma.rn.f32 	%f1681, %f1679, 0f3D372713, %f1677;
	mul.f32 	%f1682, %f1681, 0f3F4C422A;
	abs.f32 	%f1683, %f1682;
	mul.f32 	%f1684, %f1683, 0f4038AA3B;
	ex2.approx.ftz.f32 	%f1685, %f1684;
	add.f32 	%f1686, %f1685, 0f3F800000;
	rcp.approx.ftz.f32 	%f1687, %f1686;
	fma.rn.f32 	%f1688, %f1687, 0fC0000000, 0f3F800000;
	setp.ge.f32 	%p239, %f1683, 0f41102CB4;
	selp.f32 	%f1689, 0f3F800000, %f1688, %p239;
	copysign.f32 	%f1690, %f1682, %f1689;
	mul.f32 	%f1691, %f1682, %f1682;
	fma.rn.f32 	%f1692, %f1691, 0f3C80F082, 0fBD563CAE;
	fma.rn.f32 	%f1693, %f1692, %f1691, 0f3E085941;
	fma.rn.f32 	%f1694, %f1693, %f1691, 0fBEAAA9ED;
	fma.rn.f32 	%f1695, %f1694, %f1691, 0f00000000;
	fma.rn.f32 	%f1696, %f1695, %f1682, %f1682;
	setp.ge.f32 	%p240, %f1683, 0f3F19999A;
	selp.f32 	%f1697, %f1690, %f1696, %p240;
	add.f32 	%f1698, %f1697, 0f3F800000;
	mul.f32 	%f1699, %f1680, %f1698;
	add.s64 	%rd240, %rd3, %rd238;
	st.global.f32 	[%rd240], %f1699;
$L__BB2_433:
	add.s32 	%r129, %r35, 1;
	setp.ge.u32 	%p241, %r129, %r273;
	@%p241 bra 	$L__BB2_435;
	add.s32 	%r629, %r129, %r128;
	mul.wide.u32 	%rd241, %r629, 4;
	add.s64 	%rd242, %rd4, %rd241;
	ld.global.nc.f32 	%f1700, [%rd242];
	mul.f32 	%f1701, %f158, %f1700;
	fma.rn.f32 	%f1702, %f157, %f3, %f1701;
	mul.f32 	%f1703, %f1702, %f1702;
	mul.f32 	%f1704, %f1702, %f1703;
	mul.f32 	%f1705, %f1702, 0f3F000000;
	fma.rn.f32 	%f1706, %f1704, 0f3D372713, %f1702;
	mul.f32 	%f1707, %f1706, 0f3F4C422A;
	abs.f32 	%f1708, %f1707;
	mul.f32 	%f1709, %f1708, 0f4038AA3B;
	ex2.approx.ftz.f32 	%f1710, %f1709;
	add.f32 	%f1711, %f1710, 0f3F800000;
	rcp.approx.ftz.f32 	%f1712, %f1711;
	fma.rn.f32 	%f1713, %f1712, 0fC0000000, 0f3F800000;
	setp.ge.f32 	%p242, %f1708, 0f41102CB4;
	selp.f32 	%f1714, 0f3F800000, %f1713, %p242;
	copysign.f32 	%f1715, %f1707, %f1714;
	mul.f32 	%f1716, %f1707, %f1707;
	fma.rn.f32 	%f1717, %f1716, 0f3C80F082, 0fBD563CAE;
	fma.rn.f32 	%f1718, %f1717, %f1716, 0f3E085941;
	fma.rn.f32 	%f1719, %f1718, %f1716, 0fBEAAA9ED;
	fma.rn.f32 	%f1720, %f1719, %f1716, 0f00000000;
	fma.rn.f32 	%f1721, %f1720, %f1707, %f1707;
	setp.ge.f32 	%p243, %f1708, 0f3F19999A;
	selp.f32 	%f1722, %f1715, %f1721, %p243;
	add.f32 	%f1723, %f1722, 0f3F800000;
	mul.f32 	%f1724, %f1705, %f1723;
	add.s64 	%rd243, %rd3, %rd241;
	st.global.f32 	[%rd243], %f1724;
$L__BB2_435:
	add.s32 	%r130, %r35, 2;
	setp.ge.u32 	%p244, %r130, %r273;
	@%p244 bra 	$L__BB2_437;
	add.s32 	%r630, %r130, %r128;
	mul.wide.u32 	%rd244, %r630, 4;
	add.s64 	%rd245, %rd4, %rd244;
	ld.global.nc.f32 	%f1725, [%rd245];
	mul.f32 	%f1726, %f158, %f1725;
	fma.rn.f32 	%f1727, %f157, %f2, %f1726;
	mul.f32 	%f1728, %f1727, %f1727;
	mul.f32 	%f1729, %f1727, %f1728;
	mul.f32 	%f1730, %f1727, 0f3F000000;
	fma.rn.f32 	%f1731, %f1729, 0f3D372713, %f1727;
	mul.f32 	%f1732, %f1731, 0f3F4C422A;
	abs.f32 	%f1733, %f1732;
	mul.f32 	%f1734, %f1733, 0f4038AA3B;
	ex2.approx.ftz.f32 	%f1735, %f1734;
	add.f32 	%f1736, %f1735, 0f3F800000;
	rcp.approx.ftz.f32 	%f1737, %f1736;
	fma.rn.f32 	%f1738, %f1737, 0fC0000000, 0f3F800000;
	setp.ge.f32 	%p245, %f1733, 0f41102CB4;
	selp.f32 	%f1739, 0f3F800000, %f1738, %p245;
	copysign.f32 	%f1740, %f1732, %f1739;
	mul.f32 	%f1741, %f1732, %f1732;
	fma.rn.f32 	%f1742, %f1741, 0f3C80F082, 0fBD563CAE;
	fma.rn.f32 	%f1743, %f1742, %f1741, 0f3E085941;
	fma.rn.f32 	%f1744, %f1743, %f1741, 0fBEAAA9ED;
	fma.rn.f32 	%f1745, %f1744, %f1741, 0f00000000;
	fma.rn.f32 	%f1746, %f1745, %f1732, %f1732;
	setp.ge.f32 	%p246, %f1733, 0f3F19999A;
	selp.f32 	%f1747, %f1740, %f1746, %p246;
	add.f32 	%f1748, %f1747, 0f3F800000;
	mul.f32 	%f1749, %f1730, %f1748;
	add.s64 	%rd246, %rd3, %rd244;
	st.global.f32 	[%rd246], %f1749;
$L__BB2_437:
	add.s32 	%r131, %r35, 3;
	setp.ge.u32 	%p247, %r131, %r273;
	@%p247 bra 	$L__BB2_639;
	add.s32 	%r631, %r131, %r128;
	mul.wide.u32 	%rd247, %r631, 4;
	add.s64 	%rd248, %rd4, %rd247;
	ld.global.nc.f32 	%f1750, [%rd248];
	mul.f32 	%f1751, %f158, %f1750;
	fma.rn.f32 	%f1752, %f157, %f1, %f1751;
	mul.f32 	%f1753, %f1752, %f1752;
	mul.f32 	%f1754, %f1752, %f1753;
	mul.f32 	%f1755, %f1752, 0f3F000000;
	fma.rn.f32 	%f1756, %f1754, 0f3D372713, %f1752;
	mul.f32 	%f1757, %f1756, 0f3F4C422A;
	abs.f32 	%f1758, %f1757;
	mul.f32 	%f1759, %f1758, 0f4038AA3B;
	ex2.approx.ftz.f32 	%f1760, %f1759;
	add.f32 	%f1761, %f1760, 0f3F800000;
	rcp.approx.ftz.f32 	%f1762, %f1761;
	fma.rn.f32 	%f1763, %f1762, 0fC0000000, 0f3F800000;
	setp.ge.f32 	%p248, %f1758, 0f41102CB4;
	selp.f32 	%f1764, 0f3F800000, %f1763, %p248;
	copysign.f32 	%f1765, %f1757, %f1764;
	mul.f32 	%f1766, %f1757, %f1757;
	fma.rn.f32 	%f1767, %f1766, 0f3C80F082, 0fBD563CAE;
	fma.rn.f32 	%f1768, %f1767, %f1766, 0f3E085941;
	fma.rn.f32 	%f1769, %f1768, %f1766, 0fBEAAA9ED;
	fma.rn.f32 	%f1770, %f1769, %f1766, 0f00000000;
	fma.rn.f32 	%f1771, %f1770, %f1757, %f1757;
	setp.ge.f32 	%p249, %f1758, 0f3F19999A;
	selp.f32 	%f1772, %f1765, %f1771, %p249;
	add.f32 	%f1773, %f1772, 0f3F800000;
	mul.f32 	%f1774, %f1755, %f1773;
	add.s64 	%rd249, %rd3, %rd247;
	st.global.f32 	[%rd249], %f1774;
	bra.uni 	$L__BB2_639;
$L__BB2_439:
	mul.lo.s32 	%r132, %r34, %r273;
	setp.ge.u32 	%p199, %r35, %r273;
	@%p199 bra 	$L__BB2_441;
	add.s32 	%r616, %r35, %r132;
	mul.wide.u32 	%rd202, %r616, 4;
	add.s64 	%rd203, %rd4, %rd202;
	ld.global.nc.f32 	%f1375, [%rd203];
	mul.f32 	%f1376, %f158, %f1375;
	fma.rn.f32 	%f1377, %f157, %f16, %f1376;
	mul.f32 	%f1378, %f1377, %f1377;
	mul.f32 	%f1379, %f1377, %f1378;
	mul.f32 	%f1380, %f1377, 0f3F000000;
	fma.rn.f32 	%f1381, %f1379, 0f3D372713, %f1377;
	mul.f32 	%f1382, %f1381, 0f3F4C422A;
	abs.f32 	%f1383, %f1382;
	mul.f32 	%f1384, %f1383, 0f4038AA3B;
	ex2.approx.ftz.f32 	%f1385, %f1384;
	add.f32 	%f1386, %f1385, 0f3F800000;
	rcp.approx.ftz.f32 	%f1387, %f1386;
	fma.rn.f32 	%f1388, %f1387, 0fC0000000, 0f3F800000;
	setp.ge.f32 	%p200, %f1383, 0f41102CB4;
	selp.f32 	%f1389, 0f3F800000, %f1388, %p200;
	copysign.f32 	%f1390, %f1382, %f1389;
	mul.f32 	%f1391, %f1382, %f1382;
	fma.rn.f32 	%f1392, %f1391, 0f3C80F082, 0fBD563CAE;
	fma.rn.f32 	%f1393, %f1392, %f1391, 0f3E085941;
	fma.rn.f32 	%f1394, %f1393, %f1391, 0fBEAAA9ED;
	fma.rn.f32 	%f1395, %f1394, %f1391, 0f00000000;
	fma.rn.f32 	%f1396, %f1395, %f1382, %f1382;
	setp.ge.f32 	%p201, %f1383, 0f3F19999A;
	selp.f32 	%f1397, %f1390, %f1396, %p201;
	add.f32 	%f1398, %f1397, 0f3F800000;
	mul.f32 	%f1399, %f1380, %f1398;
	add.s64 	%rd204, %rd3, %rd202;
	st.global.f32 	[%rd204], %f1399;
$L__BB2_441:
	add.s32 	%r133, %r35, 1;
	setp.ge.u32 	%p202, %r133, %r273;
	@%p202 bra 	$L__BB2_443;
	add.s32 	%r617, %r133, %r132;
	mul.wide.u32 	%rd205, %r617, 4;
	add.s64 	%rd206, %rd4, %rd205;
	ld.global.nc.f32 	%f1400, [%rd206];
	mul.f32 	%f1401, %f158, %f1400;
	fma.rn.f32 	%f1402, %f157, %f15, %f1401;
	mul.f32 	%f1403, %f1402, %f1402;
	mul.f32 	%f1404, %f1402, %f1403;
	mul.f32 	%f1405, %f1402, 0f3F000000;
	fma.rn.f32 	%f1406, %f1404, 0f3D372713, %f1402;
	mul.f32 	%f1407, %f1406, 0f3F4C422A;
	abs.f32 	%f1408, %f1407;
	mul.f32 	%f1409, %f1408, 0f4038AA3B;
	ex2.approx.ftz.f32 	%f1410, %f1409;
	add.f32 	%f1411, %f1410, 0f3F800000;
	rcp.approx.ftz.f32 	%f1412, %f1411;
	fma.rn.f32 	%f1413, %f1412, 0fC0000000, 0f3F800000;
	setp.ge.f32 	%p203, %f1408, 0f41102CB4;
	selp.f32 	%f1414, 0f3F800000, %f1413, %p203;
	copysign.f32 	%f1415, %f1407, %f1414;
	mul.f32 	%f1416, %f1407, %f1407;
	fma.rn.f32 	%f1417, %f1416, 0f3C80F082, 0fBD563CAE;
	fma.rn.f32 	%f1418, %f1417, %f1416, 0f3E085941;
	fma.rn.f32 	%f1419, %f1418, %f1416, 0fBEAAA9ED;
	fma.rn.f32 	%f1420, %f1419, %f1416, 0f00000000;
	fma.rn.f32 	%f1421, %f1420, %f1407, %f1407;
	setp.ge.f32 	%p204, %f1408, 0f3F19999A;
	selp.f32 	%f1422, %f1415, %f1421, %p204;
	add.f32 	%f1423, %f1422, 0f3F800000;
	mul.f32 	%f1424, %f1405, %f1423;
	add.s64 	%rd207, %rd3, %rd205;
	st.global.f32 	[%rd207], %f1424;
$L__BB2_443:
	add.s32 	%r134, %r35, 2;
	setp.ge.u32 	%p205, %r134, %r273;
	@%p205 bra 	$L__BB2_445;
	add.s32 	%r618, %r134, %r132;
	mul.wide.u32 	%rd208, %r618, 4;
	add.s64 	%rd209, %rd4, %rd208;
	ld.global.nc.f32 	%f1425, [%rd209];
	mul.f32 	%f1426, %f158, %f1425;
	fma.rn.f32 	%f1427, %f157, %f14, %f1426;
	mul.f32 	%f1428, %f1427, %f1427;
	mul.f32 	%f1429, %f1427, %f1428;
	mul.f32 	%f1430, %f1427, 0f3F000000;
	fma.rn.f32 	%f1431, %f1429, 0f3D372713, %f1427;
	mul.f32 	%f1432, %f1431, 0f3F4C422A;
	abs.f32 	%f1433, %f1432;
	mul.f32 	%f1434, %f1433, 0f4038AA3B;
	ex2.approx.ftz.f32 	%f1435, %f1434;
	add.f32 	%f1436, %f1435, 0f3F800000;
	rcp.approx.ftz.f32 	%f1437, %f1436;
	fma.rn.f32 	%f1438, %f1437, 0fC0000000, 0f3F800000;
	setp.ge.f32 	%p206, %f1433, 0f41102CB4;
	selp.f32 	%f1439, 0f3F800000, %f1438, %p206;
	copysign.f32 	%f1440, %f1432, %f1439;
	mul.f32 	%f1441, %f1432, %f1432;
	fma.rn.f32 	%f1442, %f1441, 0f3C80F082, 0fBD563CAE;
	fma.rn.f32 	%f1443, %f1442, %f1441, 0f3E085941;
	fma.rn.f32 	%f1444, %f1443, %f1441, 0fBEAAA9ED;
	fma.rn.f32 	%f1445, %f1444, %f1441, 0f00000000;
	fma.rn.f32 	%f1446, %f1445, %f1432, %f1432;
	setp.ge.f32 	%p207, %f1433, 0f3F19999A;
	selp.f32 	%f1447, %f1440, %f1446, %p207;
	add.f32 	%f1448, %f1447, 0f3F800000;
	mul.f32 	%f1449, %f1430, %f1448;
	add.s64 	%rd210, %rd3, %rd208;
	st.global.f32 	[%rd210], %f1449;
$L__BB2_445:
	add.s32 	%r135, %r35, 3;
	setp.ge.u32 	%p208, %r135, %r273;
	@%p208 bra 	$L__BB2_412;
	add.s32 	%r619, %r135, %r132;
	mul.wide.u32 	%rd211, %r619, 4;
	add.s64 	%rd212, %rd4, %rd211;
	ld.global.nc.f32 	%f1450, [%rd212];
	mul.f32 	%f1451, %f158, %f1450;
	fma.rn.f32 	%f1452, %f157, %f13, %f1451;
	mul.f32 	%f1453, %f1452, %f1452;
	mul.f32 	%f1454, %f1452, %f1453;
	mul.f32 	%f1455, %f1452, 0f3F000000;
	fma.rn.f32 	%f1456, %f1454, 0f3D372713, %f1452;
	mul.f32 	%f1457, %f1456, 0f3F4C422A;
	abs.f32 	%f1458, %f1457;
	mul.f32 	%f1459, %f1458, 0f4038AA3B;
	ex2.approx.ftz.f32 	%f1460, %f1459;
	add.f32 	%f1461, %f1460, 0f3F800000;
	rcp.approx.ftz.f32 	%f1462, %f1461;
	fma.rn.f32 	%f1463, %f1462, 0fC0000000, 0f3F800000;
	setp.ge.f32 	%p209, %f1458, 0f41102CB4;
	selp.f32 	%f1464, 0f3F800000, %f1463, %p209;
	copysign.f32 	%f1465, %f1457, %f1464;
	mul.f32 	%f1466, %f1457, %f1457;
	fma.rn.f32 	%f1467, %f1466, 0f3C80F082, 0fBD563CAE;
	fma.rn.f32 	%f1468, %f1467, %f1466, 0f3E085941;
	fma.rn.f32 	%f1469, %f1468, %f1466, 0fBEAAA9ED;
	fma.rn.f32 	%f1470, %f1469, %f1466, 0f00000000;
	fma.rn.f32 	%f1471, %f1470, %f1457, %f1457;
	setp.ge.f32 	%p210, %f1458, 0f3F19999A;
	selp.f32 	%f1472, %f1465, %f1471, %p210;
	add.f32 	%f1473, %f1472, 0f3F800000;
	mul.f32 	%f1474, %f1455, %f1473;
	add.s64 	%rd213, %rd3, %rd211;
	st.global.f32 	[%rd213], %f1474;
	bra.uni 	$L__BB2_412;
$L__BB2_447:
	mul.lo.s32 	%r151, %r34, %r273;
	setp.ge.u32 	%p179, %r35, %r273;
	@%p179 bra 	$L__BB2_449;
	add.s32 	%r568, %r35, %r151;
	mul.wide.u32 	%rd154, %r568, 4;
	add.s64 	%rd155, %rd4, %rd154;
	ld.global.nc.f32 	%f1119, [%rd155];
	mul.f32 	%f1120, %f158, %f1119;
	fma.rn.f32 	%f1121, %f157, %f16, %f1120;
	fma.rn.f32 	%f1122, %f1121, 0fBBBB989D, 0f3F000000;
	cvt.sat.f32.f32 	%f1123, %f1122;
	mov.f32 	%f1124, 0f4B400001;
	mov.f32 	%f1125, 0f437C0000;
	fma.rm.f32 	%f1126, %f1123, %f1125, %f1124;
	add.f32 	%f1127, %f1126, 0fCB40007F;
	neg.f32 	%f1128, %f1127;
	fma.rn.f32 	%f1129, %f1121, 0fBFB8AA3B, %f1128;
	fma.rn.f32 	%f1130, %f1121, 0fB2A57060, %f1129;
	mov.b32 	%r569, %f1126;
	shl.b32 	%r570, %r569, 23;
	mov.b32 	%f1131, %r570;
	ex2.approx.ftz.f32 	%f1132, %f1130;
	fma.rn.f32 	%f1133, %f1132, %f1131, 0f3F800000;
	div.rn.f32 	%f1134, %f1121, %f1133;
	add.s64 	%rd156, %rd3, %rd154;
	st.global.f32 	[%rd156], %f1134;
$L__BB2_449:
	add.s32 	%r152, %r35, 1;
	setp.ge.u32 	%p180, %r152, %r273;
	@%p180 bra 	$L__BB2_451;
	add.s32 	%r571, %r152, %r151;
	mul.wide.u32 	%rd157, %r571, 4;
	add.s64 	%rd158, %rd4, %rd157;
	ld.global.nc.f32 	%f1135, [%rd158];
	mul.f32 	%f1136, %f158, %f1135;
	fma.rn.f32 	%f1137, %f157, %f15, %f1136;
	fma.rn.f32 	%f1138, %f1137, 0fBBBB989D, 0f3F000000;
	cvt.sat.f32.f32 	%f1139, %f1138;
	mov.f32 	%f1140, 0f4B400001;
	mov.f32 	%f1141, 0f437C0000;
	fma.rm.f32 	%f1142, %f1139, %f1141, %f1140;
	add.f32 	%f1143, %f1142, 0fCB40007F;
	neg.f32 	%f1144, %f1143;
	fma.rn.f32 	%f1145, %f1137, 0fBFB8AA3B, %f1144;
	fma.rn.f32 	%f1146, %f1137, 0fB2A57060, %f1145;
	mov.b32 	%r572, %f1142;
	shl.b32 	%r573, %r572, 23;
	mov.b32 	%f1147, %r573;
	ex2.approx.ftz.f32 	%f1148, %f1146;
	fma.rn.f32 	%f1149, %f1148, %f1147, 0f3F800000;
	div.rn.f32 	%f1150, %f1137, %f1149;
	add.s64 	%rd159, %rd3, %rd157;
	st.global.f32 	[%rd159], %f1150;
$L__BB2_451:
	add.s32 	%r153, %r35, 2;
	setp.ge.u32 	%p181, %r153, %r273;
	@%p181 bra 	$L__BB2_453;
	add.s32 	%r574, %r153, %r151;
	mul.wide.u32 	%rd160, %r574, 4;
	add.s64 	%rd161, %rd4, %rd160;
	ld.global.nc.f32 	%f1151, [%rd161];
	mul.f32 	%f1152, %f158, %f1151;
	fma.rn.f32 	%f1153, %f157, %f14, %f1152;
	fma.rn.f32 	%f1154, %f1153, 0fBBBB989D, 0f3F000000;
	cvt.sat.f32.f32 	%f1155, %f1154;
	mov.f32 	%f1156, 0f4B400001;
	mov.f32 	%f1157, 0f437C0000;
	fma.rm.f32 	%f1158, %f1155, %f1157, %f1156;
	add.f32 	%f1159, %f1158, 0fCB40007F;
	neg.f32 	%f1160, %f1159;
	fma.rn.f32 	%f1161, %f1153, 0fBFB8AA3B, %f1160;
	fma.rn.f32 	%f1162, %f1153, 0fB2A57060, %f1161;
	mov.b32 	%r575, %f1158;
	shl.b32 	%r576, %r575, 23;
	mov.b32 	%f1163, %r576;
	ex2.approx.ftz.f32 	%f1164, %f1162;
	fma.rn.f32 	%f1165, %f1164, %f1163, 0f3F800000;
	div.rn.f32 	%f1166, %f1153, %f1165;
	add.s64 	%rd162, %rd3, %rd160;
	st.global.f32 	[%rd162], %f1166;
$L__BB2_453:
	add.s32 	%r154, %r35, 3;
	setp.ge.u32 	%p182, %r154, %r273;
	@%p182 bra 	$L__BB2_348;
	add.s32 	%r577, %r154, %r151;
	mul.wide.u32 	%rd163, %r577, 4;
	add.s64 	%rd164, %rd4, %rd163;
	ld.global.nc.f32 	%f1167, [%rd164];
	mul.f32 	%f1168, %f158, %f1167;
	fma.rn.f32 	%f1169, %f157, %f13, %f1168;
	fma.rn.f32 	%f1170, %f1169, 0fBBBB989D, 0f3F000000;
	cvt.sat.f32.f32 	%f1171, %f1170;
	mov.f32 	%f1172, 0f4B400001;
	mov.f32 	%f1173, 0f437C0000;
	fma.rm.f32 	%f1174, %f1171, %f1173, %f1172;
	add.f32 	%f1175, %f1174, 0fCB40007F;
	neg.f32 	%f1176, %f1175;
	fma.rn.f32 	%f1177, %f1169, 0fBFB8AA3B, %f1176;
	fma.rn.f32 	%f1178, %f1169, 0fB2A57060, %f1177;
	mov.b32 	%r578, %f1174;
	shl.b32 	%r579, %r578, 23;
	mov.b32 	%f1179, %r579;
	ex2.approx.ftz.f32 	%f1180, %f1178;
	fma.rn.f32 	%f1181, %f1180, %f1179, 0f3F800000;
	div.rn.f32 	%f1182, %f1169, %f1181;
	add.s64 	%rd165, %rd3, %rd163;
	st.global.f32 	[%rd165], %f1182;
	bra.uni 	$L__BB2_348;
$L__BB2_455:
	setp.lt.u32 	%p270, %r34, %r272;
	@%p270 bra 	$L__BB2_483;
$L__BB2_456:
	add.s32 	%r155, %r34, 1;
	setp.ge.u32 	%p275, %r155, %r272;
	@%p275 bra 	$L__BB2_465;
	mul.lo.s32 	%r156, %r155, %r273;
	setp.ge.u32 	%p276, %r35, %r273;
	@%p276 bra 	$L__BB2_459;
	add.s32 	%r652, %r35, %r156;
	mul.wide.u32 	%rd310, %r652, 4;
	add.s64 	%rd311, %rd4, %rd310;
	ld.global.nc.f32 	%f1851, [%rd311];
	mul.f32 	%f1852, %f158, %f1851;
	fma.rn.f32 	%f1853, %f157, %f12, %f1852;
	add.s64 	%rd312, %rd3, %rd310;
	st.global.f32 	[%rd312], %f1853;
$L__BB2_459:
	add.s32 	%r157, %r35, 1;
	setp.ge.u32 	%p277, %r157, %r273;
	@%p277 bra 	$L__BB2_461;
	add.s32 	%r653, %r157, %r156;
	mul.wide.u32 	%rd313, %r653, 4;
	add.s64 	%rd314, %rd4, %rd313;
	ld.global.nc.f32 	%f1854, [%rd314];
	mul.f32 	%f1855, %f158, %f1854;
	fma.rn.f32 	%f1856, %f157, %f11, %f1855;
	add.s64 	%rd315, %rd3, %rd313;
	st.global.f32 	[%rd315], %f1856;
$L__BB2_461:
	add.s32 	%r158, %r35, 2;
	setp.ge.u32 	%p278, %r158, %r273;
	@%p278 bra 	$L__BB2_463;
	add.s32 	%r654, %r158, %r156;
	mul.wide.u32 	%rd316, %r654, 4;
	add.s64 	%rd317, %rd4, %rd316;
	ld.global.nc.f32 	%f1857, [%rd317];
	mul.f32 	%f1858, %f158, %f1857;
	fma.rn.f32 	%f1859, %f157, %f10, %f1858;
	add.s64 	%rd318, %rd3, %rd316;
	st.global.f32 	[%rd318], %f1859;
$L__BB2_463:
	add.s32 	%r159, %r35, 3;
	setp.ge.u32 	%p279, %r159, %r273;
	@%p279 bra 	$L__BB2_465;
	add.s32 	%r655, %r159, %r156;
	mul.wide.u32 	%rd319, %r655, 4;
	add.s64 	%rd320, %rd4, %rd319;
	ld.global.nc.f32 	%f1860, [%rd320];
	mul.f32 	%f1861, %f158, %f1860;
	fma.rn.f32 	%f1862, %f157, %f9, %f1861;
	add.s64 	%rd321, %rd3, %rd319;
	st.global.f32 	[%rd321], %f1862;
$L__BB2_465:
	add.s32 	%r160, %r34, 2;
	setp.ge.u32 	%p280, %r160, %r272;
	@%p280 bra 	$L__BB2_474;
	mul.lo.s32 	%r161, %r160, %r273;
	setp.ge.u32 	%p281, %r35, %r273;
	@%p281 bra 	$L__BB2_468;
	add.s32 	%r656, %r35, %r161;
	mul.wide.u32 	%rd322, %r656, 4;
	add.s64 	%rd323, %rd4, %rd322;
	ld.global.nc.f32 	%f1863, [%rd323];
	mul.f32 	%f1864, %f158, %f1863;
	fma.rn.f32 	%f1865, %f157, %f8, %f1864;
	add.s64 	%rd324, %rd3, %rd322;
	st.global.f32 	[%rd324], %f1865;
$L__BB2_468:
	add.s32 	%r162, %r35, 1;
	setp.ge.u32 	%p282, %r162, %r273;
	@%p282 bra 	$L__BB2_470;
	add.s32 	%r657, %r162, %r161;
	mul.wide.u32 	%rd325, %r657, 4;
	add.s64 	%rd326, %rd4, %rd325;
	ld.global.nc.f32 	%f1866, [%rd326];
	mul.f32 	%f1867, %f158, %f1866;
	fma.rn.f32 	%f1868, %f157, %f7, %f1867;
	add.s64 	%rd327, %rd3, %rd325;
	st.global.f32 	[%rd327], %f1868;
$L__BB2_470:
	add.s32 	%r163, %r35, 2;
	setp.ge.u32 	%p283, %r163, %r273;
	@%p283 bra 	$L__BB2_472;
	add.s32 	%r658, %r163, %r161;
	mul.wide.u32 	%rd328, %r658, 4;
	add.s64 	%rd329, %rd4, %rd328;
	ld.global.nc.f32 	%f1869, [%rd329];
	mul.f32 	%f1870, %f158, %f1869;
	fma.rn.f32 	%f1871, %f157, %f6, %f1870;
	add.s64 	%rd330, %rd3, %rd328;
	st.global.f32 	[%rd330], %f1871;
$L__BB2_472:
	add.s32 	%r164, %r35, 3;
	setp.ge.u32 	%p284, %r164, %r273;
	@%p284 bra 	$L__BB2_474;
	add.s32 	%r659, %r164, %r161;
	mul.wide.u32 	%rd331, %r659, 4;
	add.s64 	%rd332, %rd4, %rd331;
	ld.global.nc.f32 	%f1872, [%rd332];
	mul.f32 	%f1873, %f158, %f1872;
	fma.rn.f32 	%f1874, %f157, %f5, %f1873;
	add.s64 	%rd333, %rd3, %rd331;
	st.global.f32 	[%rd333], %f1874;
$L__BB2_474:
	add.s32 	%r165, %r34, 3;
	setp.ge.u32 	%p285, %r165, %r272;
	@%p285 bra 	$L__BB2_639;
	mul.lo.s32 	%r166, %r165, %r273;
	setp.ge.u32 	%p286, %r35, %r273;
	@%p286 bra 	$L__BB2_477;
	add.s32 	%r660, %r35, %r166;
	mul.wide.u32 	%rd334, %r660, 4;
	add.s64 	%rd335, %rd4, %rd334;
	ld.global.nc.f32 	%f1875, [%rd335];
	mul.f32 	%f1876, %f158, %f1875;
	fma.rn.f32 	%f1877, %f157, %f4, %f1876;
	add.s64 	%rd336, %rd3, %rd334;
	st.global.f32 	[%rd336], %f1877;
$L__BB2_477:
	add.s32 	%r167, %r35, 1;
	setp.ge.u32 	%p287, %r167, %r273;
	@%p287 bra 	$L__BB2_479;
	add.s32 	%r661, %r167, %r166;
	mul.wide.u32 	%rd337, %r661, 4;
	add.s64 	%rd338, %rd4, %rd337;
	ld.global.nc.f32 	%f1878, [%rd338];
	mul.f32 	%f1879, %f158, %f1878;
	fma.rn.f32 	%f1880, %f157, %f3, %f1879;
	add.s64 	%rd339, %rd3, %rd337;
	st.global.f32 	[%rd339], %f1880;
$L__BB2_479:
	add.s32 	%r168, %r35, 2;
	setp.ge.u32 	%p288, %r168, %r273;
	@%p288 bra 	$L__BB2_481;
	add.s32 	%r662, %r168, %r166;
	mul.wide.u32 	%rd340, %r662, 4;
	add.s64 	%rd341, %rd4, %rd340;
	ld.global.nc.f32 	%f1881, [%rd341];
	mul.f32 	%f1882, %f158, %f1881;
	fma.rn.f32 	%f1883, %f157, %f2, %f1882;
	add.s64 	%rd342, %rd3, %rd340;
	st.global.f32 	[%rd342], %f1883;
$L__BB2_481:
	add.s32 	%r169, %r35, 3;
	setp.ge.u32 	%p289, %r169, %r273;
	@%p289 bra 	$L__BB2_639;
	add.s32 	%r663, %r169, %r166;
	mul.wide.u32 	%rd343, %r663, 4;
	add.s64 	%rd344, %rd4, %rd343;
	ld.global.nc.f32 	%f1884, [%rd344];
	mul.f32 	%f1885, %f158, %f1884;
	fma.rn.f32 	%f1886, %f157, %f1, %f1885;
	add.s64 	%rd345, %rd3, %rd343;
	st.global.f32 	[%rd345], %f1886;
	bra.uni 	$L__BB2_639;
$L__BB2_483:
	mul.lo.s32 	%r170, %r34, %r273;
	setp.ge.u32 	%p271, %r35, %r273;
	@%p271 bra 	$L__BB2_485;
	add.s32 	%r648, %r35, %r170;
	mul.wide.u32 	%rd298, %r648, 4;
	add.s64 	%rd299, %rd4, %rd298;
	ld.global.nc.f32 	%f1839, [%rd299];
	mul.f32 	%f1840, %f158, %f1839;
	fma.rn.f32 	%f1841, %f157, %f16, %f1840;
	add.s64 	%rd300, %rd3, %rd298;
	st.global.f32 	[%rd300], %f1841;
$L__BB2_485:
	add.s32 	%r171, %r35, 1;
	setp.ge.u32 	%p272, %r171, %r273;
	@%p272 bra 	$L__BB2_487;
	add.s32 	%r649, %r171, %r170;
	mul.wide.u32 	%rd301, %r649, 4;
	add.s64 	%rd302, %rd4, %rd301;
	ld.global.nc.f32 	%f1842, [%rd302];
	mul.f32 	%f1843, %f158, %f1842;
	fma.rn.f32 	%f1844, %f157, %f15, %f1843;
	add.s64 	%rd303, %rd3, %rd301;
	st.global.f32 	[%rd303], %f1844;
$L__BB2_487:
	add.s32 	%r172, %r35, 2;
	setp.ge.u32 	%p273, %r172, %r273;
	@%p273 bra 	$L__BB2_489;
	add.s32 	%r650, %r172, %r170;
	mul.wide.u32 	%rd304, %r650, 4;
	add.s64 	%rd305, %rd4, %rd304;
	ld.global.nc.f32 	%f1845, [%rd305];
	mul.f32 	%f1846, %f158, %f1845;
	fma.rn.f32 	%f1847, %f157, %f14, %f1846;
	add.s64 	%rd306, %rd3, %rd304;
	st.global.f32 	[%rd306], %f1847;
$L__BB2_489:
	add.s32 	%r173, %r35, 3;
	setp.ge.u32 	%p274, %r173, %r273;
	@%p274 bra 	$L__BB2_456;
	add.s32 	%r651, %r173, %r170;
	mul.wide.u32 	%rd307, %r651, 4;
	add.s64 	%rd308, %rd4, %rd307;
	ld.global.nc.f32 	%f1848, [%rd308];
	mul.f32 	%f1849, %f158, %f1848;
	fma.rn.f32 	%f1850, %f157, %f13, %f1849;
	add.s64 	%rd309, %rd3, %rd307;
	st.global.f32 	[%rd309], %f1850;
	bra.uni 	$L__BB2_456;
$L__BB2_491:
	setp.ge.u32 	%p58, %r34, %r272;
	@%p58 bra 	$L__BB2_528;
	mul.lo.s32 	%r237, %r34, %r273;
	setp.ge.u32 	%p59, %r35, %r273;
	mul.wide.u32 	%rd65, %r35, 4;
	add.s64 	%rd31, %rd5, %rd65;
	@%p59 bra 	$L__BB2_501;
	ld.global.nc.f32 	%f543, [%rd31];
	fma.rn.f32 	%f544, %f157, %f16, %f543;
	add.s32 	%r238, %r35, %r237;
	mul.wide.u32 	%rd66, %r238, 4;
	add.s64 	%rd67, %rd4, %rd66;
	ld.global.nc.f32 	%f545, [%rd67];
	fma.rn.f32 	%f3277, %f158, %f545, %f544;
	setp.gt.u32 	%p60, %r275, 7;
	@%p60 bra 	$L__BB2_500;
	mov.b32 	%r367, 1;
	shl.b32 	%r368, %r367, %r275;
	and.b32  	%r369, %r368, 36;
	setp.ne.s32 	%p61, %r369, 0;
	@%p61 bra 	$L__BB2_498;
	mov.b32 	%r370, 1;
	shl.b32 	%r371, %r370, %r275;
	and.b32  	%r372, %r371, 72;
	setp.ne.s32 	%p62, %r372, 0;
	@%p62 bra 	$L__BB2_499;
	mov.b32 	%r373, 1;
	shl.b32 	%r374, %r373, %r275;
	and.b32  	%r375, %r374, 144;
	setp.ne.s32 	%p63, %r375, 0;
	@%p63 bra 	$L__BB2_497;
	bra.uni 	$L__BB2_500;
$L__BB2_497:
	fma.rn.f32 	%f546, %f3277, 0fBBBB989D, 0f3F000000;
	cvt.sat.f32.f32 	%f547, %f546;
	mov.f32 	%f548, 0f4B400001;
	mov.f32 	%f549, 0f437C0000;
	fma.rm.f32 	%f550, %f547, %f549, %f548;
	add.f32 	%f551, %f550, 0fCB40007F;
	neg.f32 	%f552, %f551;
	fma.rn.f32 	%f553, %f3277, 0fBFB8AA3B, %f552;
	fma.rn.f32 	%f554, %f3277, 0fB2A57060, %f553;
	mov.b32 	%r376, %f550;
	shl.b32 	%r377, %r376, 23;
	mov.b32 	%f555, %r377;
	ex2.approx.ftz.f32 	%f556, %f554;
	fma.rn.f32 	%f557, %f556, %f555, 0f3F800000;
	div.rn.f32 	%f3277, %f3277, %f557;
	bra.uni 	$L__BB2_500;
$L__BB2_498:
	max.f32 	%f3277, %f3277, 0f00000000;
	bra.uni 	$L__BB2_500;
$L__BB2_499:
	mul.f32 	%f558, %f3277, %f3277;
	mul.f32 	%f559, %f3277, %f558;
	mul.f32 	%f560, %f3277, 0f3F000000;
	fma.rn.f32 	%f561, %f559, 0f3D372713, %f3277;
	mul.f32 	%f562, %f561, 0f3F4C422A;
	abs.f32 	%f563, %f562;
	mul.f32 	%f564, %f563, 0f4038AA3B;
	ex2.approx.ftz.f32 	%f565, %f564;
	add.f32 	%f566, %f565, 0f3F800000;
	rcp.approx.ftz.f32 	%f567, %f566;
	fma.rn.f32 	%f568, %f567, 0fC0000000, 0f3F800000;
	setp.ge.f32 	%p64, %f563, 0f41102CB4;
	selp.f32 	%f569, 0f3F800000, %f568, %p64;
	copysign.f32 	%f570, %f562, %f569;
	mul.f32 	%f571, %f562, %f562;
	fma.rn.f32 	%f572, %f571, 0f3C80F082, 0fBD563CAE;
	fma.rn.f32 	%f573, %f572, %f571, 0f3E085941;
	fma.rn.f32 	%f574, %f573, %f571, 0fBEAAA9ED;
	fma.rn.f32 	%f575, %f574, %f571, 0f00000000;
	fma.rn.f32 	%f576, %f575, %f562, %f562;
	setp.ge.f32 	%p65, %f563, 0f3F19999A;
	selp.f32 	%f577, %f570, %f576, %p65;
	add.f32 	%f578, %f577, 0f3F800000;
	mul.f32 	%f3277, %f560, %f578;
$L__BB2_500:
	add.s64 	%rd69, %rd3, %rd66;
	st.global.f32 	[%rd69], %f3277;
$L__BB2_501:
	add.s32 	%r239, %r35, 1;
	setp.ge.u32 	%p66, %r239, %r273;
	@%p66 bra 	$L__BB2_510;
	ld.global.nc.f32 	%f579, [%rd31+4];
	fma.rn.f32 	%f580, %f157, %f15, %f579;
	add.s32 	%r240, %r239, %r237;
	mul.wide.u32 	%rd70, %r240, 4;
	add.s64 	%rd71, %rd4, %rd70;
	ld.global.nc.f32 	%f581, [%rd71];
	fma.rn.f32 	%f3278, %f158, %f581, %f580;
	setp.gt.u32 	%p67, %r275, 7;
	@%p67 bra 	$L__BB2_509;
	mov.b32 	%r379, 1;
	shl.b32 	%r380, %r379, %r275;
	and.b32  	%r381, %r380, 36;
	setp.ne.s32 	%p68, %r381, 0;
	@%p68 bra 	$L__BB2_508;
	mov.b32 	%r382, 1;
	shl.b32 	%r383, %r382, %r275;
	and.b32  	%r384, %r383, 72;
	setp.ne.s32 	%p69, %r384, 0;
	@%p69 bra 	$L__BB2_507;
	mov.b32 	%r385, 1;
	shl.b32 	%r386, %r385, %r275;
	and.b32  	%r387, %r386, 144;
	setp.ne.s32 	%p70, %r387, 0;
	@%p70 bra 	$L__BB2_506;
	bra.uni 	$L__BB2_509;
$L__BB2_506:
	fma.rn.f32 	%f582, %f3278, 0fBBBB989D, 0f3F000000;
	cvt.sat.f32.f32 	%f583, %f582;
	mov.f32 	%f584, 0f4B400001;
	mov.f32 	%f585, 0f437C0000;
	fma.rm.f32 	%f586, %f583, %f585, %f584;
	add.f32 	%f587, %f586, 0fCB40007F;
	neg.f32 	%f588, %f587;
	fma.rn.f32 	%f589, %f3278, 0fBFB8AA3B, %f588;
	fma.rn.f32 	%f590, %f3278, 0fB2A57060, %f589;
	mov.b32 	%r388, %f586;
	shl.b32 	%r389, %r388, 23;
	mov.b32 	%f591, %r389;
	ex2.approx.ftz.f32 	%f592, %f590;
	fma.rn.f32 	%f593, %f592, %f591, 0f3F800000;
	div.rn.f32 	%f3278, %f3278, %f593;
	bra.uni 	$L__BB2_509;
$L__BB2_507:
	mul.f32 	%f594, %f3278, %f3278;
	mul.f32 	%f595, %f3278, %f594;
	mul.f32 	%f596, %f3278, 0f3F000000;
	fma.rn.f32 	%f597, %f595, 0f3D372713, %f3278;
	mul.f32 	%f598, %f597, 0f3F4C422A;
	abs.f32 	%f599, %f598;
	mul.f32 	%f600, %f599, 0f4038AA3B;
	ex2.approx.ftz.f32 	%f601, %f600;
	add.f32 	%f602, %f601, 0f3F800000;
	rcp.approx.ftz.f32 	%f603, %f602;
	fma.rn.f32 	%f604, %f603, 0fC0000000, 0f3F800000;
	setp.ge.f32 	%p71, %f599, 0f41102CB4;
	selp.f32 	%f605, 0f3F800000, %f604, %p71;
	copysign.f32 	%f606, %f598, %f605;
	mul.f32 	%f607, %f598, %f598;
	fma.rn.f32 	%f608, %f607, 0f3C80F082, 0fBD563CAE;
	fma.rn.f32 	%f609, %f608, %f607, 0f3E085941;
	fma.rn.f32 	%f610, %f609, %f607, 0fBEAAA9ED;
	fma.rn.f32 	%f611, %f610, %f607, 0f00000000;
	fma.rn.f32 	%f612, %f611, %f598, %f598;
	setp.ge.f32 	%p72, %f599, 0f3F19999A;
	selp.f32 	%f613, %f606, %f612, %p72;
	add.f32 	%f614, %f613, 0f3F800000;
	mul.f32 	%f3278, %f596, %f614;
	bra.uni 	$L__BB2_509;
$L__BB2_508:
	max.f32 	%f3278, %f3278, 0f00000000;
$L__BB2_509:
	add.s64 	%rd73, %rd3, %rd70;
	st.global.f32 	[%rd73], %f3278;
$L__BB2_510:
	add.s32 	%r241, %r35, 2;
	setp.ge.u32 	%p73, %r241, %r273;
	@%p73 bra 	$L__BB2_519;
	ld.global.nc.f32 	%f615, [%rd31+8];
	fma.rn.f32 	%f616, %f157, %f14, %f615;
	add.s32 	%r242, %r241, %r237;
	mul.wide.u32 	%rd74, %r242, 4;
	add.s64 	%rd75, %rd4, %rd74;
	ld.global.nc.f32 	%f617, [%rd75];
	fma.rn.f32 	%f3279, %f158, %f617, %f616;
	setp.gt.u32 	%p74, %r275, 7;
	@%p74 bra 	$L__BB2_518;
	mov.b32 	%r391, 1;
	shl.b32 	%r392, %r391, %r275;
	and.b32  	%r393, %r392, 36;
	setp.ne.s32 	%p75, %r393, 0;
	@%p75 bra 	$L__BB2_517;
	mov.b32 	%r394, 1;
	shl.b32 	%r395, %r394, %r275;
	and.b32  	%r396, %r395, 72;
	setp.ne.s32 	%p76, %r396, 0;
	@%p76 bra 	$L__BB2_516;
	mov.b32 	%r397, 1;
	shl.b32 	%r398, %r397, %r275;
	and.b32  	%r399, %r398, 144;
	setp.ne.s32 	%p77, %r399, 0;
	@%p77 bra 	$L__BB2_515;
	bra.uni 	$L__BB2_518;
$L__BB2_515:
	fma.rn.f32 	%f618, %f3279, 0fBBBB989D, 0f3F000000;
	cvt.sat.f32.f32 	%f619, %f618;
	mov.f32 	%f620, 0f4B400001;
	mov.f32 	%f621, 0f437C0000;
	fma.rm.f32 	%f622, %f619, %f621, %f620;
	add.f32 	%f623, %f622, 0fCB40007F;
	neg.f32 	%f624, %f623;
	fma.rn.f32 	%f625, %f3279, 0fBFB8AA3B, %f624;
	fma.rn.f32 	%f626, %f3279, 0fB2A57060, %f625;
	mov.b32 	%r400, %f622;
	shl.b32 	%r401, %r400, 23;
	mov.b32 	%f627, %r401;
	ex2.approx.ftz.f32 	%f628, %f626;
	fma.rn.f32 	%f629, %f628, %f627, 0f3F800000;
	div.rn.f32 	%f3279, %f3279, %f629;
	bra.uni 	$L__BB2_518;
$L__BB2_516:
	mul.f32 	%f630, %f3279, %f3279;
	mul.f32 	%f631, %f3279, %f630;
	mul.f32 	%f632, %f3279, 0f3F000000;
	fma.rn.f32 	%f633, %f631, 0f3D372713, %f3279;
	mul.f32 	%f634, %f633, 0f3F4C422A;
	abs.f32 	%f635, %f634;
	mul.f32 	%f636, %f635, 0f4038AA3B;
	ex2.approx.ftz.f32 	%f637, %f636;
	add.f32 	%f638, %f637, 0f3F800000;
	rcp.approx.ftz.f32 	%f639, %f638;
	fma.rn.f32 	%f640, %f639, 0fC0000000, 0f3F800000;
	setp.ge.f32 	%p78, %f635, 0f41102CB4;
	selp.f32 	%f641, 0f3F800000, %f640, %p78;
	copysign.f32 	%f642, %f634, %f641;
	mul.f32 	%f643, %f634, %f634;
	fma.rn.f32 	%f644, %f643, 0f3C80F082, 0fBD563CAE;
	fma.rn.f32 	%f645, %f644, %f643, 0f3E085941;
	fma.rn.f32 	%f646, %f645, %f643, 0fBEAAA9ED;
	fma.rn.f32 	%f647, %f646, %f643, 0f00000000;
	fma.rn.f32 	%f648, %f647, %f634, %f634;
	setp.ge.f32 	%p79, %f635, 0f3F19999A;
	selp.f32 	%f649, %f642, %f648, %p79;
	add.f32 	%f650, %f649, 0f3F800000;
	mul.f32 	%f3279, %f632, %f650;
	bra.uni 	$L__BB2_518;
$L__BB2_517:
	max.f32 	%f3279, %f3279, 0f00000000;
$L__BB2_518:
	add.s64 	%rd77, %rd3, %rd74;
	st.global.f32 	[%rd77], %f3279;
$L__BB2_519:
	add.s32 	%r243, %r35, 3;
	setp.ge.u32 	%p80, %r243, %r273;
	@%p80 bra 	$L__BB2_528;
	ld.global.nc.f32 	%f651, [%rd31+12];
	fma.rn.f32 	%f652, %f157, %f13, %f651;
	add.s32 	%r244, %r243, %r237;
	mul.wide.u32 	%rd78, %r244, 4;
	add.s64 	%rd79, %rd4, %rd78;
	ld.global.nc.f32 	%f653, [%rd79];
	fma.rn.f32 	%f3280, %f158, %f653, %f652;
	setp.gt.u32 	%p81, %r275, 7;
	@%p81 bra 	$L__BB2_527;
	mov.b32 	%r403, 1;
	shl.b32 	%r404, %r403, %r275;
	and.b32  	%r405, %r404, 36;
	setp.ne.s32 	%p82, %r405, 0;
	@%p82 bra 	$L__BB2_526;
	mov.b32 	%r406, 1;
	shl.b32 	%r407, %r406, %r275;
	and.b32  	%r408, %r407, 72;
	setp.ne.s32 	%p83, %r408, 0;
	@%p83 bra 	$L__BB2_525;
	mov.b32 	%r409, 1;
	shl.b32 	%r410, %r409, %r275;
	and.b32  	%r411, %r410, 144;
	setp.ne.s32 	%p84, %r411, 0;
	@%p84 bra 	$L__BB2_524;
	bra.uni 	$L__BB2_527;
$L__BB2_524:
	fma.rn.f32 	%f654, %f3280, 0fBBBB989D, 0f3F000000;
	cvt.sat.f32.f32 	%f655, %f654;
	mov.f32 	%f656, 0f4B400001;
	mov.f32 	%f657, 0f437C0000;
	fma.rm.f32 	%f658, %f655, %f657, %f656;
	add.f32 	%f659, %f658, 0fCB40007F;
	neg.f32 	%f660, %f659;
	fma.rn.f32 	%f661, %f3280, 0fBFB8AA3B, %f660;
	fma.rn.f32 	%f662, %f3280, 0fB2A57060, %f661;
	mov.b32 	%r412, %f658;
	shl.b32 	%r413, %r412, 23;
	mov.b32 	%f663, %r413;
	ex2.approx.ftz.f32 	%f664, %f662;
	fma.rn.f32 	%f665, %f664, %f663, 0f3F800000;
	div.rn.f32 	%f3280, %f3280, %f665;
	bra.uni 	$L__BB2_527;
$L__BB2_525:
	mul.f32 	%f666, %f3280, %f3280;
	mul.f32 	%f667, %f3280, %f666;
	mul.f32 	%f668, %f3280, 0f3F000000;
	fma.rn.f32 	%f669, %f667, 0f3D372713, %f3280;
	mul.f32 	%f670, %f669, 0f3F4C422A;
	abs.f32 	%f671, %f670;
	mul.f32 	%f672, %f671, 0f4038AA3B;
	ex2.approx.ftz.f32 	%f673, %f672;
	add.f32 	%f674, %f673, 0f3F800000;
	rcp.approx.ftz.f32 	%f675, %f674;
	fma.rn.f32 	%f676, %f675, 0fC0000000, 0f3F800000;
	setp.ge.f32 	%p85, %f671, 0f41102CB4;
	selp.f32 	%f677, 0f3F800000, %f676, %p85;
	copysign.f32 	%f678, %f670, %f677;
	mul.f32 	%f679, %f670, %f670;
	fma.rn.f32 	%f680, %f679, 0f3C80F082, 0fBD563CAE;
	fma.rn.f32 	%f681, %f680, %f679, 0f3E085941;
	fma.rn.f32 	%f682, %f681, %f679, 0fBEAAA9ED;
	fma.rn.f32 	%f683, %f682, %f679, 0f00000000;
	fma.rn.f32 	%f684, %f683, %f670, %f670;
	setp.ge.f32 	%p86, %f671, 0f3F19999A;
	selp.f32 	%f685, %f678, %f684, %p86;
	add.f32 	%f686, %f685, 0f3F800000;
	mul.f32 	%f3280, %f668, %f686;
	bra.uni 	$L__BB2_527;
$L__BB2_526:
	max.f32 	%f3280, %f3280, 0f00000000;
$L__BB2_527:
	add.s64 	%rd81, %rd3, %rd78;
	st.global.f32 	[%rd81], %f3280;
$L__BB2_528:
	add.s32 	%r245, %r34, 1;
	setp.ge.u32 	%p87, %r245, %r272;
	@%p87 bra 	$L__BB2_565;
	mul.lo.s32 	%r246, %r245, %r273;
	setp.ge.u32 	%p88, %r35, %r273;
	@%p88 bra 	$L__BB2_538;
	mul.wide.u32 	%rd82, %r35, 4;
	add.s64 	%rd83, %rd5, %rd82;
	ld.global.nc.f32 	%f687, [%rd83];
	fma.rn.f32 	%f688, %f157, %f12, %f687;
	add.s32 	%r247, %r35, %r246;
	mul.wide.u32 	%rd84, %r247, 4;
	add.s64 	%rd85, %rd4, %rd84;
	ld.global.nc.f32 	%f689, [%rd85];
	fma.rn.f32 	%f3281, %f158, %f689, %f688;
	setp.gt.u32 	%p89, %r275, 7;
	@%p89 bra 	$L__BB2_537;
	mov.b32 	%r415, 1;
	shl.b32 	%r416, %r415, %r275;
	and.b32  	%r417, %r416, 36;
	setp.ne.s32 	%p90, %r417, 0;
	@%p90 bra 	$L__BB2_536;
	mov.b32 	%r418, 1;
	shl.b32 	%r419, %r418, %r275;
	and.b32  	%r420, %r419, 72;
	setp.ne.s32 	%p91, %r420, 0;
	@%p91 bra 	$L__BB2_535;
	mov.b32 	%r421, 1;
	shl.b32 	%r422, %r421, %r275;
	and.b32  	%r423, %r422, 144;
	setp.ne.s32 	%p92, %r423, 0;
	@%p92 bra 	$L__BB2_534;
	bra.uni 	$L__BB2_537;
$L__BB2_534:
	fma.rn.f32 	%f690, %f3281, 0fBBBB989D, 0f3F000000;
	cvt.sat.f32.f32 	%f691, %f690;
	mov.f32 	%f692, 0f4B400001;
	mov.f32 	%f693, 0f437C0000;
	fma.rm.f32 	%f694, %f691, %f693, %f692;
	add.f32 	%f695, %f694, 0fCB40007F;
	neg.f32 	%f696, %f695;
	fma.rn.f32 	%f697, %f3281, 0fBFB8AA3B, %f696;
	fma.rn.f32 	%f698, %f3281, 0fB2A57060, %f697;
	mov.b32 	%r424, %f694;
	shl.b32 	%r425, %r424, 23;
	mov.b32 	%f699, %r425;
	ex2.approx.ftz.f32 	%f700, %f698;
	fma.rn.f32 	%f701, %f700, %f699, 0f3F800000;
	div.rn.f32 	%f3281, %f3281, %f701;
	bra.uni 	$L__BB2_537;
$L__BB2_535:
	mul.f32 	%f702, %f3281, %f3281;
	mul.f32 	%f703, %f3281, %f702;
	mul.f32 	%f704, %f3281, 0f3F000000;
	fma.rn.f32 	%f705, %f703, 0f3D372713, %f3281;
	mul.f32 	%f706, %f705, 0f3F4C422A;
	abs.f32 	%f707, %f706;
	mul.f32 	%f708, %f707, 0f4038AA3B;
	ex2.approx.ftz.f32 	%f709, %f708;
	add.f32 	%f710, %f709, 0f3F800000;
	rcp.approx.ftz.f32 	%f711, %f710;
	fma.rn.f32 	%f712, %f711, 0fC0000000, 0f3F800000;
	setp.ge.f32 	%p93, %f707, 0f41102CB4;
	selp.f32 	%f713, 0f3F800000, %f712, %p93;
	copysign.f32 	%f714, %f706, %f713;
	mul.f32 	%f715, %f706, %f706;
	fma.rn.f32 	%f716, %f715, 0f3C80F082, 0fBD563CAE;
	fma.rn.f32 	%f717, %f716, %f715, 0f3E085941;
	fma.rn.f32 	%f718, %f717, %f715, 0fBEAAA9ED;
	fma.rn.f32 	%f719, %f718, %f715, 0f00000000;
	fma.rn.f32 	%f720, %f719, %f706, %f706;
	setp.ge.f32 	%p94, %f707, 0f3F19999A;
	selp.f32 	%f721, %f714, %f720, %p94;
	add.f32 	%f722, %f721, 0f3F800000;
	mul.f32 	%f3281, %f704, %f722;
	bra.uni 	$L__BB2_537;
$L__BB2_536:
	max.f32 	%f3281, %f3281, 0f00000000;
$L__BB2_537:
	add.s64 	%rd87, %rd3, %rd84;
	st.global.f32 	[%rd87], %f3281;
$L__BB2_538:
	add.s32 	%r248, %r35, 1;
	setp.ge.u32 	%p95, %r248, %r273;
	@%p95 bra 	$L__BB2_547;
	mul.wide.u32 	%rd88, %r35, 4;
	add.s64 	%rd89, %rd5, %rd88;
	ld.global.nc.f32 	%f723, [%rd89+4];
	fma.rn.f32 	%f724, %f157, %f11, %f723;
	add.s32 	%r249, %r248, %r246;
	mul.wide.u32 	%rd90, %r249, 4;
	add.s64 	%rd91, %rd4, %rd90;
	ld.global.nc.f32 	%f725, [%rd91];
	fma.rn.f32 	%f3282, %f158, %f725, %f724;
	setp.gt.u32 	%p96, %r275, 7;
	@%p96 bra 	$L__BB2_546;
	mov.b32 	%r427, 1;
	shl.b32 	%r428, %r427, %r275;
	and.b32  	%r429, %r428, 36;
	setp.ne.s32 	%p97, %r429, 0;
	@%p97 bra 	$L__BB2_545;
	mov.b32 	%r430, 1;
	shl.b32 	%r431, %r430, %r275;
	and.b32  	%r432, %r431, 72;
	setp.ne.s32 	%p98, %r432, 0;
	@%p98 bra 	$L__BB2_544;
	mov.b32 	%r433, 1;
	shl.b32 	%r434, %r433, %r275;
	and.b32  	%r435, %r434, 144;
	setp.ne.s32 	%p99, %r435, 0;
	@%p99 bra 	$L__BB2_543;
	bra.uni 	$L__BB2_546;
$L__BB2_543:
	fma.rn.f32 	%f726, %f3282, 0fBBBB989D, 0f3F000000;
	cvt.sat.f32.f32 	%f727, %f726;
	mov.f32 	%f728, 0f4B400001;
	mov.f32 	%f729, 0f437C0000;
	fma.rm.f32 	%f730, %f727, %f729, %f728;
	add.f32 	%f731, %f730, 0fCB40007F;
	neg.f32 	%f732, %f731;
	fma.rn.f32 	%f733, %f3282, 0fBFB8AA3B, %f732;
	fma.rn.f32 	%f734, %f3282, 0fB2A57060, %f733;
	mov.b32 	%r436, %f730;
	shl.b32 	%r437, %r436, 23;
	mov.b32 	%f735, %r437;
	ex2.approx.ftz.f32 	%f736, %f734;
	fma.rn.f32 	%f737, %f736, %f735, 0f3F800000;
	div.rn.f32 	%f3282, %f3282, %f737;
	bra.uni 	$L__BB2_546;
$L__BB2_544:
	mul.f32 	%f738, %f3282, %f3282;
	mul.f32 	%f739, %f3282, %f738;
	mul.f32 	%f740, %f3282, 0f3F000000;
	fma.rn.f32 	%f741, %f739, 0f3D372713, %f3282;
	mul.f32 	%f742, %f741, 0f3F4C422A;
	abs.f32 	%f743, %f742;
	mul.f32 	%f744, %f743, 0f4038AA3B;
	ex2.approx.ftz.f32 	%f745, %f744;
	add.f32 	%f746, %f745, 0f3F800000;
	rcp.approx.ftz.f32 	%f747, %f746;
	fma.rn.f32 	%f748, %f747, 0fC0000000, 0f3F800000;
	setp.ge.f32 	%p100, %f743, 0f41102CB4;
	selp.f32 	%f749, 0f3F800000, %f748, %p100;
	copysign.f32 	%f750, %f742, %f749;
	mul.f32 	%f751, %f742, %f742;
	fma.rn.f32 	%f752, %f751, 0f3C80F082, 0fBD563CAE;
	fma.rn.f32 	%f753, %f752, %f751, 0f3E085941;
	fma.rn.f32 	%f754, %f753, %f751, 0fBEAAA9ED;
	fma.rn.f32 	%f755, %f754, %f751, 0f00000000;
	fma.rn.f32 	%f756, %f755, %f742, %f742;
	setp.ge.f32 	%p101, %f743, 0f3F19999A;
	selp.f32 	%f757, %f750, %f756, %p101;
	add.f32 	%f758, %f757, 0f3F800000;
	mul.f32 	%f3282, %f740, %f758;
	bra.uni 	$L__BB2_546;
$L__BB2_545:
	max.f32 	%f3282, %f3282, 0f00000000;
$L__BB2_546:
	add.s64 	%rd93, %rd3, %rd90;
	st.global.f32 	[%rd93], %f3282;
$L__BB2_547:
	add.s32 	%r250, %r35, 2;
	setp.ge.u32 	%p102, %r250, %r273;
	@%p102 bra 	$L__BB2_556;
	mul.wide.u32 	%rd94, %r35, 4;
	add.s64 	%rd95, %rd5, %rd94;
	ld.global.nc.f32 	%f759, [%rd95+8];
	fma.rn.f32 	%f760, %f157, %f10, %f759;
	add.s32 	%r251, %r250, %r246;
	mul.wide.u32 	%rd96, %r251, 4;
	add.s64 	%rd97, %rd4, %rd96;
	ld.global.nc.f32 	%f761, [%rd97];
	fma.rn.f32 	%f3283, %f158, %f761, %f760;
	setp.gt.u32 	%p103, %r275, 7;
	@%p103 bra 	$L__BB2_555;
	mov.b32 	%r439, 1;
	shl.b32 	%r440, %r439, %r275;
	and.b32  	%r441, %r440, 36;
	setp.ne.s32 	%p104, %r441, 0;
	@%p104 bra 	$L__BB2_554;
	mov.b32 	%r442, 1;
	shl.b32 	%r443, %r442, %r275;
	and.b32  	%r444, %r443, 72;
	setp.ne.s32 	%p105, %r444, 0;
	@%p105 bra 	$L__BB2_553;
	mov.b32 	%r445, 1;
	shl.b32 	%r446, %r445, %r275;
	and.b32  	%r447, %r446, 144;
	setp.ne.s32 	%p106, %r447, 0;
	@%p106 bra 	$L__BB2_552;
	bra.uni 	$L__BB2_555;
$L__BB2_552:
	fma.rn.f32 	%f762, %f3283, 0fBBBB989D, 0f3F000000;
	cvt.sat.f32.f32 	%f763, %f762;
	mov.f32 	%f764, 0f4B400001;
	mov.f32 	%f765, 0f437C0000;
	fma.rm.f32 	%f766, %f763, %f765, %f764;
	add.f32 	%f767, %f766, 0fCB40007F;
	neg.f32 	%f768, %f767;
	fma.rn.f32 	%f769, %f3283, 0fBFB8AA3B, %f768;
	fma.rn.f32 	%f770, %f3283, 0fB2A57060, %f769;
	mov.b32 	%r448, %f766;
	shl.b32 	%r449, %r448, 23;
	mov.b32 	%f771, %r449;
	ex2.approx.ftz.f32 	%f772, %f770;
	fma.rn.f32 	%f773, %f772, %f771, 0f3F800000;
	div.rn.f32 	%f3283, %f3283, %f773;
	bra.uni 	$L__BB2_555;
$L__BB2_553:
	mul.f32 	%f774, %f3283, %f3283;
	mul.f32 	%f775, %f3283, %f774;
	mul.f32 	%f776, %f3283, 0f3F000000;
	fma.rn.f32 	%f777, %f775, 0f3D372713, %f3283;
	mul.f32 	%f778, %f777, 0f3F4C422A;
	abs.f32 	%f779, %f778;
	mul.f32 	%f780, %f779, 0f4038AA3B;
	ex2.approx.ftz.f32 	%f781, %f780;
	add.f32 	%f782, %f781, 0f3F800000;
	rcp.approx.ftz.f32 	%f783, %f782;
	fma.rn.f32 	%f784, %f783, 0fC0000000, 0f3F800000;
	setp.ge.f32 	%p107, %f779, 0f41102CB4;
	selp.f32 	%f785, 0f3F800000, %f784, %p107;
	copysign.f32 	%f786, %f778, %f785;
	mul.f32 	%f787, %f778, %f778;
	fma.rn.f32 	%f788, %f787, 0f3C80F082, 0fBD563CAE;
	fma.rn.f32 	%f789, %f788, %f787, 0f3E085941;
	fma.rn.f32 	%f790, %f789, %f787, 0fBEAAA9ED;
	fma.rn.f32 	%f791, %f790, %f787, 0f00000000;
	fma.rn.f32 	%f792, %f791, %f778, %f778;
	setp.ge.f32 	%p108, %f779, 0f3F19999A;
	selp.f32 	%f793, %f786, %f792, %p108;
	add.f32 	%f794, %f793, 0f3F800000;
	mul.f32 	%f3283, %f776, %f794;
	bra.uni 	$L__BB2_555;
$L__BB2_554:
	max.f32 	%f3283, %f3283, 0f00000000;
$L__BB2_555:
	add.s64 	%rd99, %rd3, %rd96;
	st.global.f32 	[%rd99], %f3283;
$L__BB2_556:
	add.s32 	%r252, %r35, 3;
	setp.ge.u32 	%p109, %r252, %r273;
	@%p109 bra 	$L__BB2_565;
	mul.wide.u32 	%rd100, %r35, 4;
	add.s64 	%rd101, %rd5, %rd100;
	ld.global.nc.f32 	%f795, [%rd101+12];
	fma.rn.f32 	%f796, %f157, %f9, %f795;
	add.s32 	%r253, %r252, %r246;
	mul.wide.u32 	%rd102, %r253, 4;
	add.s64 	%rd103, %rd4, %rd102;
	ld.global.nc.f32 	%f797, [%rd103];
	fma.rn.f32 	%f3284, %f158, %f797, %f796;
	setp.gt.u32 	%p110, %r275, 7;
	@%p110 bra 	$L__BB2_564;
	mov.b32 	%r451, 1;
	shl.b32 	%r452, %r451, %r275;
	and.b32  	%r453, %r452, 36;
	setp.ne.s32 	%p111, %r453, 0;
	@%p111 bra 	$L__BB2_563;
	mov.b32 	%r454, 1;
	shl.b32 	%r455, %r454, %r275;
	and.b32  	%r456, %r455, 72;
	setp.ne.s32 	%p112, %r456, 0;
	@%p112 bra 	$L__BB2_562;
	mov.b32 	%r457, 1;
	shl.b32 	%r458, %r457, %r275;
	and.b32  	%r459, %r458, 144;
	setp.ne.s32 	%p113, %r459, 0;
	@%p113 bra 	$L__BB2_561;
	bra.uni 	$L__BB2_564;
$L__BB2_561:
	fma.rn.f32 	%f798, %f3284, 0fBBBB989D, 0f3F000000;
	cvt.sat.f32.f32 	%f799, %f798;
	mov.f32 	%f800, 0f4B400001;
	mov.f32 	%f801, 0f437C0000;
	fma.rm.f32 	%f802, %f799, %f801, %f800;
	add.f32 	%f803, %f802, 0fCB40007F;
	neg.f32 	%f804, %f803;
	fma.rn.f32 	%f805, %f3284, 0fBFB8AA3B, %f804;
	fma.rn.f32 	%f806, %f3284, 0fB2A57060, %f805;
	mov.b32 	%r460, %f802;
	shl.b32 	%r461, %r460, 23;
	mov.b32 	%f807, %r461;
	ex2.approx.ftz.f32 	%f808, %f806;
	fma.rn.f32 	%f809, %f808, %f807, 0f3F800000;
	div.rn.f32 	%f3284, %f3284, %f809;
	bra.uni 	$L__BB2_564;
$L__BB2_562:
	mul.f32 	%f810, %f3284, %f3284;
	mul.f32 	%f811, %f3284, %f810;
	mul.f32 	%f812, %f3284, 0f3F000000;
	fma.rn.f32 	%f813, %f811, 0f3D372713, %f3284;
	mul.f32 	%f814, %f813, 0f3F4C422A;
	abs.f32 	%f815, %f814;
	mul.f32 	%f816, %f815, 0f4038AA3B;
	ex2.approx.ftz.f32 	%f817, %f816;
	add.f32 	%f818, %f817, 0f3F800000;
	rcp.approx.ftz.f32 	%f819, %f818;
	fma.rn.f32 	%f820, %f819, 0fC0000000, 0f3F800000;
	setp.ge.f32 	%p114, %f815, 0f41102CB4;
	selp.f32 	%f821, 0f3F800000, %f820, %p114;
	copysign.f32 	%f822, %f814, %f821;
	mul.f32 	%f823, %f814, %f814;
	fma.rn.f32 	%f824, %f823, 0f3C80F082, 0fBD563CAE;
	fma.rn.f32 	%f825, %f824, %f823, 0f3E085941;
	fma.rn.f32 	%f826, %f825, %f823, 0fBEAAA9ED;
	fma.rn.f32 	%f827, %f826, %f823, 0f00000000;
	fma.rn.f32 	%f828, %f827, %f814, %f814;
	setp.ge.f32 	%p115, %f815, 0f3F19999A;
	selp.f32 	%f829, %f822, %f828, %p115;
	add.f32 	%f830, %f829, 0f3F800000;
	mul.f32 	%f3284, %f812, %f830;
	bra.uni 	$L__BB2_564;
$L__BB2_563:
	max.f32 	%f3284, %f3284, 0f00000000;
$L__BB2_564:
	add.s64 	%rd105, %rd3, %rd102;
	st.global.f32 	[%rd105], %f3284;
$L__BB2_565:
	add.s32 	%r254, %r34, 2;
	setp.ge.u32 	%p116, %r254, %r272;
	@%p116 bra 	$L__BB2_602;
	mul.lo.s32 	%r255, %r254, %r273;
	setp.ge.u32 	%p117, %r35, %r273;
	@%p117 bra 	$L__BB2_575;
	mul.wide.u32 	%rd106, %r35, 4;
	add.s64 	%rd107, %rd5, %rd106;
	ld.global.nc.f32 	%f831, [%rd107];
	fma.rn.f32 	%f832, %f157, %f8, %f831;
	add.s32 	%r256, %r35, %r255;
	mul.wide.u32 	%rd108, %r256, 4;
	add.s64 	%rd109, %rd4, %rd108;
	ld.global.nc.f32 	%f833, [%rd109];
	fma.rn.f32 	%f3285, %f158, %f833, %f832;
	setp.gt.u32 	%p118, %r275, 7;
	@%p118 bra 	$L__BB2_574;
	mov.b32 	%r463, 1;
	shl.b32 	%r464, %r463, %r275;
	and.b32  	%r465, %r464, 36;
	setp.ne.s32 	%p119, %r465, 0;
	@%p119 bra 	$L__BB2_573;
	mov.b32 	%r466, 1;
	shl.b32 	%r467, %r466, %r275;
	and.b32  	%r468, %r467, 72;
	setp.ne.s32 	%p120, %r468, 0;
	@%p120 bra 	$L__BB2_572;
	mov.b32 	%r469, 1;
	shl.b32 	%r470, %r469, %r275;
	and.b32  	%r471, %r470, 144;
	setp.ne.s32 	%p121, %r471, 0;
	@%p121 bra 	$L__BB2_571;
	bra.uni 	$L__BB2_574;
$L__BB2_571:
	fma.rn.f32 	%f834, %f3285, 0fBBBB989D, 0f3F000000;
	cvt.sat.f32.f32 	%f835, %f834;
	mov.f32 	%f836, 0f4B400001;
	mov.f32 	%f837, 0f437C0000;
	fma.rm.f32 	%f838, %f835, %f837, %f836;
	add.f32 	%f839, %f838, 0fCB40007F;
	neg.f32 	%f840, %f839;
	fma.rn.f32 	%f841, %f3285, 0fBFB8AA3B, %f840;
	fma.rn.f32 	%f842, %f3285, 0fB2A57060, %f841;
	mov.b32 	%r472, %f838;
	shl.b32 	%r473, %r472, 23;
	mov.b32 	%f843, %r473;
	ex2.approx.ftz.f32 	%f844, %f842;
	fma.rn.f32 	%f845, %f844, %f843, 0f3F800000;
	div.rn.f32 	%f3285, %f3285, %f845;
	bra.uni 	$L__BB2_574;
$L__BB2_572:
	mul.f32 	%f846, %f3285, %f3285;
	mul.f32 	%f847, %f3285, %f846;
	mul.f32 	%f848, %f3285, 0f3F000000;
	fma.rn.f32 	%f849, %f847, 0f3D372713, %f3285;
	mul.f32 	%f850, %f849, 0f3F4C422A;
	abs.f32 	%f851, %f850;
	mul.f32 	%f852, %f851, 0f4038AA3B;
	ex2.approx.ftz.f32 	%f853, %f852;
	add.f32 	%f854, %f853, 0f3F800000;
	rcp.approx.ftz.f32 	%f855, %f854;
	fma.rn.f32 	%f856, %f855, 0fC0000000, 0f3F800000;
	setp.ge.f32 	%p122, %f851, 0f41102CB4;
	selp.f32 	%f857, 0f3F800000, %f856, %p122;
	copysign.f32 	%f858, %f850, %f857;
	mul.f32 	%f859, %f850, %f850;
	fma.rn.f32 	%f860, %f859, 0f3C80F082, 0fBD563CAE;
	fma.rn.f32 	%f861, %f860, %f859, 0f3E085941;
	fma.rn.f32 	%f862, %f861, %f859, 0fBEAAA9ED;
	fma.rn.f32 	%f863, %f862, %f859, 0f00000000;
	fma.rn.f32 	%f864, %f863, %f850, %f850;
	setp.ge.f32 	%p123, %f851, 0f3F19999A;
	selp.f32 	%f865, %f858, %f864, %p123;
	add.f32 	%f866, %f865, 0f3F800000;
	mul.f32 	%f3285, %f848, %f866;
	bra.uni 	$L__BB2_574;
$L__BB2_573:
	max.f32 	%f3285, %f3285, 0f00000000;
$L__BB2_574:
	add.s64 	%rd111, %rd3, %rd108;
	st.global.f32 	[%rd111], %f3285;
$L__BB2_575:
	add.s32 	%r257, %r35, 1;
	setp.ge.u32 	%p124, %r257, %r273;
	@%p124 bra 	$L__BB2_584;
	mul.wide.u32 	%rd112, %r35, 4;
	add.s64 	%rd113, %rd5, %rd112;
	ld.global.nc.f32 	%f867, [%rd113+4];
	fma.rn.f32 	%f868, %f157, %f7, %f867;
	add.s32 	%r258, %r257, %r255;
	mul.wide.u32 	%rd114, %r258, 4;
	add.s64 	%rd115, %rd4, %rd114;
	ld.global.nc.f32 	%f869, [%rd115];
	fma.rn.f32 	%f3286, %f158, %f869, %f868;
	setp.gt.u32 	%p125, %r275, 7;
	@%p125 bra 	$L__BB2_583;
	mov.b32 	%r475, 1;
	shl.b32 	%r476, %r475, %r275;
	and.b32  	%r477, %r476, 36;
	setp.ne.s32 	%p126, %r477, 0;
	@%p126 bra 	$L__BB2_582;
	mov.b32 	%r478, 1;
	shl.b32 	%r479, %r478, %r275;
	and.b32  	%r480, %r479, 72;
	setp.ne.s32 	%p127, %r480, 0;
	@%p127 bra 	$L__BB2_581;
	mov.b32 	%r481, 1;
	shl.b32 	%r482, %r481, %r275;
	and.b32  	%r483, %r482, 144;
	setp.ne.s32 	%p128, %r483, 0;
	@%p128 bra 	$L__BB2_580;
	bra.uni 	$L__BB2_583;
$L__BB2_580:
	fma.rn.f32 	%f870, %f3286, 0fBBBB989D, 0f3F000000;
	cvt.sat.f32.f32 	%f871, %f870;
	mov.f32 	%f872, 0f4B400001;
	mov.f32 	%f873, 0f437C0000;
	fma.rm.f32 	%f874, %f871, %f873, %f872;
	add.f32 	%f875, %f874, 0fCB40007F;
	neg.f32 	%f876, %f875;
	fma.rn.f32 	%f877, %f3286, 0fBFB8AA3B, %f876;
	fma.rn.f32 	%f878, %f3286, 0fB2A57060, %f877;
	mov.b32 	%r484, %f874;
	shl.b32 	%r485, %r484, 23;
	mov.b32 	%f879, %r485;
	ex2.approx.ftz.f32 	%f880, %f878;
	fma.rn.f32 	%f881, %f880, %f879, 0f3F800000;
	div.rn.f32 	%f3286, %f3286, %f881;
	bra.uni 	$L__BB2_583;
$L__BB2_581:
	mul.f32 	%f882, %f3286, %f3286;
	mul.f32 	%f883, %f3286, %f882;
	mul.f32 	%f884, %f3286, 0f3F000000;
	fma.rn.f32 	%f885, %f883, 0f3D372713, %f3286;
	mul.f32 	%f886, %f885, 0f3F4C422A;
	abs.f32 	%f887, %f886;
	mul.f32 	%f888, %f887, 0f4038AA3B;
	ex2.approx.ftz.f32 	%f889, %f888;
	add.f32 	%f890, %f889, 0f3F800000;
	rcp.approx.ftz.f32 	%f891, %f890;
	fma.rn.f32 	%f892, %f891, 0fC0000000, 0f3F800000;
	setp.ge.f32 	%p129, %f887, 0f41102CB4;
	selp.f32 	%f893, 0f3F800000, %f892, %p129;
	copysign.f32 	%f894, %f886, %f893;
	mul.f32 	%f895, %f886, %f886;
	fma.rn.f32 	%f896, %f895, 0f3C80F082, 0fBD563CAE;
	fma.rn.f32 	%f897, %f896, %f895, 0f3E085941;
	fma.rn.f32 	%f898, %f897, %f895, 0fBEAAA9ED;
	fma.rn.f32 	%f899, %f898, %f895, 0f00000000;
	fma.rn.f32 	%f900, %f899, %f886, %f886;
	setp.ge.f32 	%p130, %f887, 0f3F19999A;
	selp.f32 	%f901, %f894, %f900, %p130;
	add.f32 	%f902, %f901, 0f3F800000;
	mul.f32 	%f3286, %f884, %f902;
	bra.uni 	$L__BB2_583;
$L__BB2_582:
	max.f32 	%f3286, %f3286, 0f00000000;
$L__BB2_583:
	add.s64 	%rd117, %rd3, %rd114;
	st.global.f32 	[%rd117], %f3286;
$L__BB2_584:
	add.s32 	%r259, %r35, 2;
	setp.ge.u32 	%p131, %r259, %r273;
	@%p131 bra 	$L__BB2_593;
	mul.wide.u32 	%rd118, %r35, 4;
	add.s64 	%rd119, %rd5, %rd118;
	ld.global.nc.f32 	%f903, [%rd119+8];
	fma.rn.f32 	%f904, %f157, %f6, %f903;
	add.s32 	%r260, %r259, %r255;
	mul.wide.u32 	%rd120, %r260, 4;
	add.s64 	%rd121, %rd4, %rd120;
	ld.global.nc.f32 	%f905, [%rd121];
	fma.rn.f32 	%f3287, %f158, %f905, %f904;
	setp.gt.u32 	%p132, %r275, 7;
	@%p132 bra 	$L__BB2_592;
	mov.b32 	%r487, 1;
	shl.b32 	%r488, %r487, %r275;
	and.b32  	%r489, %r488, 36;
	setp.ne.s32 	%p133, %r489, 0;
	@%p133 bra 	$L__BB2_591;
	mov.b32 	%r490, 1;
	shl.b32 	%r491, %r490, %r275;
	and.b32  	%r492, %r491, 72;
	setp.ne.s32 	%p134, %r492, 0;
	@%p134 bra 	$L__BB2_590;
	mov.b32 	%r493, 1;
	shl.b32 	%r494, %r493, %r275;
	and.b32  	%r495, %r494, 144;
	setp.ne.s32 	%p135, %r495, 0;
	@%p135 bra 	$L__BB2_589;
	bra.uni 	$L__BB2_592;
$L__BB2_589:
	fma.rn.f32 	%f906, %f3287, 0fBBBB989D, 0f3F000000;
	cvt.sat.f32.f32 	%f907, %f906;
	mov.f32 	%f908, 0f4B400001;
	mov.f32 	%f909, 0f437C0000;
	fma.rm.f32 	%f910, %f907, %f909, %f908;
	add.f32 	%f911, %f910, 0fCB40007F;
	neg.f32 	%f912, %f911;
	fma.rn.f32 	%f913, %f3287, 0fBFB8AA3B, %f912;
	fma.rn.f32 	%f914, %f3287, 0fB2A57060, %f913;
	mov.b32 	%r496, %f910;
	shl.b32 	%r497, %r496, 23;
	mov.b32 	%f915, %r497;
	ex2.approx.ftz.f32 	%f916, %f914;
	fma.rn.f32 	%f917, %f916, %f915, 0f3F800000;
	div.rn.f32 	%f3287, %f3287, %f917;
	bra.uni 	$L__BB2_592;
$L__BB2_590:
	mul.f32 	%f918, %f3287, %f3287;
	mul.f32 	%f919, %f3287, %f918;
	mul.f32 	%f920, %f3287, 0f3F000000;
	fma.rn.f32 	%f921, %f919, 0f3D372713, %f3287;
	mul.f32 	%f922, %f921, 0f3F4C422A;
	abs.f32 	%f923, %f922;
	mul.f32 	%f924, %f923, 0f4038AA3B;
	ex2.approx.ftz.f32 	%f925, %f924;
	add.f32 	%f926, %f925, 0f3F800000;
	rcp.approx.ftz.f32 	%f927, %f926;
	fma.rn.f32 	%f928, %f927, 0fC0000000, 0f3F800000;
	setp.ge.f32 	%p136, %f923, 0f41102CB4;
	selp.f32 	%f929, 0f3F800000, %f928, %p136;
	copysign.f32 	%f930, %f922, %f929;
	mul.f32 	%f931, %f922, %f922;
	fma.rn.f32 	%f932, %f931, 0f3C80F082, 0fBD563CAE;
	fma.rn.f32 	%f933, %f932, %f931, 0f3E085941;
	fma.rn.f32 	%f934, %f933, %f931, 0fBEAAA9ED;
	fma.rn.f32 	%f935, %f934, %f931, 0f00000000;
	fma.rn.f32 	%f936, %f935, %f922, %f922;
	setp.ge.f32 	%p137, %f923, 0f3F19999A;
	selp.f32 	%f937, %f930, %f936, %p137;
	add.f32 	%f938, %f937, 0f3F800000;
	mul.f32 	%f3287, %f920, %f938;
	bra.uni 	$L__BB2_592;
$L__BB2_591:
	max.f32 	%f3287, %f3287, 0f00000000;
$L__BB2_592:
	add.s64 	%rd123, %rd3, %rd120;
	st.global.f32 	[%rd123], %f3287;
$L__BB2_593:
	add.s32 	%r261, %r35, 3;
	setp.ge.u32 	%p138, %r261, %r273;
	@%p138 bra 	$L__BB2_602;
	mul.wide.u32 	%rd124, %r35, 4;
	add.s64 	%rd125, %rd5, %rd124;
	ld.global.nc.f32 	%f939, [%rd125+12];
	fma.rn.f32 	%f940, %f157, %f5, %f939;
	add.s32 	%r262, %r261, %r255;
	mul.wide.u32 	%rd126, %r262, 4;
	add.s64 	%rd127, %rd4, %rd126;
	ld.global.nc.f32 	%f941, [%rd127];
	fma.rn.f32 	%f3288, %f158, %f941, %f940;
	setp.gt.u32 	%p139, %r275, 7;
	@%p139 bra 	$L__BB2_601;
	mov.b32 	%r499, 1;
	shl.b32 	%r500, %r499, %r275;
	and.b32  	%r501, %r500, 36;
	setp.ne.s32 	%p140, %r501, 0;
	@%p140 bra 	$L__BB2_600;
	mov.b32 	%r502, 1;
	shl.b32 	%r503, %r502, %r275;
	and.b32  	%r504, %r503, 72;
	setp.ne.s32 	%p141, %r504, 0;
	@%p141 bra 	$L__BB2_599;
	mov.b32 	%r505, 1;
	shl.b32 	%r506, %r505, %r275;
	and.b32  	%r507, %r506, 144;
	setp.ne.s32 	%p142, %r507, 0;
	@%p142 bra 	$L__BB2_598;
	bra.uni 	$L__BB2_601;
$L__BB2_598:
	fma.rn.f32 	%f942, %f3288, 0fBBBB989D, 0f3F000000;
	cvt.sat.f32.f32 	%f943, %f942;
	mov.f32 	%f944, 0f4B400001;
	mov.f32 	%f945, 0f437C0000;
	fma.rm.f32 	%f946, %f943, %f945, %f944;
	add.f32 	%f947, %f946, 0fCB40007F;
	neg.f32 	%f948, %f947;
	fma.rn.f32 	%f949, %f3288, 0fBFB8AA3B, %f948;
	fma.rn.f32 	%f950, %f3288, 0fB2A57060, %f949;
	mov.b32 	%r508, %f946;
	shl.b32 	%r509, %r508, 23;
	mov.b32 	%f951, %r509;
	ex2.approx.ftz.f32 	%f952, %f950;
	fma.rn.f32 	%f953, %f952, %f951, 0f3F800000;
	div.rn.f32 	%f3288, %f3288, %f953;
	bra.uni 	$L__BB2_601;
$L__BB2_599:
	mul.f32 	%f954, %f3288, %f3288;
	mul.f32 	%f955, %f3288, %f954;
	mul.f32 	%f956, %f3288, 0f3F000000;
	fma.rn.f32 	%f957, %f955, 0f3D372713, %f3288;
	mul.f32 	%f958, %f957, 0f3F4C422A;
	abs.f32 	%f959, %f958;
	mul.f32 	%f960, %f959, 0f4038AA3B;
	ex2.approx.ftz.f32 	%f961, %f960;
	add.f32 	%f962, %f961, 0f3F800000;
	rcp.approx.ftz.f32 	%f963, %f962;
	fma.rn.f32 	%f964, %f963, 0fC0000000, 0f3F800000;
	setp.ge.f32 	%p143, %f959, 0f41102CB4;
	selp.f32 	%f965, 0f3F800000, %f964, %p143;
	copysign.f32 	%f966, %f958, %f965;
	mul.f32 	%f967, %f958, %f958;
	fma.rn.f32 	%f968, %f967, 0f3C80F082, 0fBD563CAE;
	fma.rn.f32 	%f969, %f968, %f967, 0f3E085941;
	fma.rn.f32 	%f970, %f969, %f967, 0fBEAAA9ED;
	fma.rn.f32 	%f971, %f970, %f967, 0f00000000;
	fma.rn.f32 	%f972, %f971, %f958, %f958;
	setp.ge.f32 	%p144, %f959, 0f3F19999A;
	selp.f32 	%f973, %f966, %f972, %p144;
	add.f32 	%f974, %f973, 0f3F800000;
	mul.f32 	%f3288, %f956, %f974;
	bra.uni 	$L__BB2_601;
$L__BB2_600:
	max.f32 	%f3288, %f3288, 0f00000000;
$L__BB2_601:
	add.s64 	%rd129, %rd3, %rd126;
	st.global.f32 	[%rd129], %f3288;
$L__BB2_602:
	add.s32 	%r263, %r34, 3;
	setp.ge.u32 	%p145, %r263, %r272;
	@%p145 bra 	$L__BB2_639;
	mul.lo.s32 	%r264, %r263, %r273;
	setp.ge.u32 	%p146, %r35, %r273;
	@%p146 bra 	$L__BB2_612;
	mul.wide.u32 	%rd130, %r35, 4;
	add.s64 	%rd131, %rd5, %rd130;
	ld.global.nc.f32 	%f975, [%rd131];
	fma.rn.f32 	%f976, %f157, %f4, %f975;
	add.s32 	%r265, %r35, %r264;
	mul.wide.u32 	%rd132, %r265, 4;
	add.s64 	%rd133, %rd4, %rd132;
	ld.global.nc.f32 	%f977, [%rd133];
	fma.rn.f32 	%f3289, %f158, %f977, %f976;
	setp.gt.u32 	%p147, %r275, 7;
	@%p147 bra 	$L__BB2_611;
	mov.b32 	%r511, 1;
	shl.b32 	%r512, %r511, %r275;
	and.b32  	%r513, %r512, 36;
	setp.ne.s32 	%p148, %r513, 0;
	@%p148 bra 	$L__BB2_610;
	mov.b32 	%r514, 1;
	shl.b32 	%r515, %r514, %r275;
	and.b32  	%r516, %r515, 72;
	setp.ne.s32 	%p149, %r516, 0;
	@%p149 bra 	$L__BB2_609;
	mov.b32 	%r517, 1;
	shl.b32 	%r518, %r517, %r275;
	and.b32  	%r519, %r518, 144;
	setp.ne.s32 	%p150, %r519, 0;
	@%p150 bra 	$L__BB2_608;
	bra.uni 	$L__BB2_611;
$L__BB2_608:
	fma.rn.f32 	%f978, %f3289, 0fBBBB989D, 0f3F000000;
	cvt.sat.f32.f32 	%f979, %f978;
	mov.f32 	%f980, 0f4B400001;
	mov.f32 	%f981, 0f437C0000;
	fma.rm.f32 	%f982, %f979, %f981, %f980;
	add.f32 	%f983, %f982, 0fCB40007F;
	neg.f32 	%f984, %f983;
	fma.rn.f32 	%f985, %f3289, 0fBFB8AA3B, %f984;
	fma.rn.f32 	%f986, %f3289, 0fB2A57060, %f985;
	mov.b32 	%r520, %f982;
	shl.b32 	%r521, %r520, 23;
	mov.b32 	%f987, %r521;
	ex2.approx.ftz.f32 	%f988, %f986;
	fma.rn.f32 	%f989, %f988, %f987, 0f3F800000;
	div.rn.f32 	%f3289, %f3289, %f989;
	bra.uni 	$L__BB2_611;
$L__BB2_609:
	mul.f32 	%f990, %f3289, %f3289;
	mul.f32 	%f991, %f3289, %f990;
	mul.f32 	%f992, %f3289, 0f3F000000;
	fma.rn.f32 	%f993, %f991, 0f3D372713, %f3289;
	mul.f32 	%f994, %f993, 0f3F4C422A;
	abs.f32 	%f995, %f994;
	mul.f32 	%f996, %f995, 0f4038AA3B;
	ex2.approx.ftz.f32 	%f997, %f996;
	add.f32 	%f998, %f997, 0f3F800000;
	rcp.approx.ftz.f32 	%f999, %f998;
	fma.rn.f32 	%f1000, %f999, 0fC0000000, 0f3F800000;
	setp.ge.f32 	%p151, %f995, 0f41102CB4;
	selp.f32 	%f1001, 0f3F800000, %f1000, %p151;
	copysign.f32 	%f1002, %f994, %f1001;
	mul.f32 	%f1003, %f994, %f994;
	fma.rn.f32 	%f1004, %f1003, 0f3C80F082, 0fBD563CAE;
	fma.rn.f32 	%f1005, %f1004, %f1003, 0f3E085941;
	fma.rn.f32 	%f1006, %f1005, %f1003, 0fBEAAA9ED;
	fma.rn.f32 	%f1007, %f1006, %f1003, 0f00000000;
	fma.rn.f32 	%f1008, %f1007, %f994, %f994;
	setp.ge.f32 	%p152, %f995, 0f3F19999A;
	selp.f32 	%f1009, %f1002, %f1008, %p152;
	add.f32 	%f1010, %f1009, 0f3F800000;
	mul.f32 	%f3289, %f992, %f1010;
	bra.uni 	$L__BB2_611;
$L__BB2_610:
	max.f32 	%f3289, %f3289, 0f00000000;
$L__BB2_611:
	add.s64 	%rd135, %rd3, %rd132;
	st.global.f32 	[%rd135], %f3289;
$L__BB2_612:
	add.s32 	%r266, %r35, 1;
	setp.ge.u32 	%p153, %r266, %r273;
	@%p153 bra 	$L__BB2_621;
	mul.wide.u32 	%rd136, %r35, 4;
	add.s64 	%rd137, %rd5, %rd136;
	ld.global.nc.f32 	%f1011, [%rd137+4];
	fma.rn.f32 	%f1012, %f157, %f3, %f1011;
	add.s32 	%r267, %r266, %r264;
	mul.wide.u32 	%rd138, %r267, 4;
	add.s64 	%rd139, %rd4, %rd138;
	ld.global.nc.f32 	%f1013, [%rd139];
	fma.rn.f32 	%f3290, %f158, %f1013, %f1012;
	setp.gt.u32 	%p154, %r275, 7;
	@%p154 bra 	$L__BB2_620;
	mov.b32 	%r523, 1;
	shl.b32 	%r524, %r523, %r275;
	and.b32  	%r525, %r524, 36;
	setp.ne.s32 	%p155, %r525, 0;
	@%p155 bra 	$L__BB2_619;
	mov.b32 	%r526, 1;
	shl.b32 	%r527, %r526, %r275;
	and.b32  	%r528, %r527, 72;
	setp.ne.s32 	%p156, %r528, 0;
	@%p156 bra 	$L__BB2_618;
	mov.b32 	%r529, 1;
	shl.b32 	%r530, %r529, %r275;
	and.b32  	%r531, %r530, 144;
	setp.ne.s32 	%p157, %r531, 0;
	@%p157 bra 	$L__BB2_617;
	bra.uni 	$L__BB2_620;
$L__BB2_617:
	fma.rn.f32 	%f1014, %f3290, 0fBBBB989D, 0f3F000000;
	cvt.sat.f32.f32 	%f1015, %f1014;
	mov.f32 	%f1016, 0f4B400001;
	mov.f32 	%f1017, 0f437C0000;
	fma.rm.f32 	%f1018, %f1015, %f1017, %f1016;
	add.f32 	%f1019, %f1018, 0fCB40007F;
	neg.f32 	%f1020, %f1019;
	fma.rn.f32 	%f1021, %f3290, 0fBFB8AA3B, %f1020;
	fma.rn.f32 	%f1022, %f3290, 0fB2A57060, %f1021;
	mov.b32 	%r532, %f1018;
	shl.b32 	%r533, %r532, 23;
	mov.b32 	%f1023, %r533;
	ex2.approx.ftz.f32 	%f1024, %f1022;
	fma.rn.f32 	%f1025, %f1024, %f1023, 0f3F800000;
	div.rn.f32 	%f3290, %f3290, %f1025;
	bra.uni 	$L__BB2_620;
$L__BB2_618:
	mul.f32 	%f1026, %f3290, %f3290;
	mul.f32 	%f1027, %f3290, %f1026;
	mul.f32 	%f1028, %f3290, 0f3F000000;
	fma.rn.f32 	%f1029, %f1027, 0f3D372713, %f3290;
	mul.f32 	%f1030, %f1029, 0f3F4C422A;
	abs.f32 	%f1031, %f1030;
	mul.f32 	%f1032, %f1031, 0f4038AA3B;
	ex2.approx.ftz.f32 	%f1033, %f1032;
	add.f32 	%f1034, %f1033, 0f3F800000;
	rcp.approx.ftz.f32 	%f1035, %f1034;
	fma.rn.f32 	%f1036, %f1035, 0fC0000000, 0f3F800000;
	setp.ge.f32 	%p158, %f1031, 0f41102CB4;
	selp.f32 	%f1037, 0f3F800000, %f1036, %p158;
	copysign.f32 	%f1038, %f1030, %f1037;
	mul.f32 	%f1039, %f1030, %f1030;
	fma.rn.f32 	%f1040, %f1039, 0f3C80F082, 0fBD563CAE;
	fma.rn.f32 	%f1041, %f1040, %f1039, 0f3E085941;
	fma.rn.f32 	%f1042, %f1041, %f1039, 0fBEAAA9ED;
	fma.rn.f32 	%f1043, %f1042, %f1039, 0f00000000;
	fma.rn.f32 	%f1044, %f1043, %f1030, %f1030;
	setp.ge.f32 	%p159, %f1031, 0f3F19999A;
	selp.f32 	%f1045, %f1038, %f1044, %p159;
	add.f32 	%f1046, %f1045, 0f3F800000;
	mul.f32 	%f3290, %f1028, %f1046;
	bra.uni 	$L__BB2_620;
$L__BB2_619:
	max.f32 	%f3290, %f3290, 0f00000000;
$L__BB2_620:
	add.s64 	%rd141, %rd3, %rd138;
	st.global.f32 	[%rd141], %f3290;
$L__BB2_621:
	add.s32 	%r268, %r35, 2;
	setp.ge.u32 	%p160, %r268, %r273;
	@%p160 bra 	$L__BB2_630;
	mul.wide.u32 	%rd142, %r35, 4;
	add.s64 	%rd143, %rd5, %rd142;
	ld.global.nc.f32 	%f1047, [%rd143+8];
	fma.rn.f32 	%f1048, %f157, %f2, %f1047;
	add.s32 	%r269, %r268, %r264;
	mul.wide.u32 	%rd144, %r269, 4;
	add.s64 	%rd145, %rd4, %rd144;
	ld.global.nc.f32 	%f1049, [%rd145];
	fma.rn.f32 	%f3291, %f158, %f1049, %f1048;
	setp.gt.u32 	%p161, %r275, 7;
	@%p161 bra 	$L__BB2_629;
	mov.b32 	%r535, 1;
	shl.b32 	%r536, %r535, %r275;
	and.b32  	%r537, %r536, 36;
	setp.ne.s32 	%p162, %r537, 0;
	@%p162 bra 	$L__BB2_628;
	mov.b32 	%r538, 1;
	shl.b32 	%r539, %r538, %r275;
	and.b32  	%r540, %r539, 72;
	setp.ne.s32 	%p163, %r540, 0;
	@%p163 bra 	$L__BB2_627;
	mov.b32 	%r541, 1;
	shl.b32 	%r542, %r541, %r275;
	and.b32  	%r543, %r542, 144;
	setp.ne.s32 	%p164, %r543, 0;
	@%p164 bra 	$L__BB2_626;
	bra.uni 	$L__BB2_629;
$L__BB2_626:
	fma.rn.f32 	%f1050, %f3291, 0fBBBB989D, 0f3F000000;
	cvt.sat.f32.f32 	%f1051, %f1050;
	mov.f32 	%f1052, 0f4B400001;
	mov.f32 	%f1053, 0f437C0000;
	fma.rm.f32 	%f1054, %f1051, %f1053, %f1052;
	add.f32 	%f1055, %f1054, 0fCB40007F;
	neg.f32 	%f1056, %f1055;
	fma.rn.f32 	%f1057, %f3291, 0fBFB8AA3B, %f1056;
	fma.rn.f32 	%f1058, %f3291, 0fB2A57060, %f1057;
	mov.b32 	%r544, %f1054;
	shl.b32 	%r545, %r544, 23;
	mov.b32 	%f1059, %r545;
	ex2.approx.ftz.f32 	%f1060, %f1058;
	fma.rn.f32 	%f1061, %f1060, %f1059, 0f3F800000;
	div.rn.f32 	%f3291, %f3291, %f1061;
	bra.uni 	$L__BB2_629;
$L__BB2_627:
	mul.f32 	%f1062, %f3291, %f3291;
	mul.f32 	%f1063, %f3291, %f1062;
	mul.f32 	%f1064, %f3291, 0f3F000000;
	fma.rn.f32 	%f1065, %f1063, 0f3D372713, %f3291;
	mul.f32 	%f1066, %f1065, 0f3F4C422A;
	abs.f32 	%f1067, %f1066;
	mul.f32 	%f1068, %f1067, 0f4038AA3B;
	ex2.approx.ftz.f32 	%f1069, %f1068;
	add.f32 	%f1070, %f1069, 0f3F800000;
	rcp.approx.ftz.f32 	%f1071, %f1070;
	fma.rn.f32 	%f1072, %f1071, 0fC0000000, 0f3F800000;
	setp.ge.f32 	%p165, %f1067, 0f41102CB4;
	selp.f32 	%f1073, 0f3F800000, %f1072, %p165;
	copysign.f32 	%f1074, %f1066, %f1073;
	mul.f32 	%f1075, %f1066, %f1066;
	fma.rn.f32 	%f1076, %f1075, 0f3C80F082, 0fBD563CAE;
	fma.rn.f32 	%f1077, %f1076, %f1075, 0f3E085941;
	fma.rn.f32 	%f1078, %f1077, %f1075, 0fBEAAA9ED;
	fma.rn.f32 	%f1079, %f1078, %f1075, 0f00000000;
	fma.rn.f32 	%f1080, %f1079, %f1066, %f1066;
	setp.ge.f32 	%p166, %f1067, 0f3F19999A;
	selp.f32 	%f1081, %f1074, %f1080, %p166;
	add.f32 	%f1082, %f1081, 0f3F800000;
	mul.f32 	%f3291, %f1064, %f1082;
	bra.uni 	$L__BB2_629;
$L__BB2_628:
	max.f32 	%f3291, %f3291, 0f00000000;
$L__BB2_629:
	add.s64 	%rd147, %rd3, %rd144;
	st.global.f32 	[%rd147], %f3291;
$L__BB2_630:
	add.s32 	%r270, %r35, 3;
	setp.ge.u32 	%p167, %r270, %r273;
	@%p167 bra 	$L__BB2_639;
	mul.wide.u32 	%rd148, %r35, 4;
	add.s64 	%rd149, %rd5, %rd148;
	ld.global.nc.f32 	%f1083, [%rd149+12];
	fma.rn.f32 	%f1084, %f157, %f1, %f1083;
	add.s32 	%r271, %r270, %r264;
	mul.wide.u32 	%rd150, %r271, 4;
	add.s64 	%rd151, %rd4, %rd150;
	ld.global.nc.f32 	%f1085, [%rd151];
	fma.rn.f32 	%f3292, %f158, %f1085, %f1084;
	setp.gt.u32 	%p168, %r275, 7;
	@%p168 bra 	$L__BB2_638;
	mov.b32 	%r547, 1;
	shl.b32 	%r548, %r547, %r275;
	and.b32  	%r549, %r548, 36;
	setp.ne.s32 	%p169, %r549, 0;
	@%p169 bra 	$L__BB2_637;
	mov.b32 	%r550, 1;
	shl.b32 	%r551, %r550, %r275;
	and.b32  	%r552, %r551, 72;
	setp.ne.s32 	%p170, %r552, 0;
	@%p170 bra 	$L__BB2_636;
	mov.b32 	%r553, 1;
	shl.b32 	%r554, %r553, %r275;
	and.b32  	%r555, %r554, 144;
	setp.ne.s32 	%p171, %r555, 0;
	@%p171 bra 	$L__BB2_635;
	bra.uni 	$L__BB2_638;
$L__BB2_635:
	fma.rn.f32 	%f1086, %f3292, 0fBBBB989D, 0f3F000000;
	cvt.sat.f32.f32 	%f1087, %f1086;
	mov.f32 	%f1088, 0f4B400001;
	mov.f32 	%f1089, 0f437C0000;
	fma.rm.f32 	%f1090, %f1087, %f1089, %f1088;
	add.f32 	%f1091, %f1090, 0fCB40007F;
	neg.f32 	%f1092, %f1091;
	fma.rn.f32 	%f1093, %f3292, 0fBFB8AA3B, %f1092;
	fma.rn.f32 	%f1094, %f3292, 0fB2A57060, %f1093;
	mov.b32 	%r556, %f1090;
	shl.b32 	%r557, %r556, 23;
	mov.b32 	%f1095, %r557;
	ex2.approx.ftz.f32 	%f1096, %f1094;
	fma.rn.f32 	%f1097, %f1096, %f1095, 0f3F800000;
	div.rn.f32 	%f3292, %f3292, %f1097;
	bra.uni 	$L__BB2_638;
$L__BB2_636:
	mul.f32 	%f1098, %f3292, %f3292;
	mul.f32 	%f1099, %f3292, %f1098;
	mul.f32 	%f1100, %f3292, 0f3F000000;
	fma.rn.f32 	%f1101, %f1099, 0f3D372713, %f3292;
	mul.f32 	%f1102, %f1101, 0f3F4C422A;
	abs.f32 	%f1103, %f1102;
	mul.f32 	%f1104, %f1103, 0f4038AA3B;
	ex2.approx.ftz.f32 	%f1105, %f1104;
	add.f32 	%f1106, %f1105, 0f3F800000;
	rcp.approx.ftz.f32 	%f1107, %f1106;
	fma.rn.f32 	%f1108, %f1107, 0fC0000000, 0f3F800000;
	setp.ge.f32 	%p172, %f1103, 0f41102CB4;
	selp.f32 	%f1109, 0f3F800000, %f1108, %p172;
	copysign.f32 	%f1110, %f1102, %f1109;
	mul.f32 	%f1111, %f1102, %f1102;
	fma.rn.f32 	%f1112, %f1111, 0f3C80F082, 0fBD563CAE;
	fma.rn.f32 	%f1113, %f1112, %f1111, 0f3E085941;
	fma.rn.f32 	%f1114, %f1113, %f1111, 0fBEAAA9ED;
	fma.rn.f32 	%f1115, %f1114, %f1111, 0f00000000;
	fma.rn.f32 	%f1116, %f1115, %f1102, %f1102;
	setp.ge.f32 	%p173, %f1103, 0f3F19999A;
	selp.f32 	%f1117, %f1110, %f1116, %p173;
	add.f32 	%f1118, %f1117, 0f3F800000;
	mul.f32 	%f3292, %f1100, %f1118;
	bra.uni 	$L__BB2_638;
$L__BB2_637:
	max.f32 	%f3292, %f3292, 0f00000000;
$L__BB2_638:
	add.s64 	%rd153, %rd3, %rd150;
	st.global.f32 	[%rd153], %f3292;
$L__BB2_639:
	ret;

}
	// .globl	steel_gemm_fused_fp16_kernel
.visible .entry steel_gemm_fused_fp16_kernel(
	.param .u64 .ptr .align 1 steel_gemm_fused_fp16_kernel_param_0,
	.param .u64 .ptr .align 1 steel_gemm_fused_fp16_kernel_param_1,
	.param .u64 .ptr .align 1 steel_gemm_fused_fp16_kernel_param_2,
	.param .u64 .ptr .align 1 steel_gemm_fused_fp16_kernel_param_3,
	.param .f32 steel_gemm_fused_fp16_kernel_param_4,
	.param .f32 steel_gemm_fused_fp16_kernel_param_5,
	.param .u32 steel_gemm_fused_fp16_kernel_param_6,
	.param .u32 steel_gemm_fused_fp16_kernel_param_7,
	.param .u32 steel_gemm_fused_fp16_kernel_param_8,
	.param .u32 steel_gemm_fused_fp16_kernel_param_9
)
{
	.reg .pred 	%p<986>;
	.reg .b16 	%rs<871>;
	.reg .b32 	%r<1391>;
	.reg .b32 	%f<5795>;
	.reg .b64 	%rd<643>;
	// demoted variable
	.shared .align 2 .b8 _ZZ28steel_gemm_fused_fp16_kernelE2As[2176];
	// demoted variable
	.shared .align 2 .b8 _ZZ28steel_gemm_fused_fp16_kernelE2Bs[2080];
	ld.param.u64 	%rd89, [steel_gemm_fused_fp16_kernel_param_0];
	ld.param.u64 	%rd90, [steel_gemm_fused_fp16_kernel_param_1];
	ld.param.u64 	%rd91, [steel_gemm_fused_fp16_kernel_param_2];
	ld.param.u64 	%rd88, [steel_gemm_fused_fp16_kernel_param_3];
	ld.param.f32 	%f513, [steel_gemm_fused_fp16_kernel_param_4];
	ld.param.f32 	%f514, [steel_gemm_fused_fp16_kernel_param_5];
	ld.param.u32 	%r278, [steel_gemm_fused_fp16_kernel_param_6];
	ld.param.u32 	%r279, [steel_gemm_fused_fp16_kernel_param_7];
	ld.param.u32 	%r280, [steel_gemm_fused_fp16_kernel_param_8];
	ld.param.u32 	%r281, [steel_gemm_fused_fp16_kernel_param_9];
	cvta.to.global.u64 	%rd1, %rd90;
	cvta.to.global.u64 	%rd2, %rd91;
	cvta.to.global.u64 	%rd3, %rd88;
	cvta.to.global.u64 	%rd4, %rd89;
	mov.u32 	%r282, %ctaid.x;
	mov.u32 	%r283, %ctaid.y;
	mov.u32 	%r1, %tid.x;
	shr.u32 	%r284, %r1, 2;
	and.b32  	%r2, %r284, 252;
	shl.b32 	%r285, %r1, 2;
	and.b32  	%r3, %r285, 60;
	shl.b32 	%r4, %r283, 6;
	shl.b32 	%r5, %r282, 6;
	add.s32 	%r6, %r280, 15;
	setp.lt.u32 	%p1, %r6, 16;
	mov.f32 	%f1, 0f00000000;
	mov.f32 	%f2, %f1;
	mov.f32 	%f3, %f1;
	mov.f32 	%f4, %f1;
	mov.f32 	%f5, %f1;
	mov.f32 	%f6, %f1;
	mov.f32 	%f7, %f1;
	mov.f32 	%f8, %f1;
	mov.f32 	%f9, %f1;
	mov.f32 	%f10, %f1;
	mov.f32 	%f11, %f1;
	mov.f32 	%f12, %f1;
	mov.f32 	%f13, %f1;
	mov.f32 	%f14, %f1;
	mov.f32 	%f15, %f1;
	mov.f32 	%f16, %f1;
	@%p1 bra 	$L__BB3_5;
	mov.u32 	%r7, %ntid.x;
	add.s32 	%r8, %r1, %r7;
	max.u32 	%r287, %r8, 1024;
	setp.lt.u32 	%p2, %r8, 1024;
	selp.u32 	%r288, 1, 0, %p2;
	add.s32 	%r289, %r8, %r288;
	sub.s32 	%r290, %r287, %r289;
	div.u32 	%r291, %r290, %r7;
	add.s32 	%r9, %r291, %r288;
	and.b32  	%r10, %r9, 3;
	shr.u32 	%r292, %r1, 4;
	and.b32  	%r11, %r1, 15;
	add.s32 	%r12, %r292, %r4;
	mul.lo.s32 	%r13, %r12, %r280;
	mov.u32 	%r293, _ZZ28steel_gemm_fused_fp16_kernelE2As;
	mad.lo.s32 	%r294, %r292, 34, %r293;
	shl.b32 	%r295, %r1, 1;
	and.b32  	%r296, %r295, 30;
	add.s32 	%r14, %r294, %r296;
	shr.u32 	%r297, %r8, 4;
	and.b32  	%r15, %r8, 15;
	add.s32 	%r16, %r297, %r4;
	mul.lo.s32 	%r17, %r16, %r280;
	mad.lo.s32 	%r298, %r297, 34, %r293;
	shl.b32 	%r299, %r8, 1;
	and.b32  	%r300, %r299, 30;
	add.s32 	%r18, %r298, %r300;
	add.s32 	%r19, %r8, %r7;
	shr.u32 	%r301, %r19, 4;
	and.b32  	%r20, %r19, 15;
	add.s32 	%r21, %r301, %r4;
	mul.lo.s32 	%r22, %r21, %r280;
	mad.lo.s32 	%r302, %r301, 34, %r293;
	shl.b32 	%r303, %r19, 1;
	and.b32  	%r304, %r303, 30;
	add.s32 	%r23, %r302, %r304;
	add.s32 	%r24, %r19, %r7;
	shr.u32 	%r25, %r1, 6;
	and.b32  	%r305, %r1, 63;
	add.s32 	%r26, %r305, %r5;
	mov.u32 	%r306, _ZZ28steel_gemm_fused_fp16_kernelE2Bs;
	mad.lo.s32 	%r307, %r25, 130, %r306;
	and.b32  	%r308, %r295, 126;
	add.s32 	%r27, %r307, %r308;
	shr.u32 	%r28, %r8, 6;
	and.b32  	%r309, %r8, 63;
	add.s32 	%r29, %r309, %r5;
	mad.lo.s32 	%r310, %r28, 130, %r306;
	and.b32  	%r311, %r299, 126;
	add.s32 	%r30, %r310, %r311;
	shr.u32 	%r31, %r19, 6;
	and.b32  	%r312, %r19, 63;
	add.s32 	%r32, %r312, %r5;
	mad.lo.s32 	%r313, %r31, 130, %r306;
	and.b32  	%r314, %r303, 126;
	add.s32 	%r33, %r313, %r314;
	shl.b32 	%r315, %r3, 1;
	add.s32 	%r34, %r306, %r315;
	mad.lo.s32 	%r35, %r2, 34, %r293;
	shl.b32 	%r36, %r7, 2;
	shr.u32 	%r37, %r6, 4;
	mov.b32 	%r1383, 0;
	mov.f32 	%f1, 0f00000000;
$L__BB3_2:
	setp.eq.s32 	%p3, %r10, 3;
	shl.b32 	%r206, %r1383, 4;
	mov.u32 	%r1384, %r1;
	@%p3 bra 	$L__BB3_1101;
	setp.lt.u32 	%p4, %r12, %r278;
	add.s32 	%r207, %r11, %r206;
	setp.lt.u32 	%p5, %r207, %r280;
	and.pred  	%p6, %p4, %p5;
	@%p6 bra 	$L__BB3_1091;
	mov.f32 	%f517, 0f00000000;
	// begin inline asm
	{  cvt.rn.f16.f32 %rs857, %f517;}

	// end inline asm
	bra.uni 	$L__BB3_1092;
$L__BB3_5:
	add.s32 	%r38, %r2, %r4;
	add.s32 	%r39, %r3, %r5;
	setp.eq.f32 	%p56, %f514, 0f00000000;
	@%p56 bra 	$L__BB3_655;
	setp.eq.s64 	%p481, %rd88, 0;
	@%p481 bra 	$L__BB3_347;
	setp.gt.u32 	%p482, %r281, 6;
	@%p482 bra 	$L__BB3_165;
	mov.b32 	%r778, 1;
	shl.b32 	%r779, %r778, %r281;
	and.b32  	%r780, %r779, 98;
	setp.ne.s32 	%p483, %r780, 0;
	@%p483 bra 	$L__BB3_9;
	bra.uni 	$L__BB3_165;
$L__BB3_9:
	setp.lt.u32 	%p484, %r38, %r278;
	mul.wide.u32 	%rd467, %r39, 2;
	add.s64 	%rd5, %rd3, %rd467;
	@%p484 bra 	$L__BB3_127;
$L__BB3_10:
	add.s32 	%r40, %r38, 1;
	setp.ge.u32 	%p515, %r40, %r278;
	@%p515 bra 	$L__BB3_49;
	mul.lo.s32 	%r41, %r40, %r279;
	setp.gt.s32 	%p516, %r281, 3;
	@%p516 bra 	$L__BB3_22;
	setp.eq.s32 	%p520, %r281, 2;
	@%p520 bra 	$L__BB3_33;
	setp.eq.s32 	%p521, %r281, 3;
	@%p521 bra 	$L__BB3_14;
	bra.uni 	$L__BB3_41;
$L__BB3_14:
	setp.ge.u32 	%p526, %r39, %r279;
	@%p526 bra 	$L__BB3_16;
	add.s32 	%r817, %r39, %r41;
	mul.wide.u32 	%rd480, %r817, 2;
	add.s64 	%rd481, %rd4, %rd480;
	ld.global.u16 	%rs517, [%rd481];
	// begin inline asm
	{  cvt.f32.f16 %f3099, %rs517;}

	// end inline asm
	mul.f32 	%f3102, %f514, %f3099;
	fma.rn.f32 	%f3103, %f513, %f12, %f3102;
	ld.global.nc.u16 	%rs518, [%rd5];
	// begin inline asm
	{  cvt.f32.f16 %f3100, %rs518;}

	// end inline asm
	add.f32 	%f3104, %f3103, %f3100;
	mul.f32 	%f3105, %f3104, %f3104;
	mul.f32 	%f3106, %f3104, %f3105;
	mul.f32 	%f3107, %f3104, 0f3F000000;
	fma.rn.f32 	%f3108, %f3106, 0f3D372713, %f3104;
	mul.f32 	%f3109, %f3108, 0f3F4C422A;
	abs.f32 	%f3110, %f3109;
	mul.f32 	%f3111, %f3110, 0f4038AA3B;
	ex2.approx.ftz.f32 	%f3112, %f3111;
	add.f32 	%f3113, %f3112, 0f3F800000;
	rcp.approx.ftz.f32 	%f3114, %f3113;
	fma.rn.f32 	%f3115, %f3114, 0fC0000000, 0f3F800000;
	setp.ge.f32 	%p527, %f3110, 0f41102CB4;
	selp.f32 	%f3116, 0f3F800000, %f3115, %p527;
	copysign.f32 	%f3117, %f3109, %f3116;
	mul.f32 	%f3118, %f3109, %f3109;
	fma.rn.f32 	%f3119, %f3118, 0f3C80F082, 0fBD563CAE;
	fma.rn.f32 	%f3120, %f3119, %f3118, 0f3E085941;
	fma.rn.f32 	%f3121, %f3120, %f3118, 0fBEAAA9ED;
	fma.rn.f32 	%f3122, %f3121, %f3118, 0f00000000;
	fma.rn.f32 	%f3123, %f3122, %f3109, %f3109;
	setp.ge.f32 	%p528, %f3110, 0f3F19999A;
	selp.f32 	%f3124, %f3117, %f3123, %p528;
	add.f32 	%f3125, %f3124, 0f3F800000;
	mul.f32 	%f3101, %f3107, %f3125;
	// begin inline asm
	{  cvt.rn.f16.f32 %rs519, %f3101;}

	// end inline asm
	st.global.u16 	[%rd481], %rs519;
$L__BB3_16:
	add.s32 	%r45, %r39, 1;
	setp.ge.u32 	%p529, %r45, %r279;
	@%p529 bra 	$L__BB3_18;
	add.s32 	%r818, %r45, %r41;
	mul.wide.u32 	%rd482, %r818, 2;
	add.s64 	%rd483, %rd4, %rd482;
	ld.global.u16 	%rs520, [%rd483];
	// begin inline asm
	{  cvt.f32.f16 %f3126, %rs520;}

	// end inline asm
	mul.f32 	%f3129, %f514, %f3126;
	fma.rn.f32 	%f3130, %f513, %f11, %f3129;
	ld.global.nc.u16 	%rs521, [%rd5+2];
	// begin inline asm
	{  cvt.f32.f16 %f3127, %rs521;}

	// end inline asm
	add.f32 	%f3131, %f3130, %f3127;
	mul.f32 	%f3132, %f3131, %f3131;
	mul.f32 	%f3133, %f3131, %f3132;
	mul.f32 	%f3134, %f3131, 0f3F000000;
	fma.rn.f32 	%f3135, %f3133, 0f3D372713, %f3131;
	mul.f32 	%f3136, %f3135, 0f3F4C422A;
	abs.f32 	%f3137, %f3136;
	mul.f32 	%f3138, %f3137, 0f4038AA3B;
	ex2.approx.ftz.f32 	%f3139, %f3138;
	add.f32 	%f3140, %f3139, 0f3F800000;
	rcp.approx.ftz.f32 	%f3141, %f3140;
	fma.rn.f32 	%f3142, %f3141, 0fC0000000, 0f3F800000;
	setp.ge.f32 	%p530, %f3137, 0f41102CB4;
	selp.f32 	%f3143, 0f3F800000, %f3142, %p530;
	copysign.f32 	%f3144, %f3136, %f3143;
	mul.f32 	%f3145, %f3136, %f3136;
	fma.rn.f32 	%f3146, %f3145, 0f3C80F082, 0fBD563CAE;
	fma.rn.f32 	%f3147, %f3146, %f3145, 0f3E085941;
	fma.rn.f32 	%f3148, %f3147, %f3145, 0fBEAAA9ED;
	fma.rn.f32 	%f3149, %f3148, %f3145, 0f00000000;
	fma.rn.f32 	%f3150, %f3149, %f3136, %f3136;
	setp.ge.f32 	%p531, %f3137, 0f3F19999A;
	selp.f32 	%f3151, %f3144, %f3150, %p531;
	add.f32 	%f3152, %f3151, 0f3F800000;
	mul.f32 	%f3128, %f3134, %f3152;
	// begin inline asm
	{  cvt.rn.f16.f32 %rs522, %f3128;}

	// end inline asm
	st.global.u16 	[%rd483], %rs522;
$L__BB3_18:
	add.s32 	%r46, %r39, 2;
	setp.ge.u32 	%p532, %r46, %r279;
	@%p532 bra 	$L__BB3_20;
	add.s32 	%r819, %r46, %r41;
	mul.wide.u32 	%rd484, %r819, 2;
	add.s64 	%rd485, %rd4, %rd484;
	ld.global.u16 	%rs523, [%rd485];
	// begin inline asm
	{  cvt.f32.f16 %f3153, %rs523;}

	// end inline asm
	mul.f32 	%f3156, %f514, %f3153;
	fma.rn.f32 	%f3157, %f513, %f10, %f3156;
	ld.global.nc.u16 	%rs524, [%rd5+4];
	// begin inline asm
	{  cvt.f32.f16 %f3154, %rs524;}

	// end inline asm
	add.f32 	%f3158, %f3157, %f3154;
	mul.f32 	%f3159, %f3158, %f3158;
	mul.f32 	%f3160, %f3158, %f3159;
	mul.f32 	%f3161, %f3158, 0f3F000000;
	fma.rn.f32 	%f3162, %f3160, 0f3D372713, %f3158;
	mul.f32 	%f3163, %f3162, 0f3F4C422A;
	abs.f32 	%f3164, %f3163;
	mul.f32 	%f3165, %f3164, 0f4038AA3B;
	ex2.approx.ftz.f32 	%f3166, %f3165;
	add.f32 	%f3167, %f3166, 0f3F800000;
	rcp.approx.ftz.f32 	%f3168, %f3167;
	fma.rn.f32 	%f3169, %f3168, 0fC0000000, 0f3F800000;
	setp.ge.f32 	%p533, %f3164, 0f41102CB4;
	selp.f32 	%f3170, 0f3F800000, %f3169, %p533;
	copysign.f32 	%f3171, %f3163, %f3170;
	mul.f32 	%f3172, %f3163, %f3163;
	fma.rn.f32 	%f3173, %f3172, 0f3C80F082, 0fBD563CAE;
	fma.rn.f32 	%f3174, %f3173, %f3172, 0f3E085941;
	fma.rn.f32 	%f3175, %f3174, %f3172, 0fBEAAA9ED;
	fma.rn.f32 	%f3176, %f3175, %f3172, 0f00000000;
	fma.rn.f32 	%f3177, %f3176, %f3163, %f3163;
	setp.ge.f32 	%p534, %f3164, 0f3F19999A;
	selp.f32 	%f3178, %f3171, %f3177, %p534;
	add.f32 	%f3179, %f3178, 0f3F800000;
	mul.f32 	%f3155, %f3161, %f3179;
	// begin inline asm
	{  cvt.rn.f16.f32 %rs525, %f3155;}

	// end inline asm
	st.global.u16 	[%rd485], %rs525;
$L__BB3_20:
	add.s32 	%r47, %r39, 3;
	setp.ge.u32 	%p535, %r47, %r279;
	@%p535 bra 	$L__BB3_49;
	add.s32 	%r820, %r47, %r41;
	mul.wide.u32 	%rd486, %r820, 2;
	add.s64 	%rd487, %rd4, %rd486;
	ld.global.u16 	%rs526, [%rd487];
	// begin inline asm
	{  cvt.f32.f16 %f3180, %rs526;}

	// end inline asm
	mul.f32 	%f3183, %f514, %f3180;
	fma.rn.f32 	%f3184, %f513, %f9, %f3183;
	ld.global.nc.u16 	%rs527, [%rd5+6];
	// begin inline asm
	{  cvt.f32.f16 %f3181, %rs527;}

	// end inline asm
	add.f32 	%f3185, %f3184, %f3181;
	mul.f32 	%f3186, %f3185, %f3185;
	mul.f32 	%f3187, %f3185, %f3186;
	mul.f32 	%f3188, %f3185, 0f3F000000;
	fma.rn.f32 	%f3189, %f3187, 0f3D372713, %f3185;
	mul.f32 	%f3190, %f3189, 0f3F4C422A;
	abs.f32 	%f3191, %f3190;
	mul.f32 	%f3192, %f3191, 0f4038AA3B;
	ex2.approx.ftz.f32 	%f3193, %f3192;
	add.f32 	%f3194, %f3193, 0f3F800000;
	rcp.approx.ftz.f32 	%f3195, %f3194;
	fma.rn.f32 	%f3196, %f3195, 0fC0000000, 0f3F800000;
	setp.ge.f32 	%p536, %f3191, 0f41102CB4;
	selp.f32 	%f3197, 0f3F800000, %f3196, %p536;
	copysign.f32 	%f3198, %f3190, %f3197;
	mul.f32 	%f3199, %f3190, %f3190;
	fma.rn.f32 	%f3200, %f3199, 0f3C80F082, 0fBD563CAE;
	fma.rn.f32 	%f3201, %f3200, %f3199, 0f3E085941;
	fma.rn.f32 	%f3202, %f3201, %f3199, 0fBEAAA9ED;
	fma.rn.f32 	%f3203, %f3202, %f3199, 0f00000000;
	fma.rn.f32 	%f3204, %f3203, %f3190, %f3190;
	setp.ge.f32 	%p537, %f3191, 0f3F19999A;
	selp.f32 	%f3205, %f3198, %f3204, %p537;
	add.f32 	%f3206, %f3205, 0f3F800000;
	mul.f32 	%f3182, %f3188, %f3206;
	// begin inline asm
	{  cvt.rn.f16.f32 %rs528, %f3182;}

	// end inline asm
	st.global.u16 	[%rd487], %rs528;
	bra.uni 	$L__BB3_49;
$L__BB3_22:
	setp.eq.s32 	%p517, %r281, 6;
	@%p517 bra 	$L__BB3_14;
	setp.eq.s32 	%p518, %r281, 5;
	@%p518 bra 	$L__BB3_33;
	setp.ne.s32 	%p519, %r281, 4;
	@%p519 bra 	$L__BB3_41;
	setp.ge.u32 	%p522, %r39, %r279;
	@%p522 bra 	$L__BB3_27;
	add.s32 	%r805, %r39, %r41;
	mul.wide.u32 	%rd472, %r805, 2;
	add.s64 	%rd473, %rd4, %rd472;
	ld.global.u16 	%rs505, [%rd473];
	// begin inline asm
	{  cvt.f32.f16 %f3027, %rs505;}

	// end inline asm
	mul.f32 	%f3030, %f514, %f3027;
	fma.rn.f32 	%f3031, %f513, %f12, %f3030;
	ld.global.nc.u16 	%rs506, [%rd5];
	// begin inline asm
	{  cvt.f32.f16 %f3028, %rs506;}

	// end inline asm
	add.f32 	%f3032, %f3031, %f3028;
	fma.rn.f32 	%f3033, %f3032, 0fBBBB989D, 0f3F000000;
	cvt.sat.f32.f32 	%f3034, %f3033;
	mov.f32 	%f3035, 0f4B400001;
	mov.f32 	%f3036, 0f437C0000;
	fma.rm.f32 	%f3037, %f3034, %f3036, %f3035;
	add.f32 	%f3038, %f3037, 0fCB40007F;
	neg.f32 	%f3039, %f3038;
	fma.rn.f32 	%f3040, %f3032, 0fBFB8AA3B, %f3039;
	fma.rn.f32 	%f3041, %f3032, 0fB2A57060, %f3040;
	mov.b32 	%r806, %f3037;
	shl.b32 	%r807, %r806, 23;
	mov.b32 	%f3042, %r807;
	ex2.approx.ftz.f32 	%f3043, %f3041;
	fma.rn.f32 	%f3044, %f3043, %f3042, 0f3F800000;
	div.rn.f32 	%f3029, %f3032, %f3044;
	// begin inline asm
	{  cvt.rn.f16.f32 %rs507, %f3029;}

	// end inline asm
	st.global.u16 	[%rd473], %rs507;
$L__BB3_27:
	add.s32 	%r42, %r39, 1;
	setp.ge.u32 	%p523, %r42, %r279;
	@%p523 bra 	$L__BB3_29;
	add.s32 	%r808, %r42, %r41;
	mul.wide.u32 	%rd474, %r808, 2;
	add.s64 	%rd475, %rd4, %rd474;
	ld.global.u16 	%rs508, [%rd475];
	// begin inline asm
	{  cvt.f32.f16 %f3045, %rs508;}

	// end inline asm
	mul.f32 	%f3048, %f514, %f3045;
	fma.rn.f32 	%f3049, %f513, %f11, %f3048;
	ld.global.nc.u16 	%rs509, [%rd5+2];
	// begin inline asm
	{  cvt.f32.f16 %f3046, %rs509;}

	// end inline asm
	add.f32 	%f3050, %f3049, %f3046;
	fma.rn.f32 	%f3051, %f3050, 0fBBBB989D, 0f3F000000;
	cvt.sat.f32.f32 	%f3052, %f3051;
	mov.f32 	%f3053, 0f4B400001;
	mov.f32 	%f3054, 0f437C0000;
	fma.rm.f32 	%f3055, %f3052, %f3054, %f3053;
	add.f32 	%f3056, %f3055, 0fCB40007F;
	neg.f32 	%f3057, %f3056;
	fma.rn.f32 	%f3058, %f3050, 0fBFB8AA3B, %f3057;
	fma.rn.f32 	%f3059, %f3050, 0fB2A57060, %f3058;
	mov.b32 	%r809, %f3055;
	shl.b32 	%r810, %r809, 23;
	mov.b32 	%f3060, %r810;
	ex2.approx.ftz.f32 	%f3061, %f3059;
	fma.rn.f32 	%f3062, %f3061, %f3060, 0f3F800000;
	div.rn.f32 	%f3047, %f3050, %f3062;
	// begin inline asm
	{  cvt.rn.f16.f32 %rs510, %f3047;}

	// end inline asm
	st.global.u16 	[%rd475], %rs510;
$L__BB3_29:
	add.s32 	%r43, %r39, 2;
	setp.ge.u32 	%p524, %r43, %r279;
	@%p524 bra 	$L__BB3_31;
	add.s32 	%r811, %r43, %r41;
	mul.wide.u32 	%rd476, %r811, 2;
	add.s64 	%rd477, %rd4, %rd476;
	ld.global.u16 	%rs511, [%rd477];
	// begin inline asm
	{  cvt.f32.f16 %f3063, %rs511;}

	// end inline asm
	mul.f32 	%f3066, %f514, %f3063;
	fma.rn.f32 	%f3067, %f513, %f10, %f3066;
	ld.global.nc.u16 	%rs512, [%rd5+4];
	// begin inline asm
	{  cvt.f32.f16 %f3064, %rs512;}

	// end inline asm
	add.f32 	%f3068, %f3067, %f3064;
	fma.rn.f32 	%f3069, %f3068, 0fBBBB989D, 0f3F000000;
	cvt.sat.f32.f32 	%f3070, %f3069;
	mov.f32 	%f3071, 0f4B400001;
	mov.f32 	%f3072, 0f437C0000;
	fma.rm.f32 	%f3073, %f3070, %f3072, %f3071;
	add.f32 	%f3074, %f3073, 0fCB40007F;
	neg.f32 	%f3075, %f3074;
	fma.rn.f32 	%f3076, %f3068, 0fBFB8AA3B, %f3075;
	fma.rn.f32 	%f3077, %f3068, 0fB2A57060, %f3076;
	mov.b32 	%r812, %f3073;
	shl.b32 	%r813, %r812, 23;
	mov.b32 	%f3078, %r813;
	ex2.approx.ftz.f32 	%f3079, %f3077;
	fma.rn.f32 	%f3080, %f3079, %f3078, 0f3F800000;
	div.rn.f32 	%f3065, %f3068, %f3080;
	// begin inline asm
	{  cvt.rn.f16.f32 %rs513, %f3065;}

	// end inline asm
	st.global.u16 	[%rd477], %rs513;
$L__BB3_31:
	add.s32 	%r44, %r39, 3;
	setp.ge.u32 	%p525, %r44, %r279;
	@%p525 bra 	$L__BB3_49;
	add.s32 	%r814, %r44, %r41;
	mul.wide.u32 	%rd478, %r814, 2;
	add.s64 	%rd479, %rd4, %rd478;
	ld.global.u16 	%rs514, [%rd479];
	// begin inline asm
	{  cvt.f32.f16 %f3081, %rs514;}

	// end inline asm
	mul.f32 	%f3084, %f514, %f3081;
	fma.rn.f32 	%f3085, %f513, %f9, %f3084;
	ld.global.nc.u16 	%rs515, [%rd5+6];
	// begin inline asm
	{  cvt.f32.f16 %f3082, %rs515;}

	// end inline asm
	add.f32 	%f3086, %f3085, %f3082;
	fma.rn.f32 	%f3087, %f3086, 0fBBBB989D, 0f3F000000;
	cvt.sat.f32.f32 	%f3088, %f3087;
	mov.f32 	%f3089, 0f4B400001;
	mov.f32 	%f3090, 0f437C0000;
	fma.rm.f32 	%f3091, %f3088, %f3090, %f3089;
	add.f32 	%f3092, %f3091, 0fCB40007F;
	neg.f32 	%f3093, %f3092;
	fma.rn.f32 	%f3094, %f3086, 0fBFB8AA3B, %f3093;
	fma.rn.f32 	%f3095, %f3086, 0fB2A57060, %f3094;
	mov.b32 	%r815, %f3091;
	shl.b32 	%r816, %r815, 23;
	mov.b32 	%f3096, %r816;
	ex2.approx.ftz.f32 	%f3097, %f3095;
	fma.rn.f32 	%f3098, %f3097, %f3096, 0f3F800000;
	div.rn.f32 	%f3083, %f3086, %f3098;
	// begin inline asm
	{  cvt.rn.f16.f32 %rs516, %f3083;}

	// end inline asm
	st.global.u16 	[%rd479], %rs516;
	bra.uni 	$L__BB3_49;
$L__BB3_33:
	setp.ge.u32 	%p538, %r39, %r279;
	@%p538 bra 	$L__BB3_35;
	add.s32 	%r821, %r39, %r41;
	mul.wide.u32 	%rd488, %r821, 2;
	add.s64 	%rd489, %rd4, %rd488;
	ld.global.u16 	%rs529, [%rd489];
	// begin inline asm
	{  cvt.f32.f16 %f3207, %rs529;}

	// end inline asm
	mul.f32 	%f3210, %f514, %f3207;
	fma.rn.f32 	%f3211, %f513, %f12, %f3210;
	ld.global.nc.u16 	%rs530, [%rd5];
	// begin inline asm
	{  cvt.f32.f16 %f3208, %rs530;}

	// end inline asm
	add.f32 	%f3212, %f3211, %f3208;
	max.f32 	%f3209, %f3212, 0f00000000;
	// begin inline asm
	{  cvt.rn.f16.f32 %rs531, %f3209;}

	// end inline asm
	st.global.u16 	[%rd489], %rs531;
$L__BB3_35:
	add.s32 	%r48, %r39, 1;
	setp.ge.u32 	%p539, %r48, %r279;
	@%p539 bra 	$L__BB3_37;
	add.s32 	%r822, %r48, %r41;
	mul.wide.u32 	%rd490, %r822, 2;
	add.s64 	%rd491, %rd4, %rd490;
	ld.global.u16 	%rs532, [%rd491];
	// begin inline asm
	{  cvt.f32.f16 %f3213, %rs532;}

	// end inline asm
	mul.f32 	%f3216, %f514, %f3213;
	fma.rn.f32 	%f3217, %f513, %f11, %f3216;
	ld.global.nc.u16 	%rs533, [%rd5+2];
	// begin inline asm
	{  cvt.f32.f16 %f3214, %rs533;}

	// end inline asm
	add.f32 	%f3218, %f3217, %f3214;
	max.f32 	%f3215, %f3218, 0f00000000;
	// begin inline asm
	{  cvt.rn.f16.f32 %rs534, %f3215;}

	// end inline asm
	st.global.u16 	[%rd491], %rs534;
$L__BB3_37:
	add.s32 	%r49, %r39, 2;
	setp.ge.u32 	%p540, %r49, %r279;
	@%p540 bra 	$L__BB3_39;
	add.s32 	%r823, %r49, %r41;
	mul.wide.u32 	%rd492, %r823, 2;
	add.s64 	%rd493, %rd4, %rd492;
	ld.global.u16 	%rs535, [%rd493];
	// begin inline asm
	{  cvt.f32.f16 %f3219, %rs535;}

	// end inline asm
	mul.f32 	%f3222, %f514, %f3219;
	fma.rn.f32 	%f3223, %f513, %f10, %f3222;
	ld.global.nc.u16 	%rs536, [%rd5+4];
	// begin inline asm
	{  cvt.f32.f16 %f3220, %rs536;}

	// end inline asm
	add.f32 	%f3224, %f3223, %f3220;
	max.f32 	%f3221, %f3224, 0f00000000;
	// begin inline asm
	{  cvt.rn.f16.f32 %rs537, %f3221;}

	// end inline asm
	st.global.u16 	[%rd493], %rs537;
$L__BB3_39:
	add.s32 	%r50, %r39, 3;
	setp.ge.u32 	%p541, %r50, %r279;
	@%p541 bra 	$L__BB3_49;
	add.s32 	%r824, %r50, %r41;
	mul.wide.u32 	%rd494, %r824, 2;
	add.s64 	%rd495, %rd4, %rd494;
	ld.global.u16 	%rs538, [%rd495];
	// begin inline asm
	{  cvt.f32.f16 %f3225, %rs538;}

	// end inline asm
	mul.f32 	%f3228, %f514, %f3225;
	fma.rn.f32 	%f3229, %f513, %f9, %f3228;
	ld.global.nc.u16 	%rs539, [%rd5+6];
	// begin inline asm
	{  cvt.f32.f16 %f3226, %rs539;}

	// end inline asm
	add.f32 	%f3230, %f3229, %f3226;
	max.f32 	%f3227, %f3230, 0f00000000;
	// begin inline asm
	{  cvt.rn.f16.f32 %rs540, %f3227;}

	// end inline asm
	st.global.u16 	[%rd495], %rs540;
	bra.uni 	$L__BB3_49;
$L__BB3_41:
	setp.ge.u32 	%p542, %r39, %r279;
	@%p542 bra 	$L__BB3_43;
	add.s32 	%r825, %r39, %r41;
	mul.wide.u32 	%rd496, %r825, 2;
	add.s64 	%rd497, %rd4, %rd496;
	ld.global.u16 	%rs541, [%rd497];
	// begin inline asm
	{  cvt.f32.f16 %f3231, %rs541;}

	// end inline asm
	mul.f32 	%f3234, %f514, %f3231;
	fma.rn.f32 	%f3235, %f513, %f12, %f3234;
	ld.global.nc.u16 	%rs542, [%rd5];
	// begin inline asm
	{  cvt.f32.f16 %f3232, %rs542;}

	// end inline asm
	add.f32 	%f3233, %f3235, %f3232;
	// begin inline asm
	{  cvt.rn.f16.f32 %rs543, %f3233;}

	// end inline asm
	st.global.u16 	[%rd497], %rs543;
$L__BB3_43:
	add.s32 	%r51, %r39, 1;
	setp.ge.u32 	%p543, %r51, %r279;
	@%p543 bra 	$L__BB3_45;
	add.s32 	%r826, %r51, %r41;
	mul.wide.u32 	%rd498, %r826, 2;
	add.s64 	%rd499, %rd4, %rd498;
	ld.global.u16 	%rs544, [%rd499];
	// begin inline asm
	{  cvt.f32.f16 %f3236, %rs544;}

	// end inline asm
	mul.f32 	%f3239, %f514, %f3236;
	fma.rn.f32 	%f3240, %f513, %f11, %f3239;
	ld.global.nc.u16 	%rs545, [%rd5+2];
	// begin inline asm
	{  cvt.f32.f16 %f3237, %rs545;}

	// end inline asm
	add.f32 	%f3238, %f3240, %f3237;
	// begin inline asm
	{  cvt.rn.f16.f32 %rs546, %f3238;}

	// end inline asm
	st.global.u16 	[%rd499], %rs546;
$L__BB3_45:
	add.s32 	%r52, %r39, 2;
	setp.ge.u32 	%p544, %r52, %r279;
	@%p544 bra 	$L__BB3_47;
	add.s32 	%r827, %r52, %r41;
	mul.wide.u32 	%rd500, %r827, 2;
	add.s64 	%rd501, %rd4, %rd500;
	ld.global.u16 	%rs547, [%rd501];
	// begin inline asm
	{  cvt.f32.f16 %f3241, %rs547;}

	// end inline asm
	mul.f32 	%f3244, %f514, %f3241;
	fma.rn.f32 	%f3245, %f513, %f10, %f3244;
	ld.global.nc.u16 	%rs548, [%rd5+4];
	// begin inline asm
	{  cvt.f32.f16 %f3242, %rs548;}

	// end inline asm
	add.f32 	%f3243, %f3245, %f3242;
	// begin inline asm
	{  cvt.rn.f16.f32 %rs549, %f3243;}

	// end inline asm
	st.global.u16 	[%rd501], %rs549;
$L__BB3_47:
	add.s32 	%r53, %r39, 3;
	setp.ge.u32 	%p545, %r53, %r279;
	@%p545 bra 	$L__BB3_49;
	add.s32 	%r828, %r53, %r41;
	mul.wide.u32 	%rd502, %r828, 2;
	add.s64 	%rd503, %rd4, %rd502;
	ld.global.u16 	%rs550, [%rd503];
	// begin inline asm
	{  cvt.f32.f16 %f3246, %rs550;}

	// end inline asm
	mul.f32 	%f3249, %f514, %f3246;
	fma.rn.f32 	%f3250, %f513, %f9, %f3249;
	ld.global.nc.u16 	%rs551, [%rd5+6];
	// begin inline asm
	{  cvt.f32.f16 %f3247, %rs551;}

	// end inline asm
	add.f32 	%f3248, %f3250, %f3247;
	// begin inline asm
	{  cvt.rn.f16.f32 %rs552, %f3248;}

	// end inline asm
	st.global.u16 	[%rd503], %rs552;
$L__BB3_49:
	add.s32 	%r54, %r38, 2;
	setp.ge.u32 	%p546, %r54, %r278;
	@%p546 bra 	$L__BB3_88;
	mul.lo.s32 	%r55, %r54, %r279;
	setp.gt.s32 	%p547, %r281, 3;
	@%p547 bra 	$L__BB3_61;
	setp.eq.s32 	%p551, %r281, 2;
	@%p551 bra 	$L__BB3_72;
	setp.eq.s32 	%p552, %r281, 3;
	@%p552 bra 	$L__BB3_53;
	bra.uni 	$L__BB3_80;
$L__BB3_53:
	setp.ge.u32 	%p557, %r39, %r279;
	add.s32 	%r842, %r39, %r55;
	mul.wide.u32 	%rd506, %r842, 2;
	add.s64 	%rd8, %rd4, %rd506;
	@%p557 bra 	$L__BB3_55;
	ld.global.u16 	%rs565, [%rd8];
	// begin inline asm
	{  cvt.f32.f16 %f3323, %rs565;}

	// end inline asm
	mul.f32 	%f3326, %f514, %f3323;
	fma.rn.f32 	%f3327, %f513, %f8, %f3326;
	ld.global.nc.u16 	%rs566, [%rd5];
	// begin inline asm
	{  cvt.f32.f16 %f3324, %rs566;}

	// end inline asm
	add.f32 	%f3328, %f3327, %f3324;
	mul.f32 	%f3329, %f3328, %f3328;
	mul.f32 	%f3330, %f3328, %f3329;
	mul.f32 	%f3331, %f3328, 0f3F000000;
	fma.rn.f32 	%f3332, %f3330, 0f3D372713, %f3328;
	mul.f32 	%f3333, %f3332, 0f3F4C422A;
	abs.f32 	%f3334, %f3333;
	mul.f32 	%f3335, %f3334, 0f4038AA3B;
	ex2.approx.ftz.f32 	%f3336, %f3335;
	add.f32 	%f3337, %f3336, 0f3F800000;
	rcp.approx.ftz.f32 	%f3338, %f3337;
	fma.rn.f32 	%f3339, %f3338, 0fC0000000, 0f3F800000;
	setp.ge.f32 	%p558, %f3334, 0f41102CB4;
	selp.f32 	%f3340, 0f3F800000, %f3339, %p558;
	copysign.f32 	%f3341, %f3333, %f3340;
	mul.f32 	%f3342, %f3333, %f3333;
	fma.rn.f32 	%f3343, %f3342, 0f3C80F082, 0fBD563CAE;
	fma.rn.f32 	%f3344, %f3343, %f3342, 0f3E085941;
	fma.rn.f32 	%f3345, %f3344, %f3342, 0fBEAAA9ED;
	fma.rn.f32 	%f3346, %f3345, %f3342, 0f00000000;
	fma.rn.f32 	%f3347, %f3346, %f3333, %f3333;
	setp.ge.f32 	%p559, %f3334, 0f3F19999A;
	selp.f32 	%f3348, %f3341, %f3347, %p559;
	add.f32 	%f3349, %f3348, 0f3F800000;
	mul.f32 	%f3325, %f3331, %f3349;
	// begin inline asm
	{  cvt.rn.f16.f32 %rs567, %f3325;}

	// end inline asm
	st.global.u16 	[%rd8], %rs567;
$L__BB3_55:
	add.s32 	%r843, %r39, 1;
	setp.ge.u32 	%p560, %r843, %r279;
	@%p560 bra 	$L__BB3_57;
	ld.global.u16 	%rs568, [%rd8+2];
	// begin inline asm
	{  cvt.f32.f16 %f3350, %rs568;}

	// end inline asm
	mul.f32 	%f3353, %f514, %f3350;
	fma.rn.f32 	%f3354, %f513, %f7, %f3353;
	ld.global.nc.u16 	%rs569, [%rd5+2];
	// begin inline asm
	{  cvt.f32.f16 %f3351, %rs569;}

	// end inline asm
	add.f32 	%f3355, %f3354, %f3351;
	mul.f32 	%f3356, %f3355, %f3355;
	mul.f32 	%f3357, %f3355, %f3356;
	mul.f32 	%f3358, %f3355, 0f3F000000;
	fma.rn.f32 	%f3359, %f3357, 0f3D372713, %f3355;
	mul.f32 	%f3360, %f3359, 0f3F4C422A;
	abs.f32 	%f3361, %f3360;
	mul.f32 	%f3362, %f3361, 0f4038AA3B;
	ex2.approx.ftz.f32 	%f3363, %f3362;
	add.f32 	%f3364, %f3363, 0f3F800000;
	rcp.approx.ftz.f32 	%f3365, %f3364;
	fma.rn.f32 	%f3366, %f3365, 0fC0000000, 0f3F800000;
	setp.ge.f32 	%p561, %f3361, 0f41102CB4;
	selp.f32 	%f3367, 0f3F800000, %f3366, %p561;
	copysign.f32 	%f3368, %f3360, %f3367;
	mul.f32 	%f3369, %f3360, %f3360;
	fma.rn.f32 	%f3370, %f3369, 0f3C80F082, 0fBD563CAE;
	fma.rn.f32 	%f3371, %f3370, %f3369, 0f3E085941;
	fma.rn.f32 	%f3372, %f3371, %f3369, 0fBEAAA9ED;
	fma.rn.f32 	%f3373, %f3372, %f3369, 0f00000000;
	fma.rn.f32 	%f3374, %f3373, %f3360, %f3360;
	setp.ge.f32 	%p562, %f3361, 0f3F19999A;
	selp.f32 	%f3375, %f3368, %f3374, %p562;
	add.f32 	%f3376, %f3375, 0f3F800000;
	mul.f32 	%f3352, %f3358, %f3376;
	// begin inline asm
	{  cvt.rn.f16.f32 %rs570, %f3352;}

	// end inline asm
	st.global.u16 	[%rd8+2], %rs570;
$L__BB3_57:
	add.s32 	%r844, %r39, 2;
	setp.ge.u32 	%p563, %r844, %r279;
	add.s32 	%r845, %r844, %r55;
	mul.wide.u32 	%rd507, %r845, 2;
	add.s64 	%rd9, %rd4, %rd507;
	@%p563 bra 	$L__BB3_59;
	ld.global.u16 	%rs571, [%rd9];
	// begin inline asm
	{  cvt.f32.f16 %f3377, %rs571;}

	// end inline asm
	mul.f32 	%f3380, %f514, %f3377;
	fma.rn.f32 	%f3381, %f513, %f6, %f3380;
	ld.global.nc.u16 	%rs572, [%rd5+4];
	// begin inline asm
	{  cvt.f32.f16 %f3378, %rs572;}

	// end inline asm
	add.f32 	%f3382, %f3381, %f3378;
	mul.f32 	%f3383, %f3382, %f3382;
	mul.f32 	%f3384, %f3382, %f3383;
	mul.f32 	%f3385, %f3382, 0f3F000000;
	fma.rn.f32 	%f3386, %f3384, 0f3D372713, %f3382;
	mul.f32 	%f3387, %f3386, 0f3F4C422A;
	abs.f32 	%f3388, %f3387;
	mul.f32 	%f3389, %f3388, 0f4038AA3B;
	ex2.approx.ftz.f32 	%f3390, %f3389;
	add.f32 	%f3391, %f3390, 0f3F800000;
	rcp.approx.ftz.f32 	%f3392, %f3391;
	fma.rn.f32 	%f3393, %f3392, 0fC0000000, 0f3F800000;
	setp.ge.f32 	%p564, %f3388, 0f41102CB4;
	selp.f32 	%f3394, 0f3F800000, %f3393, %p564;
	copysign.f32 	%f3395, %f3387, %f3394;
	mul.f32 	%f3396, %f3387, %f3387;
	fma.rn.f32 	%f3397, %f3396, 0f3C80F082, 0fBD563CAE;
	fma.rn.f32 	%f3398, %f3397, %f3396, 0f3E085941;
	fma.rn.f32 	%f3399, %f3398, %f3396, 0fBEAAA9ED;
	fma.rn.f32 	%f3400, %f3399, %f3396, 0f00000000;
	fma.rn.f32 	%f3401, %f3400, %f3387, %f3387;
	setp.ge.f32 	%p565, %f3388, 0f3F19999A;
	selp.f32 	%f3402, %f3395, %f3401, %p565;
	add.f32 	%f3403, %f3402, 0f3F800000;
	mul.f32 	%f3379, %f3385, %f3403;
	// begin inline asm
	{  cvt.rn.f16.f32 %rs573, %f3379;}

	// end inline asm
	st.global.u16 	[%rd9], %rs573;
$L__BB3_59:
	add.s32 	%r846, %r39, 3;
	setp.ge.u32 	%p566, %r846, %r279;
	@%p566 bra 	$L__BB3_88;
	ld.global.u16 	%rs574, [%rd9+2];
	// begin inline asm
	{  cvt.f32.f16 %f3404, %rs574;}

	// end inline asm
	mul.f32 	%f3407, %f514, %f3404;
	fma.rn.f32 	%f3408, %f513, %f5, %f3407;
	ld.global.nc.u16 	%rs575, [%rd5+6];
	// begin inline asm
	{  cvt.f32.f16 %f3405, %rs575;}

	// end inline asm
	add.f32 	%f3409, %f3408, %f3405;
	mul.f32 	%f3410, %f3409, %f3409;
	mul.f32 	%f3411, %f3409, %f3410;
	mul.f32 	%f3412, %f3409, 0f3F000000;
	fma.rn.f32 	%f3413, %f3411, 0f3D372713, %f3409;
	mul.f32 	%f3414, %f3413, 0f3F4C422A;
	abs.f32 	%f3415, %f3414;
	mul.f32 	%f3416, %f3415, 0f4038AA3B;
	ex2.approx.ftz.f32 	%f3417, %f3416;
	add.f32 	%f3418, %f3417, 0f3F800000;
	rcp.approx.ftz.f32 	%f3419, %f3418;
	fma.rn.f32 	%f3420, %f3419, 0fC0000000, 0f3F800000;
	setp.ge.f32 	%p567, %f3415, 0f41102CB4;
	selp.f32 	%f3421, 0f3F800000, %f3420, %p567;
	copysign.f32 	%f3422, %f3414, %f3421;
	mul.f32 	%f3423, %f3414, %f3414;
	fma.rn.f32 	%f3424, %f3423, 0f3C80F082, 0fBD563CAE;
	fma.rn.f32 	%f3425, %f3424, %f3423, 0f3E085941;
	fma.rn.f32 	%f3426, %f3425, %f3423, 0fBEAAA9ED;
	fma.rn.f32 	%f3427, %f3426, %f3423, 0f00000000;
	fma.rn.f32 	%f3428, %f3427, %f3414, %f3414;
	setp.ge.f32 	%p568, %f3415, 0f3F19999A;
	selp.f32 	%f3429, %f3422, %f3428, %p568;
	add.f32 	%f3430, %f3429, 0f3F800000;
	mul.f32 	%f3406, %f3412, %f3430;
	// begin inline asm
	{  cvt.rn.f16.f32 %rs576, %f3406;}

	// end inline asm
	st.global.u16 	[%rd9+2], %rs576;
	bra.uni 	$L__BB3_88;
$L__BB3_61:
	setp.eq.s32 	%p548, %r281, 6;
	@%p548 bra 	$L__BB3_53;
	setp.eq.s32 	%p549, %r281, 5;
	@%p549 bra 	$L__BB3_72;
	setp.ne.s32 	%p550, %r281, 4;
	@%p550 bra 	$L__BB3_80;
	setp.ge.u32 	%p553, %r39, %r279;
	add.s32 	%r829, %r39, %r55;
	mul.wide.u32 	%rd504, %r829, 2;
	add.s64 	%rd6, %rd4, %rd504;
	@%p553 bra 	$L__BB3_66;
	ld.global.u16 	%rs553, [%rd6];
	// begin inline asm
	{  cvt.f32.f16 %f3251, %rs553;}

	// end inline asm
	mul.f32 	%f3254, %f514, %f3251;
	fma.rn.f32 	%f3255, %f513, %f8, %f3254;
	ld.global.nc.u16 	%rs554, [%rd5];
	// begin inline asm
	{  cvt.f32.f16 %f3252, %rs554;}

	// end inline asm
	add.f32 	%f3256, %f3255, %f3252;
	fma.rn.f32 	%f3257, %f3256, 0fBBBB989D, 0f3F000000;
	cvt.sat.f32.f32 	%f3258, %f3257;
	mov.f32 	%f3259, 0f4B400001;
	mov.f32 	%f3260, 0f437C0000;
	fma.rm.f32 	%f3261, %f3258, %f3260, %f3259;
	add.f32 	%f3262, %f3261, 0fCB40007F;
	neg.f32 	%f3263, %f3262;
	fma.rn.f32 	%f3264, %f3256, 0fBFB8AA3B, %f3263;
	fma.rn.f32 	%f3265, %f3256, 0fB2A57060, %f3264;
	mov.b32 	%r830, %f3261;
	shl.b32 	%r831, %r830, 23;
	mov.b32 	%f3266, %r831;
	ex2.approx.ftz.f32 	%f3267, %f3265;
	fma.rn.f32 	%f3268, %f3267, %f3266, 0f3F800000;
	div.rn.f32 	%f3253, %f3256, %f3268;
	// begin inline asm
	{  cvt.rn.f16.f32 %rs555, %f3253;}

	// end inline asm
	st.global.u16 	[%rd6], %rs555;
$L__BB3_66:
	add.s32 	%r832, %r39, 1;
	setp.ge.u32 	%p554, %r832, %r279;
	@%p554 bra 	$L__BB3_68;
	ld.global.u16 	%rs556, [%rd6+2];
	// begin inline asm
	{  cvt.f32.f16 %f3269, %rs556;}

	// end inline asm
	mul.f32 	%f3272, %f514, %f3269;
	fma.rn.f32 	%f3273, %f513, %f7, %f3272;
	ld.global.nc.u16 	%rs557, [%rd5+2];
	// begin inline asm
	{  cvt.f32.f16 %f3270, %rs557;}

	// end inline asm
	add.f32 	%f3274, %f3273, %f3270;
	fma.rn.f32 	%f3275, %f3274, 0fBBBB989D, 0f3F000000;
	cvt.sat.f32.f32 	%f3276, %f3275;
	mov.f32 	%f3277, 0f4B400001;
	mov.f32 	%f3278, 0f437C0000;
	fma.rm.f32 	%f3279, %f3276, %f3278, %f3277;
	add.f32 	%f3280, %f3279, 0fCB40007F;
	neg.f32 	%f3281, %f3280;
	fma.rn.f32 	%f3282, %f3274, 0fBFB8AA3B, %f3281;
	fma.rn.f32 	%f3283, %f3274, 0fB2A57060, %f3282;
	mov.b32 	%r833, %f3279;
	shl.b32 	%r834, %r833, 23;
	mov.b32 	%f3284, %r834;
	ex2.approx.ftz.f32 	%f3285, %f3283;
	fma.rn.f32 	%f3286, %f3285, %f3284, 0f3F800000;
	div.rn.f32 	%f3271, %f3274, %f3286;
	// begin inline asm
	{  cvt.rn.f16.f32 %rs558, %f3271;}

	// end inline asm
	st.global.u16 	[%rd6+2], %rs558;
$L__BB3_68:
	add.s32 	%r835, %r39, 2;
	setp.ge.u32 	%p555, %r835, %r279;
	add.s32 	%r836, %r835, %r55;
	mul.wide.u32 	%rd505, %r836, 2;
	add.s64 	%rd7, %rd4, %rd505;
	@%p555 bra 	$L__BB3_70;
	ld.global.u16 	%rs559, [%rd7];
	// begin inline asm
	{  cvt.f32.f16 %f3287, %rs559;}

	// end inline asm
	mul.f32 	%f3290, %f514, %f3287;
	fma.rn.f32 	%f3291, %f513, %f6, %f3290;
	ld.global.nc.u16 	%rs560, [%rd5+4];
	// begin inline asm
	{  cvt.f32.f16 %f3288, %rs560;}

	// end inline asm
	add.f32 	%f3292, %f3291, %f3288;
	fma.rn.f32 	%f3293, %f3292, 0fBBBB989D, 0f3F000000;
	cvt.sat.f32.f32 	%f3294, %f3293;
	mov.f32 	%f3295, 0f4B400001;
	mov.f32 	%f3296, 0f437C0000;
	fma.rm.f32 	%f3297, %f3294, %f3296, %f3295;
	add.f32 	%f3298, %f3297, 0fCB40007F;
	neg.f32 	%f3299, %f3298;
	fma.rn.f32 	%f3300, %f3292, 0fBFB8AA3B, %f3299;
	fma.rn.f32 	%f3301, %f3292, 0fB2A57060, %f3300;
	mov.b32 	%r837, %f3297;
	shl.b32 	%r838, %r837, 23;
	mov.b32 	%f3302, %r838;
	ex2.approx.ftz.f32 	%f3303, %f3301;
	fma.rn.f32 	%f3304, %f3303, %f3302, 0f3F800000;
	div.rn.f32 	%f3289, %f3292, %f3304;
	// begin inline asm
	{  cvt.rn.f16.f32 %rs561, %f3289;}

	// end inline asm
	st.global.u16 	[%rd7], %rs561;
$L__BB3_70:
	add.s32 	%r839, %r39, 3;
	setp.ge.u32 	%p556, %r839, %r279;
	@%p556 bra 	$L__BB3_88;
	ld.global.u16 	%rs562, [%rd7+2];
	// begin inline asm
	{  cvt.f32.f16 %f3305, %rs562;}

	// end inline asm
	mul.f32 	%f3308, %f514, %f3305;
	fma.rn.f32 	%f3309, %f513, %f5, %f3308;
	ld.global.nc.u16 	%rs563, [%rd5+6];
	// begin inline asm
	{  cvt.f32.f16 %f3306, %rs563;}

	// end inline asm
	add.f32 	%f3310, %f3309, %f3306;
	fma.rn.f32 	%f3311, %f3310, 0fBBBB989D, 0f3F000000;
	cvt.sat.f32.f32 	%f3312, %f3311;
	mov.f32 	%f3313, 0f4B400001;
	mov.f32 	%f3314, 0f437C0000;
	fma.rm.f32 	%f3315, %f3312, %f3314, %f3313;
	add.f32 	%f3316, %f3315, 0fCB40007F;
	neg.f32 	%f3317, %f3316;
	fma.rn.f32 	%f3318, %f3310, 0fBFB8AA3B, %f3317;
	fma.rn.f32 	%f3319, %f3310, 0fB2A57060, %f3318;
	mov.b32 	%r840, %f3315;
	shl.b32 	%r841, %r840, 23;
	mov.b32 	%f3320, %r841;
	ex2.approx.ftz.f32 	%f3321, %f3319;
	fma.rn.f32 	%f3322, %f3321, %f3320, 0f3F800000;
	div.rn.f32 	%f3307, %f3310, %f3322;
	// begin inline asm
	{  cvt.rn.f16.f32 %rs564, %f3307;}

	// end inline asm
	st.global.u16 	[%rd7+2], %rs564;
	bra.uni 	$L__BB3_88;
$L__BB3_72:
	setp.ge.u32 	%p569, %r39, %r279;
	add.s32 	%r847, %r39, %r55;
	mul.wide.u32 	%rd508, %r847, 2;
	add.s64 	%rd10, %rd4, %rd508;
	@%p569 bra 	$L__BB3_74;
	ld.global.u16 	%rs577, [%rd10];
	// begin inline asm
	{  cvt.f32.f16 %f3431, %rs577;}

	// end inline asm
	mul.f32 	%f3434, %f514, %f3431;
	fma.rn.f32 	%f3435, %f513, %f8, %f3434;
	ld.global.nc.u16 	%rs578, [%rd5];
	// begin inline asm
	{  cvt.f32.f16 %f3432, %rs578;}

	// end inline asm
	add.f32 	%f3436, %f3435, %f3432;
	max.f32 	%f3433, %f3436, 0f00000000;
	// begin inline asm
	{  cvt.rn.f16.f32 %rs579, %f3433;}

	// end inline asm
	st.global.u16 	[%rd10], %rs579;
$L__BB3_74:
	add.s32 	%r848, %r39, 1;
	setp.ge.u32 	%p570, %r848, %r279;
	@%p570 bra 	$L__BB3_76;
	ld.global.u16 	%rs580, [%rd10+2];
	// begin inline asm
	{  cvt.f32.f16 %f3437, %rs580;}

	// end inline asm
	mul.f32 	%f3440, %f514, %f3437;
	fma.rn.f32 	%f3441, %f513, %f7, %f3440;
	ld.global.nc.u16 	%rs581, [%rd5+2];
	// begin inline asm
	{  cvt.f32.f16 %f3438, %rs581;}

	// end inline asm
	add.f32 	%f3442, %f3441, %f3438;
	max.f32 	%f3439, %f3442, 0f00000000;
	// begin inline asm
	{  cvt.rn.f16.f32 %rs582, %f3439;}

	// end inline asm
	st.global.u16 	[%rd10+2], %rs582;
$L__BB3_76:
	add.s32 	%r849, %r39, 2;
	setp.ge.u32 	%p571, %r849, %r279;
	add.s32 	%r850, %r849, %r55;
	mul.wide.u32 	%rd509, %r850, 2;
	add.s64 	%rd11, %rd4, %rd509;
	@%p571 bra 	$L__BB3_78;
	ld.global.u16 	%rs583, [%rd11];
	// begin inline asm
	{  cvt.f32.f16 %f3443, %rs583;}

	// end inline asm
	mul.f32 	%f3446, %f514, %f3443;
	fma.rn.f32 	%f3447, %f513, %f6, %f3446;
	ld.global.nc.u16 	%rs584, [%rd5+4];
	// begin inline asm
	{  cvt.f32.f16 %f3444, %rs584;}

	// end inline asm
	add.f32 	%f3448, %f3447, %f3444;
	max.f32 	%f3445, %f3448, 0f00000000;
	// begin inline asm
	{  cvt.rn.f16.f32 %rs585, %f3445;}

	// end inline asm
	st.global.u16 	[%rd11], %rs585;
$L__BB3_78:
	add.s32 	%r851, %r39, 3;
	setp.ge.u32 	%p572, %r851, %r279;
	@%p572 bra 	$L__BB3_88;
	ld.global.u16 	%rs586, [%rd11+2];
	// begin inline asm
	{  cvt.f32.f16 %f3449, %rs586;}

	// end inline asm
	mul.f32 	%f3452, %f514, %f3449;
	fma.rn.f32 	%f3453, %f513, %f5, %f3452;
	ld.global.nc.u16 	%rs587, [%rd5+6];
	// begin inline asm
	{  cvt.f32.f16 %f3450, %rs587;}

	// end inline asm
	add.f32 	%f3454, %f3453, %f3450;
	max.f32 	%f3451, %f3454, 0f00000000;
	// begin inline asm
	{  cvt.rn.f16.f32 %rs588, %f3451;}

	// end inline asm
	st.global.u16 	[%rd11+2], %rs588;
	bra.uni 	$L__BB3_88;
$L__BB3_80:
	setp.ge.u32 	%p573, %r39, %r279;
	add.s32 	%r852, %r39, %r55;
	mul.wide.u32 	%rd510, %r852, 2;
	add.s64 	%rd12, %rd4, %rd510;
	@%p573 bra 	$L__BB3_82;
	ld.global.u16 	%rs589, [%rd12];
	// begin inline asm
	{  cvt.f32.f16 %f3455, %rs589;}

	// end inline asm
	mul.f32 	%f3458, %f514, %f3455;
	fma.rn.f32 	%f3459, %f513, %f8, %f3458;
	ld.global.nc.u16 	%rs590, [%rd5];
	// begin inline asm
	{  cvt.f32.f16 %f3456, %rs590;}

	// end inline asm
	add.f32 	%f3457, %f3459, %f3456;
	// begin inline asm
	{  cvt.rn.f16.f32 %rs591, %f3457;}

	// end inline asm
	st.global.u16 	[%rd12], %rs591;
$L__BB3_82:
	add.s32 	%r853, %r39, 1;
	setp.ge.u32 	%p574, %r853, %r279;
	@%p574 bra 	$L__BB3_84;
	ld.global.u16 	%rs592, [%rd12+2];
	// begin inline asm
	{  cvt.f32.f16 %f3460, %rs592;}

	// end inline asm
	mul.f32 	%f3463, %f514, %f3460;
	fma.rn.f32 	%f3464, %f513, %f7, %f3463;
	ld.global.nc.u16 	%rs593, [%rd5+2];
	// begin inline asm
	{  cvt.f32.f16 %f3461, %rs593;}

	// end inline asm
	add.f32 	%f3462, %f3464, %f3461;
	// begin inline asm
	{  cvt.rn.f16.f32 %rs594, %f3462;}

	// end inline asm
	st.global.u16 	[%rd12+2], %rs594;
$L__BB3_84:
	add.s32 	%r854, %r39, 2;
	setp.ge.u32 	%p575, %r854, %r279;
	add.s32 	%r855, %r854, %r55;
	mul.wide.u32 	%rd511, %r855, 2;
	add.s64 	%rd13, %rd4, %rd511;
	@%p575 bra 	$L__BB3_86;
	ld.global.u16 	%rs595, [%rd13];
	// begin inline asm
	{  cvt.f32.f16 %f3465, %rs595;}

	// end inline asm
	mul.f32 	%f3468, %f514, %f3465;
	fma.rn.f32 	%f3469, %f513, %f6, %f3468;
	ld.global.nc.u16 	%rs596, [%rd5+4];
	// begin inline asm
	{  cvt.f32.f16 %f3466, %rs596;}

	// end inline asm
	add.f32 	%f3467, %f3469, %f3466;
	// begin inline asm
	{  cvt.rn.f16.f32 %rs597, %f3467;}

	// end inline asm
	st.global.u16 	[%rd13], %rs597;
$L__BB3_86:
	add.s32 	%r856, %r39, 3;
	setp.ge.u32 	%p576, %r856, %r279;
	@%p576 bra 	$L__BB3_88;
	ld.global.u16 	%rs598, [%rd13+2];
	// begin inline asm
	{  cvt.f32.f16 %f3470, %rs598;}

	// end inline asm
	mul.f32 	%f3473, %f514, %f3470;
	fma.rn.f32 	%f3474, %f513, %f5, %f3473;
	ld.global.nc.u16 	%rs599, [%rd5+6];
	// begin inline asm
	{  cvt.f32.f16 %f3471, %rs599;}

	// end inline asm
	add.f32 	%f3472, %f3474, %f3471;
	// begin inline asm
	{  cvt.rn.f16.f32 %rs600, %f3472;}

	// end inline asm
	st.global.u16 	[%rd13+2], %rs600;
$L__BB3_88:
	add.s32 	%r56, %r38, 3;
	setp.ge.u32 	%p577, %r56, %r278;
	@%p577 bra 	$L__BB3_1292;
	mul.lo.s32 	%r57, %r56, %r279;
	setp.gt.s32 	%p578, %r281, 3;
	@%p578 bra 	$L__BB3_100;
	setp.eq.s32 	%p582, %r281, 2;
	@%p582 bra 	$L__BB3_111;
	setp.eq.s32 	%p583, %r281, 3;
	@%p583 bra 	$L__BB3_92;
	bra.uni 	$L__BB3_119;
$L__BB3_92:
	setp.ge.u32 	%p588, %r39, %r279;
	@%p588 bra 	$L__BB3_94;
	add.s32 	%r869, %r39, %r57;
	mul.wide.u32 	%rd520, %r869, 2;
	add.s64 	%rd521, %rd4, %rd520;
	ld.global.u16 	%rs613, [%rd521];
	// begin inline asm
	{  cvt.f32.f16 %f3547, %rs613;}

	// end inline asm
	mul.f32 	%f3550, %f514, %f3547;
	fma.rn.f32 	%f3551, %f513, %f4, %f3550;
	ld.global.nc.u16 	%rs614, [%rd5];
	// begin inline asm
	{  cvt.f32.f16 %f3548, %rs614;}

	// end inline asm
	add.f32 	%f3552, %f3551, %f3548;
	mul.f32 	%f3553, %f3552, %f3552;
	mul.f32 	%f3554, %f3552, %f3553;
	mul.f32 	%f3555, %f3552, 0f3F000000;
	fma.rn.f32 	%f3556, %f3554, 0f3D372713, %f3552;
	mul.f32 	%f3557, %f3556, 0f3F4C422A;
	abs.f32 	%f3558, %f3557;
	mul.f32 	%f3559, %f3558, 0f4038AA3B;
	ex2.approx.ftz.f32 	%f3560, %f3559;
	add.f32 	%f3561, %f3560, 0f3F800000;
	rcp.approx.ftz.f32 	%f3562, %f3561;
	fma.rn.f32 	%f3563, %f3562, 0fC0000000, 0f3F800000;
	setp.ge.f32 	%p589, %f3558, 0f41102CB4;
	selp.f32 	%f3564, 0f3F800000, %f3563, %p589;
	copysign.f32 	%f3565, %f3557, %f3564;
	mul.f32 	%f3566, %f3557, %f3557;
	fma.rn.f32 	%f3567, %f3566, 0f3C80F082, 0fBD563CAE;
	fma.rn.f32 	%f3568, %f3567, %f3566, 0f3E085941;
	fma.rn.f32 	%f3569, %f3568, %f3566, 0fBEAAA9ED;
	fma.rn.f32 	%f3570, %f3569, %f3566, 0f00000000;
	fma.rn.f32 	%f3571, %f3570, %f3557, %f3557;
	setp.ge.f32 	%p590, %f3558, 0f3F19999A;
	selp.f32 	%f3572, %f3565, %f3571, %p590;
	add.f32 	%f3573, %f3572, 0f3F800000;
	mul.f32 	%f3549, %f3555, %f3573;
	// begin inline asm
	{  cvt.rn.f16.f32 %rs615, %f3549;}

	// end inline asm
	st.global.u16 	[%rd521], %rs615;
$L__BB3_94:
	add.s32 	%r61, %r39, 1;
	setp.ge.u32 	%p591, %r61, %r279;
	@%p591 bra 	$L__BB3_96;
	add.s32 	%r870, %r61, %r57;
	mul.wide.u32 	%rd522, %r870, 2;
	add.s64 	%rd523, %rd4, %rd522;
	ld.global.u16 	%rs616, [%rd523];
	// begin inline asm
	{  cvt.f32.f16 %f3574, %rs616;}

	// end inline asm
	mul.f32 	%f3577, %f514, %f3574;
	fma.rn.f32 	%f3578, %f513, %f3, %f3577;
	ld.global.nc.u16 	%rs617, [%rd5+2];
	// begin inline asm
	{  cvt.f32.f16 %f3575, %rs617;}

	// end inline asm
	add.f32 	%f3579, %f3578, %f3575;
	mul.f32 	%f3580, %f3579, %f3579;
	mul.f32 	%f3581, %f3579, %f3580;
	mul.f32 	%f3582, %f3579, 0f3F000000;
	fma.rn.f32 	%f3583, %f3581, 0f3D372713, %f3579;
	mul.f32 	%f3584, %f3583, 0f3F4C422A;
	abs.f32 	%f3585, %f3584;
	mul.f32 	%f3586, %f3585, 0f4038AA3B;
	ex2.approx.ftz.f32 	%f3587, %f3586;
	add.f32 	%f3588, %f3587, 0f3F800000;
	rcp.approx.ftz.f32 	%f3589, %f3588;
	fma.rn.f32 	%f3590, %f3589, 0fC0000000, 0f3F800000;
	setp.ge.f32 	%p592, %f3585, 0f41102CB4;
	selp.f32 	%f3591, 0f3F800000, %f3590, %p592;
	copysign.f32 	%f3592, %f3584, %f3591;
	mul.f32 	%f3593, %f3584, %f3584;
	fma.rn.f32 	%f3594, %f3593, 0f3C80F082, 0fBD563CAE;
	fma.rn.f32 	%f3595, %f3594, %f3593, 0f3E085941;
	fma.rn.f32 	%f3596, %f3595, %f3593, 0fBEAAA9ED;
	fma.rn.f32 	%f3597, %f3596, %f3593, 0f00000000;
	fma.rn.f32 	%f3598, %f3597, %f3584, %f3584;
	setp.ge.f32 	%p593, %f3585, 0f3F19999A;
	selp.f32 	%f3599, %f3592, %f3598, %p593;
	add.f32 	%f3600, %f3599, 0f3F800000;
	mul.f32 	%f3576, %f3582, %f3600;
	// begin inline asm
	{  cvt.rn.f16.f32 %rs618, %f3576;}

	// end inline asm
	st.global.u16 	[%rd523], %rs618;
$L__BB3_96:
	add.s32 	%r62, %r39, 2;
	setp.ge.u32 	%p594, %r62, %r279;
	@%p594 bra 	$L__BB3_98;
	add.s32 	%r871, %r62, %r57;
	mul.wide.u32 	%rd524, %r871, 2;
	add.s64 	%rd525, %rd4, %rd524;
	ld.global.u16 	%rs619, [%rd525];
	// begin inline asm
	{  cvt.f32.f16 %f3601, %rs619;}

	// end inline asm
	mul.f32 	%f3604, %f514, %f3601;
	fma.rn.f32 	%f3605, %f513, %f2, %f3604;
	ld.global.nc.u16 	%rs620, [%rd5+4];
	// begin inline asm
	{  cvt.f32.f16 %f3602, %rs620;}

	// end inline asm
	add.f32 	%f3606, %f3605, %f3602;
	mul.f32 	%f3607, %f3606, %f3606;
	mul.f32 	%f3608, %f3606, %f3607;
	mul.f32 	%f3609, %f3606, 0f3F000000;
	fma.rn.f32 	%f3610, %f3608, 0f3D372713, %f3606;
	mul.f32 	%f3611, %f3610, 0f3F4C422A;
	abs.f32 	%f3612, %f3611;
	mul.f32 	%f3613, %f3612, 0f4038AA3B;
	ex2.approx.ftz.f32 	%f3614, %f3613;
	add.f32 	%f3615, %f3614, 0f3F800000;
	rcp.approx.ftz.f32 	%f3616, %f3615;
	fma.rn.f32 	%f3617, %f3616, 0fC0000000, 0f3F800000;
	setp.ge.f32 	%p595, %f3612, 0f41102CB4;
	selp.f32 	%f3618, 0f3F800000, %f3617, %p595;
	copysign.f32 	%f3619, %f3611, %f3618;
	mul.f32 	%f3620, %f3611, %f3611;
	fma.rn.f32 	%f3621, %f3620, 0f3C80F082, 0fBD563CAE;
	fma.rn.f32 	%f3622, %f3621, %f3620, 0f3E085941;
	fma.rn.f32 	%f3623, %f3622, %f3620, 0fBEAAA9ED;
	fma.rn.f32 	%f3624, %f3623, %f3620, 0f00000000;
	fma.rn.f32 	%f3625, %f3624, %f3611, %f3611;
	setp.ge.f32 	%p596, %f3612, 0f3F19999A;
	selp.f32 	%f3626, %f3619, %f3625, %p596;
	add.f32 	%f3627, %f3626, 0f3F800000;
	mul.f32 	%f3603, %f3609, %f3627;
	// begin inline asm
	{  cvt.rn.f16.f32 %rs621, %f3603;}

	// end inline asm
	st.global.u16 	[%rd525], %rs621;
$L__BB3_98:
	add.s32 	%r63, %r39, 3;
	setp.ge.u32 	%p597, %r63, %r279;
	@%p597 bra 	$L__BB3_1292;
	add.s32 	%r872, %r63, %r57;
	mul.wide.u32 	%rd526, %r872, 2;
	add.s64 	%rd527, %rd4, %rd526;
	ld.global.u16 	%rs622, [%rd527];
	// begin inline asm
	{  cvt.f32.f16 %f3628, %rs622;}

	// end inline asm
	mul.f32 	%f3631, %f514, %f3628;
	fma.rn.f32 	%f3632, %f513, %f1, %f3631;
	ld.global.nc.u16 	%rs623, [%rd5+6];
	// begin inline asm
	{  cvt.f32.f16 %f3629, %rs623;}

	// end inline asm
	add.f32 	%f3633, %f3632, %f3629;
	mul.f32 	%f3634, %f3633, %f3633;
	mul.f32 	%f3635, %f3633, %f3634;
	mul.f32 	%f3636, %f3633, 0f3F000000;
	fma.rn.f32 	%f3637, %f3635, 0f3D372713, %f3633;
	mul.f32 	%f3638, %f3637, 0f3F4C422A;
	abs.f32 	%f3639, %f3638;
	mul.f32 	%f3640, %f3639, 0f4038AA3B;
	ex2.approx.ftz.f32 	%f3641, %f3640;
	add.f32 	%f3642, %f3641, 0f3F800000;
	rcp.approx.ftz.f32 	%f3643, %f3642;
	fma.rn.f32 	%f3644, %f3643, 0fC0000000, 0f3F800000;
	setp.ge.f32 	%p598, %f3639, 0f41102CB4;
	selp.f32 	%f3645, 0f3F800000, %f3644, %p598;
	copysign.f32 	%f3646, %f3638, %f3645;
	mul.f32 	%f3647, %f3638, %f3638;
	fma.rn.f32 	%f3648, %f3647, 0f3C80F082, 0fBD563CAE;
	fma.rn.f32 	%f3649, %f3648, %f3647, 0f3E085941;
	fma.rn.f32 	%f3650, %f3649, %f3647, 0fBEAAA9ED;
	fma.rn.f32 	%f3651, %f3650, %f3647, 0f00000000;
	fma.rn.f32 	%f3652, %f3651, %f3638, %f3638;
	setp.ge.f32 	%p599, %f3639, 0f3F19999A;
	selp.f32 	%f3653, %f3646, %f3652, %p599;
	add.f32 	%f3654, %f3653, 0f3F800000;
	mul.f32 	%f3630, %f3636, %f3654;
	// begin inline asm
	{  cvt.rn.f16.f32 %rs624, %f3630;}

	// end inline asm
	st.global.u16 	[%rd527], %rs624;
	bra.uni 	$L__BB3_1292;
$L__BB3_100:
	setp.eq.s32 	%p579, %r281, 6;
	@%p579 bra 	$L__BB3_92;
	setp.eq.s32 	%p580, %r281, 5;
	@%p580 bra 	$L__BB3_111;
	setp.ne.s32 	%p581, %r281, 4;
	@%p581 bra 	$L__BB3_119;
	setp.ge.u32 	%p584, %r39, %r279;
	@%p584 bra 	$L__BB3_105;
	add.s32 	%r857, %r39, %r57;
	mul.wide.u32 	%rd512, %r857, 2;
	add.s64 	%rd513, %rd4, %rd512;
	ld.global.u16 	%rs601, [%rd513];
	// begin inline asm
	{  cvt.f32.f16 %f3475, %rs601;}

	// end inline asm
	mul.f32 	%f3478, %f514, %f3475;
	fma.rn.f32 	%f3479, %f513, %f4, %f3478;
	ld.global.nc.u16 	%rs602, [%rd5];
	// begin inline asm
	{  cvt.f32.f16 %f3476, %rs602;}

	// end inline asm
	add.f32 	%f3480, %f3479, %f3476;
	fma.rn.f32 	%f3481, %f3480, 0fBBBB989D, 0f3F000000;
	cvt.sat.f32.f32 	%f3482, %f3481;
	mov.f32 	%f3483, 0f4B400001;
	mov.f32 	%f3484, 0f437C0000;
	fma.rm.f32 	%f3485, %f3482, %f3484, %f3483;
	add.f32 	%f3486, %f3485, 0fCB40007F;
	neg.f32 	%f3487, %f3486;
	fma.rn.f32 	%f3488, %f3480, 0fBFB8AA3B, %f3487;
	fma.rn.f32 	%f3489, %f3480, 0fB2A57060, %f3488;
	mov.b32 	%r858, %f3485;
	shl.b32 	%r859, %r858, 23;
	mov.b32 	%f3490, %r859;
	ex2.approx.ftz.f32 	%f3491, %f3489;
	fma.rn.f32 	%f3492, %f3491, %f3490, 0f3F800000;
	div.rn.f32 	%f3477, %f3480, %f3492;
	// begin inline asm
	{  cvt.rn.f16.f32 %rs603, %f3477;}

	// end inline asm
	st.global.u16 	[%rd513], %rs603;
$L__BB3_105:
	add.s32 	%r58, %r39, 1;
	setp.ge.u32 	%p585, %r58, %r279;
	@%p585 bra 	$L__BB3_107;
	add.s32 	%r860, %r58, %r57;
	mul.wide.u32 	%rd514, %r860, 2;
	add.s64 	%rd515, %rd4, %rd514;
	ld.global.u16 	%rs604, [%rd515];
	// begin inline asm
	{  cvt.f32.f16 %f3493, %rs604;}

	// end inline asm
	mul.f32 	%f3496, %f514, %f3493;
	fma.rn.f32 	%f3497, %f513, %f3, %f3496;
	ld.global.nc.u16 	%rs605, [%rd5+2];
	// begin inline asm
	{  cvt.f32.f16 %f3494, %rs605;}

	// end inline asm
	add.f32 	%f3498, %f3497, %f3494;
	fma.rn.f32 	%f3499, %f3498, 0fBBBB989D, 0f3F000000;
	cvt.sat.f32.f32 	%f3500, %f3499;
	mov.f32 	%f3501, 0f4B400001;
	mov.f32 	%f3502, 0f437C0000;
	fma.rm.f32 	%f3503, %f3500, %f3502, %f3501;
	add.f32 	%f3504, %f3503, 0fCB40007F;
	neg.f32 	%f3505, %f3504;
	fma.rn.f32 	%f3506, %f3498, 0fBFB8AA3B, %f3505;
	fma.rn.f32 	%f3507, %f3498, 0fB2A57060, %f3506;
	mov.b32 	%r861, %f3503;
	shl.b32 	%r862, %r861, 23;
	mov.b32 	%f3508, %r862;
	ex2.approx.ftz.f32 	%f3509, %f3507;
	fma.rn.f32 	%f3510, %f3509, %f3508, 0f3F800000;
	div.rn.f32 	%f3495, %f3498, %f3510;
	// begin inline asm
	{  cvt.rn.f16.f32 %rs606, %f3495;}

	// end inline asm
	st.global.u16 	[%rd515], %rs606;
$L__BB3_107:
	add.s32 	%r59, %r39, 2;
	setp.ge.u32 	%p586, %r59, %r279;
	@%p586 bra 	$L__BB3_109;
	add.s32 	%r863, %r59, %r57;
	mul.wide.u32 	%rd516, %r863, 2;
	add.s64 	%rd517, %rd4, %rd516;
	ld.global.u16 	%rs607, [%rd517];
	// begin inline asm
	{  cvt.f32.f16 %f3511, %rs607;}

	// end inline asm
	mul.f32 	%f3514, %f514, %f3511;
	fma.rn.f32 	%f3515, %f513, %f2, %f3514;
	ld.global.nc.u16 	%rs608, [%rd5+4];
	// begin inline asm
	{  cvt.f32.f16 %f3512, %rs608;}

	// end inline asm
	add.f32 	%f3516, %f3515, %f3512;
	fma.rn.f32 	%f3517, %f3516, 0fBBBB989D, 0f3F000000;
	cvt.sat.f32.f32 	%f3518, %f3517;
	mov.f32 	%f3519, 0f4B400001;
	mov.f32 	%f3520, 0f437C0000;
	fma.rm.f32 	%f3521, %f3518, %f3520, %f3519;
	add.f32 	%f3522, %f3521, 0fCB40007F;
	neg.f32 	%f3523, %f3522;
	fma.rn.f32 	%f3524, %f3516, 0fBFB8AA3B, %f3523;
	fma.rn.f32 	%f3525, %f3516, 0fB2A57060, %f3524;
	mov.b32 	%r864, %f3521;
	shl.b32 	%r865, %r864, 23;
	mov.b32 	%f3526, %r865;
	ex2.approx.ftz.f32 	%f3527, %f3525;
	fma.rn.f32 	%f3528, %f3527, %f3526, 0f3F800000;
	div.rn.f32 	%f3513, %f3516, %f3528;
	// begin inline asm
	{  cvt.rn.f16.f32 %rs609, %f3513;}

	// end inline asm
	st.global.u16 	[%rd517], %rs609;
$L__BB3_109:
	add.s32 	%r60, %r39, 3;
	setp.ge.u32 	%p587, %r60, %r279;
	@%p587 bra 	$L__BB3_1292;
	add.s32 	%r866, %r60, %r57;
	mul.wide.u32 	%rd518, %r866, 2;
	add.s64 	%rd519, %rd4, %rd518;
	ld.global.u16 	%rs610, [%rd519];
	// begin inline asm
	{  cvt.f32.f16 %f3529, %rs610;}

	// end inline asm
	mul.f32 	%f3532, %f514, %f3529;
	fma.rn.f32 	%f3533, %f513, %f1, %f3532;
	ld.global.nc.u16 	%rs611, [%rd5+6];
	// begin inline asm
	{  cvt.f32.f16 %f3530, %rs611;}

	// end inline asm
	add.f32 	%f3534, %f3533, %f3530;
	fma.rn.f32 	%f3535, %f3534, 0fBBBB989D, 0f3F000000;
	cvt.sat.f32.f32 	%f3536, %f3535;
	mov.f32 	%f3537, 0f4B400001;
	mov.f32 	%f3538, 0f437C0000;
	fma.rm.f32 	%f3539, %f3536, %f3538, %f3537;
	add.f32 	%f3540, %f3539, 0fCB40007F;
	neg.f32 	%f3541, %f3540;
	fma.rn.f32 	%f3542, %f3534, 0fBFB8AA3B, %f3541;
	fma.rn.f32 	%f3543, %f3534, 0fB2A57060, %f3542;
	mov.b32 	%r867, %f3539;
	shl.b32 	%r868, %r867, 23;
	mov.b32 	%f3544, %r868;
	ex2.approx.ftz.f32 	%f3545, %f3543;
	fma.rn.f32 	%f3546, %f3545, %f3544, 0f3F800000;
	div.rn.f32 	%f3531, %f3534, %f3546;
	// begin inline asm
	{  cvt.rn.f16.f32 %rs612, %f3531;}

	// end inline asm
	st.global.u16 	[%rd519], %rs612;
	bra.uni 	$L__BB3_1292;
$L__BB3_111:
	setp.ge.u32 	%p600, %r39, %r279;
	@%p600 bra 	$L__BB3_113;
	add.s32 	%r873, %r39, %r57;
	mul.wide.u32 	%rd528, %r873, 2;
	add.s64 	%rd529, %rd4, %rd528;
	ld.global.u16 	%rs625, [%rd529];
	// begin inline asm
	{  cvt.f32.f16 %f3655, %rs625;}

	// end inline asm
	mul.f32 	%f3658, %f514, %f3655;
	fma.rn.f32 	%f3659, %f513, %f4, %f3658;
	ld.global.nc.u16 	%rs626, [%rd5];
	// begin inline asm
	{  cvt.f32.f16 %f3656, %rs626;}

	// end inline asm
	add.f32 	%f3660, %f3659, %f3656;
	max.f32 	%f3657, %f3660, 0f00000000;
	// begin inline asm
	{  cvt.rn.f16.f32 %rs627, %f3657;}

	// end inline asm
	st.global.u16 	[%rd529], %rs627;
$L__BB3_113:
	add.s32 	%r64, %r39, 1;
	setp.ge.u32 	%p601, %r64, %r279;
	@%p601 bra 	$L__BB3_115;
	add.s32 	%r874, %r64, %r57;
	mul.wide.u32 	%rd530, %r874, 2;
	add.s64 	%rd531, %rd4, %rd530;
	ld.global.u16 	%rs628, [%rd531];
	// begin inline asm
	{  cvt.f32.f16 %f3661, %rs628;}

	// end inline asm
	mul.f32 	%f3664, %f514, %f3661;
	fma.rn.f32 	%f3665, %f513, %f3, %f3664;
	ld.global.nc.u16 	%rs629, [%rd5+2];
	// begin inline asm
	{  cvt.f32.f16 %f3662, %rs629;}

	// end inline asm
	add.f32 	%f3666, %f3665, %f3662;
	max.f32 	%f3663, %f3666, 0f00000000;
	// begin inline asm
	{  cvt.rn.f16.f32 %rs630, %f3663;}

	// end inline asm
	st.global.u16 	[%rd531], %rs630;
$L__BB3_115:
	add.s32 	%r65, %r39, 2;
	setp.ge.u32 	%p602, %r65, %r279;
	@%p602 bra 	$L__BB3_117;
	add.s32 	%r875, %r65, %r57;
	mul.wide.u32 	%rd532, %r875, 2;
	add.s64 	%rd533, %rd4, %rd532;
	ld.global.u16 	%rs631, [%rd533];
	// begin inline asm
	{  cvt.f32.f16 %f3667, %rs631;}

	// end inline asm
	mul.f32 	%f3670, %f514, %f3667;
	fma.rn.f32 	%f3671, %f513, %f2, %f3670;
	ld.global.nc.u16 	%rs632, [%rd5+4];
	// begin inline asm
	{  cvt.f32.f16 %f3668, %rs632;}

	// end inline asm
	add.f32 	%f3672, %f3671, %f3668;
	max.f32 	%f3669, %f3672, 0f00000000;
	// begin inline asm
	{  cvt.rn.f16.f32 %rs633, %f3669;}

	// end inline asm
	st.global.u16 	[%rd533], %rs633;
$L__BB3_117:
	add.s32 	%r66, %r39, 3;
	setp.ge.u32 	%p603, %r66, %r279;
	@%p603 bra 	$L__BB3_1292;
	add.s32 	%r876, %r66, %r57;
	mul.wide.u32 	%rd534, %r876, 2;
	add.s64 	%rd535, %rd4, %rd534;
	ld.global.u16 	%rs634, [%rd535];
	// begin inline asm
	{  cvt.f32.f16 %f3673, %rs634;}

	// end inline asm
	mul.f32 	%f3676, %f514, %f3673;
	fma.rn.f32 	%f3677, %f513, %f1, %f3676;
	ld.global.nc.u16 	%rs635, [%rd5+6];
	// begin inline asm
	{  cvt.f32.f16 %f3674, %rs635;}

	// end inline asm
	add.f32 	%f3678, %f3677, %f3674;
	max.f32 	%f3675, %f3678, 0f00000000;
	// begin inline asm
	{  cvt.rn.f16.f32 %rs636, %f3675;}

	// end inline asm
	st.global.u16 	[%rd535], %rs636;
	bra.uni 	$L__BB3_1292;
$L__BB3_119:
	setp.ge.u32 	%p604, %r39, %r279;
	@%p604 bra 	$L__BB3_121;
	add.s32 	%r877, %r39, %r57;
	mul.wide.u32 	%rd536, %r877, 2;
	add.s64 	%rd537, %rd4, %rd536;
	ld.global.u16 	%rs637, [%rd537];
	// begin inline asm
	{  cvt.f32.f16 %f3679, %rs637;}

	// end inline asm
	mul.f32 	%f3682, %f514, %f3679;
	fma.rn.f32 	%f3683, %f513, %f4, %f3682;
	ld.global.nc.u16 	%rs638, [%rd5];
	// begin inline asm
	{  cvt.f32.f16 %f3680, %rs638;}

	// end inline asm
	add.f32 	%f3681, %f3683, %f3680;
	// begin inline asm
	{  cvt.rn.f16.f32 %rs639, %f3681;}

	// end inline asm
	st.global.u16 	[%rd537], %rs639;
$L__BB3_121:
	add.s32 	%r67, %r39, 1;
	setp.ge.u32 	%p605, %r67, %r279;
	@%p605 bra 	$L__BB3_123;
	add.s32 	%r878, %r67, %r57;
	mul.wide.u32 	%rd538, %r878, 2;
	add.s64 	%rd539, %rd4, %rd538;
	ld.global.u16 	%rs640, [%rd539];
	// begin inline asm
	{  cvt.f32.f16 %f3684, %rs640;}

	// end inline asm
	mul.f32 	%f3687, %f514, %f3684;
	fma.rn.f32 	%f3688, %f513, %f3, %f3687;
	ld.global.nc.u16 	%rs641, [%rd5+2];
	// begin inline asm
	{  cvt.f32.f16 %f3685, %rs641;}

	// end inline asm
	add.f32 	%f3686, %f3688, %f3685;
	// begin inline asm
	{  cvt.rn.f16.f32 %rs642, %f3686;}

	// end inline asm
	st.global.u16 	[%rd539], %rs642;
$L__BB3_123:
	add.s32 	%r68, %r39, 2;
	setp.ge.u32 	%p606, %r68, %r279;
	@%p606 bra 	$L__BB3_125;
	add.s32 	%r879, %r68, %r57;
	mul.wide.u32 	%rd540, %r879, 2;
	add.s64 	%rd541, %rd4, %rd540;
	ld.global.u16 	%rs643, [%rd541];
	// begin inline asm
	{  cvt.f32.f16 %f3689, %rs643;}

	// end inline asm
	mul.f32 	%f3692, %f514, %f3689;
	fma.rn.f32 	%f3693, %f513, %f2, %f3692;
	ld.global.nc.u16 	%rs644, [%rd5+4];
	// begin inline asm
	{  cvt.f32.f16 %f3690, %rs644;}

	// end inline asm
	add.f32 	%f3691, %f3693, %f3690;
	// begin inline asm
	{  cvt.rn.f16.f32 %rs645, %f3691;}

	// end inline asm
	st.global.u16 	[%rd541], %rs645;
$L__BB3_125:
	add.s32 	%r69, %r39, 3;
	setp.ge.u32 	%p607, %r69, %r279;
	@%p607 bra 	$L__BB3_1292;
	add.s32 	%r880, %r69, %r57;
	mul.wide.u32 	%rd542, %r880, 2;
	add.s64 	%rd543, %rd4, %rd542;
	ld.global.u16 	%rs646, [%rd543];
	// begin inline asm
	{  cvt.f32.f16 %f3694, %rs646;}

	// end inline asm
	mul.f32 	%f3697, %f514, %f3694;
	fma.rn.f32 	%f3698, %f513, %f1, %f3697;
	ld.global.nc.u16 	%rs647, [%rd5+6];
	// begin inline asm
	{  cvt.f32.f16 %f3695, %rs647;}

	// end inline asm
	add.f32 	%f3696, %f3698, %f3695;
	// begin inline asm
	{  cvt.rn.f16.f32 %rs648, %f3696;}

	// end inline asm
	st.global.u16 	[%rd543], %rs648;
	bra.uni 	$L__BB3_1292;
$L__BB3_127:
	mul.lo.s32 	%r70, %r38, %r279;
	setp.gt.s32 	%p485, %r281, 3;
	@%p485 bra 	$L__BB3_138;
	setp.eq.s32 	%p489, %r281, 2;
	@%p489 bra 	$L__BB3_149;
	setp.eq.s32 	%p490, %r281, 3;
	@%p490 bra 	$L__BB3_130;
	bra.uni 	$L__BB3_141;
$L__BB3_130:
	setp.ge.u32 	%p495, %r39, %r279;
	add.s32 	%r793, %r39, %r70;
	mul.wide.u32 	%rd469, %r793, 2;
	add.s64 	%rd16, %rd4, %rd469;
	@%p495 bra 	$L__BB3_132;
	ld.global.u16 	%rs469, [%rd16];
	// begin inline asm
	{  cvt.f32.f16 %f2875, %rs469;}

	// end inline asm
	mul.f32 	%f2878, %f514, %f2875;
	fma.rn.f32 	%f2879, %f513, %f16, %f2878;
	ld.global.nc.u16 	%rs470, [%rd5];
	// begin inline asm
	{  cvt.f32.f16 %f2876, %rs470;}

	// end inline asm
	add.f32 	%f2880, %f2879, %f2876;
	mul.f32 	%f2881, %f2880, %f2880;
	mul.f32 	%f2882, %f2880, %f2881;
	mul.f32 	%f2883, %f2880, 0f3F000000;
	fma.rn.f32 	%f2884, %f2882, 0f3D372713, %f2880;
	mul.f32 	%f2885, %f2884, 0f3F4C422A;
	abs.f32 	%f2886, %f2885;
	mul.f32 	%f2887, %f2886, 0f4038AA3B;
	ex2.approx.ftz.f32 	%f2888, %f2887;
	add.f32 	%f2889, %f2888, 0f3F800000;
	rcp.approx.ftz.f32 	%f2890, %f2889;
	fma.rn.f32 	%f2891, %f2890, 0fC0000000, 0f3F800000;
	setp.ge.f32 	%p496, %f2886, 0f41102CB4;
	selp.f32 	%f2892, 0f3F800000, %f2891, %p496;
	copysign.f32 	%f2893, %f2885, %f2892;
	mul.f32 	%f2894, %f2885, %f2885;
	fma.rn.f32 	%f2895, %f2894, 0f3C80F082, 0fBD563CAE;
	fma.rn.f32 	%f2896, %f2895, %f2894, 0f3E085941;
	fma.rn.f32 	%f2897, %f2896, %f2894, 0fBEAAA9ED;
	fma.rn.f32 	%f2898, %f2897, %f2894, 0f00000000;
	fma.rn.f32 	%f2899, %f2898, %f2885, %f2885;
	setp.ge.f32 	%p497, %f2886, 0f3F19999A;
	selp.f32 	%f2900, %f2893, %f2899, %p497;
	add.f32 	%f2901, %f2900, 0f3F800000;
	mul.f32 	%f2877, %f2883, %f2901;
	// begin inline asm
	{  cvt.rn.f16.f32 %rs471, %f2877;}

	// end inline asm
	st.global.u16 	[%rd16], %rs471;
$L__BB3_132:
	add.s32 	%r794, %r39, 1;
	setp.ge.u32 	%p498, %r794, %r279;
	@%p498 bra 	$L__BB3_134;
	ld.global.u16 	%rs472, [%rd16+2];
	// begin inline asm
	{  cvt.f32.f16 %f2902, %rs472;}

	// end inline asm
	mul.f32 	%f2905, %f514, %f2902;
	fma.rn.f32 	%f2906, %f513, %f15, %f2905;
	ld.global.nc.u16 	%rs473, [%rd5+2];
	// begin inline asm
	{  cvt.f32.f16 %f2903, %rs473;}

	// end inline asm
	add.f32 	%f2907, %f2906, %f2903;
	mul.f32 	%f2908, %f2907, %f2907;
	mul.f32 	%f2909, %f2907, %f2908;
	mul.f32 	%f2910, %f2907, 0f3F000000;
	fma.rn.f32 	%f2911, %f2909, 0f3D372713, %f2907;
	mul.f32 	%f2912, %f2911, 0f3F4C422A;
	abs.f32 	%f2913, %f2912;
	mul.f32 	%f2914, %f2913, 0f4038AA3B;
	ex2.approx.ftz.f32 	%f2915, %f2914;
	add.f32 	%f2916, %f2915, 0f3F800000;
	rcp.approx.ftz.f32 	%f2917, %f2916;
	fma.rn.f32 	%f2918, %f2917, 0fC0000000, 0f3F800000;
	setp.ge.f32 	%p499, %f2913, 0f41102CB4;
	selp.f32 	%f2919, 0f3F800000, %f2918, %p499;
	copysign.f32 	%f2920, %f2912, %f2919;
	mul.f32 	%f2921, %f2912, %f2912;
	fma.rn.f32 	%f2922, %f2921, 0f3C80F082, 0fBD563CAE;
	fma.rn.f32 	%f2923, %f2922, %f2921, 0f3E085941;
	fma.rn.f32 	%f2924, %f2923, %f2921, 0fBEAAA9ED;
	fma.rn.f32 	%f2925, %f2924, %f2921, 0f00000000;
	fma.rn.f32 	%f2926, %f2925, %f2912, %f2912;
	setp.ge.f32 	%p500, %f2913, 0f3F19999A;
	selp.f32 	%f2927, %f2920, %f2926, %p500;
	add.f32 	%f2928, %f2927, 0f3F800000;
	mul.f32 	%f2904, %f2910, %f2928;
	// begin inline asm
	{  cvt.rn.f16.f32 %rs474, %f2904;}

	// end inline asm
	st.global.u16 	[%rd16+2], %rs474;
$L__BB3_134:
	add.s32 	%r795, %r39, 2;
	setp.ge.u32 	%p501, %r795, %r279;
	@%p501 bra 	$L__BB3_136;
	ld.global.u16 	%rs475, [%rd16+4];
	// begin inline asm
	{  cvt.f32.f16 %f2929, %rs475;}

	// end inline asm
	mul.f32 	%f2932, %f514, %f2929;
	fma.rn.f32 	%f2933, %f513, %f14, %f2932;
	ld.global.nc.u16 	%rs476, [%rd5+4];
	// begin inline asm
	{  cvt.f32.f16 %f2930, %rs476;}

	// end inline asm
	add.f32 	%f2934, %f2933, %f2930;
	mul.f32 	%f2935, %f2934, %f2934;
	mul.f32 	%f2936, %f2934, %f2935;
	mul.f32 	%f2937, %f2934, 0f3F000000;
	fma.rn.f32 	%f2938, %f2936, 0f3D372713, %f2934;
	mul.f32 	%f2939, %f2938, 0f3F4C422A;
	abs.f32 	%f2940, %f2939;
	mul.f32 	%f2941, %f2940, 0f4038AA3B;
	ex2.approx.ftz.f32 	%f2942, %f2941;
	add.f32 	%f2943, %f2942, 0f3F800000;
	rcp.approx.ftz.f32 	%f2944, %f2943;
	fma.rn.f32 	%f2945, %f2944, 0fC0000000, 0f3F800000;
	setp.ge.f32 	%p502, %f2940, 0f41102CB4;
	selp.f32 	%f2946, 0f3F800000, %f2945, %p502;
	copysign.f32 	%f2947, %f2939, %f2946;
	mul.f32 	%f2948, %f2939, %f2939;
	fma.rn.f32 	%f2949, %f2948, 0f3C80F082, 0fBD563CAE;
	fma.rn.f32 	%f2950, %f2949, %f2948, 0f3E085941;
	fma.rn.f32 	%f2951, %f2950, %f2948, 0fBEAAA9ED;
	fma.rn.f32 	%f2952, %f2951, %f2948, 0f00000000;
	fma.rn.f32 	%f2953, %f2952, %f2939, %f2939;
	setp.ge.f32 	%p503, %f2940, 0f3F19999A;
	selp.f32 	%f2954, %f2947, %f2953, %p503;
	add.f32 	%f2955, %f2954, 0f3F800000;
	mul.f32 	%f2931, %f2937, %f2955;
	// begin inline asm
	{  cvt.rn.f16.f32 %rs477, %f2931;}

	// end inline asm
	st.global.u16 	[%rd16+4], %rs477;
$L__BB3_136:
	add.s32 	%r796, %r39, 3;
	setp.ge.u32 	%p504, %r796, %r279;
	@%p504 bra 	$L__BB3_10;
	ld.global.u16 	%rs478, [%rd16+6];
	// begin inline asm
	{  cvt.f32.f16 %f2956, %rs478;}

	// end inline asm
	mul.f32 	%f2959, %f514, %f2956;
	fma.rn.f32 	%f2960, %f513, %f13, %f2959;
	ld.global.nc.u16 	%rs479, [%rd5+6];
	// begin inline asm
	{  cvt.f32.f16 %f2957, %rs479;}

	// end inline asm
	add.f32 	%f2961, %f2960, %f2957;
	mul.f32 	%f2962, %f2961, %f2961;
	mul.f32 	%f2963, %f2961, %f2962;
	mul.f32 	%f2964, %f2961, 0f3F000000;
	fma.rn.f32 	%f2965, %f2963, 0f3D372713, %f2961;
	mul.f32 	%f2966, %f2965, 0f3F4C422A;
	abs.f32 	%f2967, %f2966;
	mul.f32 	%f2968, %f2967, 0f4038AA3B;
	ex2.approx.ftz.f32 	%f2969, %f2968;
	add.f32 	%f2970, %f2969, 0f3F800000;
	rcp.approx.ftz.f32 	%f2971, %f2970;
	fma.rn.f32 	%f2972, %f2971, 0fC0000000, 0f3F800000;
	setp.ge.f32 	%p505, %f2967, 0f41102CB4;
	selp.f32 	%f2973, 0f3F800000, %f2972, %p505;
	copysign.f32 	%f2974, %f2966, %f2973;
	mul.f32 	%f2975, %f2966, %f2966;
	fma.rn.f32 	%f2976, %f2975, 0f3C80F082, 0fBD563CAE;
	fma.rn.f32 	%f2977, %f2976, %f2975, 0f3E085941;
	fma.rn.f32 	%f2978, %f2977, %f2975, 0fBEAAA9ED;
	fma.rn.f32 	%f2979, %f2978, %f2975, 0f00000000;
	fma.rn.f32 	%f2980, %f2979, %f2966, %f2966;
	setp.ge.f32 	%p506, %f2967, 0f3F19999A;
	selp.f32 	%f2981, %f2974, %f2980, %p506;
	add.f32 	%f2982, %f2981, 0f3F800000;
	mul.f32 	%f2958, %f2964, %f2982;
	// begin inline asm
	{  cvt.rn.f16.f32 %rs480, %f2958;}

	// end inline asm
	st.global.u16 	[%rd16+6], %rs480;
	bra.uni 	$L__BB3_10;
$L__BB3_138:
	setp.eq.s32 	%p486, %r281, 4;
	@%p486 bra 	$L__BB3_157;
	setp.eq.s32 	%p487, %r281, 5;
	@%p487 bra 	$L__BB3_149;
	setp.eq.s32 	%p488, %r281, 6;
	@%p488 bra 	$L__BB3_130;
$L__BB3_141:
	setp.lt.u32 	%p511, %r39, %r279;
	add.s32 	%r801, %r39, %r70;
	mul.wide.u32 	%rd471, %r801, 2;
	add.s64 	%rd14, %rd4, %rd471;
	@%p511 bra 	$L__BB3_142;
	bra.uni 	$L__BB3_143;
$L__BB3_142:
	ld.global.u16 	%rs493, [%rd14];
	// begin inline asm
	{  cvt.f32.f16 %f3007, %rs493;}

	// end inline asm
	mul.f32 	%f3010, %f514, %f3007;
	fma.rn.f32 	%f3011, %f513, %f16, %f3010;
	ld.global.nc.u16 	%rs494, [%rd5];
	// begin inline asm
	{  cvt.f32.f16 %f3008, %rs494;}

	// end inline asm
	add.f32 	%f3009, %f3011, %f3008;
	// begin inline asm
	{  cvt.rn.f16.f32 %rs495, %f3009;}

	// end inline asm
	st.global.u16 	[%rd14], %rs495;
$L__BB3_143:
	add.s32 	%r802, %r39, 1;
	setp.ge.u32 	%p512, %r802, %r279;
	@%p512 bra 	$L__BB3_145;
	ld.global.u16 	%rs496, [%rd14+2];
	// begin inline asm
	{  cvt.f32.f16 %f3012, %rs496;}

	// end inline asm
	mul.f32 	%f3015, %f514, %f3012;
	fma.rn.f32 	%f3016, %f513, %f15, %f3015;
	ld.global.nc.u16 	%rs497, [%rd5+2];
	// begin inline asm
	{  cvt.f32.f16 %f3013, %rs497;}

	// end inline asm
	add.f32 	%f3014, %f3016, %f3013;
	// begin inline asm
	{  cvt.rn.f16.f32 %rs498, %f3014;}

	// end inline asm
	st.global.u16 	[%rd14+2], %rs498;
$L__BB3_145:
	add.s32 	%r803, %r39, 2;
	setp.ge.u32 	%p513, %r803, %r279;
	@%p513 bra 	$L__BB3_147;
	ld.global.u16 	%rs499, [%rd14+4];
	// begin inline asm
	{  cvt.f32.f16 %f3017, %rs499;}

	// end inline asm
	mul.f32 	%f3020, %f514, %f3017;
	fma.rn.f32 	%f3021, %f513, %f14, %f3020;
	ld.global.nc.u16 	%rs500, [%rd5+4];
	// begin inline asm
	{  cvt.f32.f16 %f3018, %rs500;}

	// end inline asm
	add.f32 	%f3019, %f3021, %f3018;
	// begin inline asm
	{  cvt.rn.f16.f32 %rs501, %f3019;}

	// end inline asm
	st.global.u16 	[%rd14+4], %rs501;
$L__BB3_147:
	add.s32 	%r804, %r39, 3;
	setp.ge.u32 	%p514, %r804, %r279;
	@%p514 bra 	$L__BB3_10;
	ld.global.u16 	%rs502, [%rd14+6];
	// begin inline asm
	{  cvt.f32.f16 %f3022, %rs502;}

	// end inline asm
	mul.f32 	%f3025, %f514, %f3022;
	fma.rn.f32 	%f3026, %f513, %f13, %f3025;
	ld.global.nc.u16 	%rs503, [%rd5+6];
	// begin inline asm
	{  cvt.f32.f16 %f3023, %rs503;}

	// end inline asm
	add.f32 	%f3024, %f3026, %f3023;
	// begin inline asm
	{  cvt.rn.f16.f32 %rs504, %f3024;}

	// end inline asm
	st.global.u16 	[%rd14+6], %rs504;
	bra.uni 	$L__BB3_10;
$L__BB3_149:
	setp.ge.u32 	%p507, %r39, %r279;
	add.s32 	%r797, %r39, %r70;
	mul.wide.u32 	%rd470, %r797, 2;
	add.s64 	%rd15, %rd4, %rd470;
	@%p507 bra 	$L__BB3_151;
	ld.global.u16 	%rs481, [%rd15];
	// begin inline asm
	{  cvt.f32.f16 %f2983, %rs481;}

	// end inline asm
	mul.f32 	%f2986, %f514, %f2983;
	fma.rn.f32 	%f2987, %f513, %f16, %f2986;
	ld.global.nc.u16 	%rs482, [%rd5];
	// begin inline asm
	{  cvt.f32.f16 %f2984, %rs482;}

	// end inline asm
	add.f32 	%f2988, %f2987, %f2984;
	max.f32 	%f2985, %f2988, 0f00000000;
	// begin inline asm
	{  cvt.rn.f16.f32 %rs483, %f2985;}

	// end inline asm
	st.global.u16 	[%rd15], %rs483;
$L__BB3_151:
	add.s32 	%r798, %r39, 1;
	setp.ge.u32 	%p508, %r798, %r279;
	@%p508 bra 	$L__BB3_153;
	ld.global.u16 	%rs484, [%rd15+2];
	// begin inline asm
	{  cvt.f32.f16 %f2989, %rs484;}

	// end inline asm
	mul.f32 	%f2992, %f514, %f2989;
	fma.rn.f32 	%f2993, %f513, %f15, %f2992;
	ld.global.nc.u16 	%rs485, [%rd5+2];
	// begin inline asm
	{  cvt.f32.f16 %f2990, %rs485;}

	// end inline asm
	add.f32 	%f2994, %f2993, %f2990;
	max.f32 	%f2991, %f2994, 0f00000000;
	// begin inline asm
	{  cvt.rn.f16.f32 %rs486, %f2991;}

	// end inline asm
	st.global.u16 	[%rd15+2], %rs486;
$L__BB3_153:
	add.s32 	%r799, %r39, 2;
	setp.ge.u32 	%p509, %r799, %r279;
	@%p509 bra 	$L__BB3_155;
	ld.global.u16 	%rs487, [%rd15+4];
	// begin inline asm
	{  cvt.f32.f16 %f2995, %rs487;}

	// end inline asm
	mul.f32 	%f2998, %f514, %f2995;
	fma.rn.f32 	%f2999, %f513, %f14, %f2998;
	ld.global.nc.u16 	%rs488, [%rd5+4];
	// begin inline asm
	{  cvt.f32.f16 %f2996, %rs488;}

	// end inline asm
	add.f32 	%f3000, %f2999, %f2996;
	max.f32 	%f2997, %f3000, 0f00000000;
	// begin inline asm
	{  cvt.rn.f16.f32 %rs489, %f2997;}

	// end inline asm
	st.global.u16 	[%rd15+4], %rs489;
$L__BB3_155:
	add.s32 	%r800, %r39, 3;
	setp.ge.u32 	%p510, %r800, %r279;
	@%p510 bra 	$L__BB3_10;
	ld.global.u16 	%rs490, [%rd15+6];
	// begin inline asm
	{  cvt.f32.f16 %f3001, %rs490;}

	// end inline asm
	mul.f32 	%f3004, %f514, %f3001;
	fma.rn.f32 	%f3005, %f513, %f13, %f3004;
	ld.global.nc.u16 	%rs491, [%rd5+6];
	// begin inline asm
	{  cvt.f32.f16 %f3002, %rs491;}

	// end inline asm
	add.f32 	%f3006, %f3005, %f3002;
	max.f32 	%f3003, %f3006, 0f00000000;
	// begin inline asm
	{  cvt.rn.f16.f32 %rs492, %f3003;}

	// end inline asm
	st.global.u16 	[%rd15+6], %rs492;
	bra.uni 	$L__BB3_10;
$L__BB3_157:
	setp.ge.u32 	%p491, %r39, %r279;
	add.s32 	%r781, %r39, %r70;
	mul.wide.u32 	%rd468, %r781, 2;
	add.s64 	%rd17, %rd4, %rd468;
	@%p491 bra 	$L__BB3_159;
	ld.global.u16 	%rs457, [%rd17];
	// begin inline asm
	{  cvt.f32.f16 %f2803, %rs457;}

	// end inline asm
	mul.f32 	%f2806, %f514, %f2803;
	fma.rn.f32 	%f2807, %f513, %f16, %f2806;
	ld.global.nc.u16 	%rs458, [%rd5];
	// begin inline asm
	{  cvt.f32.f16 %f2804, %rs458;}

	// end inline asm
	add.f32 	%f2808, %f2807, %f2804;
	fma.rn.f32 	%f2809, %f2808, 0fBBBB989D, 0f3F000000;
	cvt.sat.f32.f32 	%f2810, %f2809;
	mov.f32 	%f2811, 0f4B400001;
	mov.f32 	%f2812, 0f437C0000;
	fma.rm.f32 	%f2813, %f2810, %f2812, %f2811;
	add.f32 	%f2814, %f2813, 0fCB40007F;
	neg.f32 	%f2815, %f2814;
	fma.rn.f32 	%f2816, %f2808, 0fBFB8AA3B, %f2815;
	fma.rn.f32 	%f2817, %f2808, 0fB2A57060, %f2816;
	mov.b32 	%r782, %f2813;
	shl.b32 	%r783, %r782, 23;
	mov.b32 	%f2818, %r783;
	ex2.approx.ftz.f32 	%f2819, %f2817;
	fma.rn.f32 	%f2820, %f2819, %f2818, 0f3F800000;
	div.rn.f32 	%f2805, %f2808, %f2820;
	// begin inline asm
	{  cvt.rn.f16.f32 %rs459, %f2805;}

	// end inline asm
	st.global.u16 	[%rd17], %rs459;
$L__BB3_159:
	add.s32 	%r784, %r39, 1;
	setp.ge.u32 	%p492, %r784, %r279;
	@%p492 bra 	$L__BB3_161;
	ld.global.u16 	%rs460, [%rd17+2];
	// begin inline asm
	{  cvt.f32.f16 %f2821, %rs460;}

	// end inline asm
	mul.f32 	%f2824, %f514, %f2821;
	fma.rn.f32 	%f2825, %f513, %f15, %f2824;
	ld.global.nc.u16 	%rs461, [%rd5+2];
	// begin inline asm
	{  cvt.f32.f16 %f2822, %rs461;}

	// end inline asm
	add.f32 	%f2826, %f2825, %f2822;
	fma.rn.f32 	%f2827, %f2826, 0fBBBB989D, 0f3F000000;
	cvt.sat.f32.f32 	%f2828, %f2827;
	mov.f32 	%f2829, 0f4B400001;
	mov.f32 	%f2830, 0f437C0000;
	fma.rm.f32 	%f2831, %f2828, %f2830, %f2829;
	add.f32 	%f2832, %f2831, 0fCB40007F;
	neg.f32 	%f2833, %f2832;
	fma.rn.f32 	%f2834, %f2826, 0fBFB8AA3B, %f2833;
	fma.rn.f32 	%f2835, %f2826, 0fB2A57060, %f2834;
	mov.b32 	%r785, %f2831;
	shl.b32 	%r786, %r785, 23;
	mov.b32 	%f2836, %r786;
	ex2.approx.ftz.f32 	%f2837, %f2835;
	fma.rn.f32 	%f2838, %f2837, %f2836, 0f3F800000;
	div.rn.f32 	%f2823, %f2826, %f2838;
	// begin inline asm
	{  cvt.rn.f16.f32 %rs462, %f2823;}

	// end inline asm
	st.global.u16 	[%rd17+2], %rs462;
$L__BB3_161:
	add.s32 	%r787, %r39, 2;
	setp.ge.u32 	%p493, %r787, %r279;
	@%p493 bra 	$L__BB3_163;
	ld.global.u16 	%rs463, [%rd17+4];
	// begin inline asm
	{  cvt.f32.f16 %f2839, %rs463;}

	// end inline asm
	mul.f32 	%f2842, %f514, %f2839;
	fma.rn.f32 	%f2843, %f513, %f14, %f2842;
	ld.global.nc.u16 	%rs464, [%rd5+4];
	// begin inline asm
	{  cvt.f32.f16 %f2840, %rs464;}

	// end inline asm
	add.f32 	%f2844, %f2843, %f2840;
	fma.rn.f32 	%f2845, %f2844, 0fBBBB989D, 0f3F000000;
	cvt.sat.f32.f32 	%f2846, %f2845;
	mov.f32 	%f2847, 0f4B400001;
	mov.f32 	%f2848, 0f437C0000;
	fma.rm.f32 	%f2849, %f2846, %f2848, %f2847;
	add.f32 	%f2850, %f2849, 0fCB40007F;
	neg.f32 	%f2851, %f2850;
	fma.rn.f32 	%f2852, %f2844, 0fBFB8AA3B, %f2851;
	fma.rn.f32 	%f2853, %f2844, 0fB2A57060, %f2852;
	mov.b32 	%r788, %f2849;
	shl.b32 	%r789, %r788, 23;
	mov.b32 	%f2854, %r789;
	ex2.approx.ftz.f32 	%f2855, %f2853;
	fma.rn.f32 	%f2856, %f2855, %f2854, 0f3F800000;
	div.rn.f32 	%f2841, %f2844, %f2856;
	// begin inline asm
	{  cvt.rn.f16.f32 %rs465, %f2841;}

	// end inline asm
	st.global.u16 	[%rd17+4], %rs465;
$L__BB3_163:
	add.s32 	%r790, %r39, 3;
	setp.ge.u32 	%p494, %r790, %r279;
	@%p494 bra 	$L__BB3_10;
	ld.global.u16 	%rs466, [%rd17+6];
	// begin inline asm
	{  cvt.f32.f16 %f2857, %rs466;}

	// end inline asm
	mul.f32 	%f2860, %f514, %f2857;
	fma.rn.f32 	%f2861, %f513, %f13, %f2860;
	ld.global.nc.u16 	%rs467, [%rd5+6];
	// begin inline asm
	{  cvt.f32.f16 %f2858, %rs467;}

	// end inline asm
	add.f32 	%f2862, %f2861, %f2858;
	fma.rn.f32 	%f2863, %f2862, 0fBBBB989D, 0f3F000000;
	cvt.sat.f32.f32 	%f2864, %f2863;
	mov.f32 	%f2865, 0f4B400001;
	mov.f32 	%f2866, 0f437C0000;
	fma.rm.f32 	%f2867, %f2864, %f2866, %f2865;
	add.f32 	%f2868, %f2867, 0fCB40007F;
	neg.f32 	%f2869, %f2868;
	fma.rn.f32 	%f2870, %f2862, 0fBFB8AA3B, %f2869;
	fma.rn.f32 	%f2871, %f2862, 0fB2A57060, %f2870;
	mov.b32 	%r791, %f2867;
	shl.b32 	%r792, %r791, 23;
	mov.b32 	%f2872, %r792;
	ex2.approx.ftz.f32 	%f2873, %f2871;
	fma.rn.f32 	%f2874, %f2873, %f2872, 0f3F800000;
	div.rn.f32 	%f2859, %f2862, %f2874;
	// begin inline asm
	{  cvt.rn.f16.f32 %rs468, %f2859;}

	// end inline asm
	st.global.u16 	[%rd17+6], %rs468;
	bra.uni 	$L__BB3_10;
$L__BB3_165:
	setp.lt.u32 	%p608, %r38, %r278;
	mul.wide.u32 	%rd544, %r39, 2;
	add.s64 	%rd18, %rd3, %rd544;
	@%p608 bra 	$L__BB3_301;
$L__BB3_166:
	add.s32 	%r71, %r38, 1;
	setp.ge.u32 	%p643, %r71, %r278;
	@%p643 bra 	$L__BB3_211;
	mul.lo.s32 	%r72, %r71, %r279;
	setp.ge.u32 	%p644, %r39, %r279;
	@%p644 bra 	$L__BB3_178;
	setp.ne.s32 	%p645, %r281, 7;
	add.s32 	%r923, %r39, %r72;
	mul.wide.u32 	%rd546, %r923, 2;
	add.s64 	%rd19, %rd4, %rd546;
	ld.global.u16 	%rs661, [%rd19];
	// begin inline asm
	{  cvt.f32.f16 %f3847, %rs661;}

	// end inline asm
	mul.f32 	%f3848, %f514, %f3847;
	fma.rn.f32 	%f5652, %f513, %f12, %f3848;
	@%p645 bra 	$L__BB3_170;
	ld.global.nc.u16 	%rs662, [%rd18];
	// begin inline asm
	{  cvt.f32.f16 %f3849, %rs662;}

	// end inline asm
	add.f32 	%f5652, %f5652, %f3849;
$L__BB3_170:
	setp.gt.u32 	%p646, %r281, 7;
	@%p646 bra 	$L__BB3_177;
	mov.b32 	%r925, 1;
	shl.b32 	%r926, %r925, %r281;
	and.b32  	%r927, %r926, 36;
	setp.ne.s32 	%p647, %r927, 0;
	@%p647 bra 	$L__BB3_176;
	mov.b32 	%r928, 1;
	shl.b32 	%r929, %r928, %r281;
	and.b32  	%r930, %r929, 72;
	setp.ne.s32 	%p648, %r930, 0;
	@%p648 bra 	$L__BB3_175;
	mov.b32 	%r931, 1;
	shl.b32 	%r932, %r931, %r281;
	and.b32  	%r933, %r932, 144;
	setp.ne.s32 	%p649, %r933, 0;
	@%p649 bra 	$L__BB3_174;
	bra.uni 	$L__BB3_177;
$L__BB3_174:
	fma.rn.f32 	%f3850, %f5652, 0fBBBB989D, 0f3F000000;
	cvt.sat.f32.f32 	%f3851, %f3850;
	mov.f32 	%f3852, 0f4B400001;
	mov.f32 	%f3853, 0f437C0000;
	fma.rm.f32 	%f3854, %f3851, %f3853, %f3852;
	add.f32 	%f3855, %f3854, 0fCB40007F;
	neg.f32 	%f3856, %f3855;
	fma.rn.f32 	%f3857, %f5652, 0fBFB8AA3B, %f3856;
	fma.rn.f32 	%f3858, %f5652, 0fB2A57060, %f3857;
	mov.b32 	%r934, %f3854;
	shl.b32 	%r935, %r934, 23;
	mov.b32 	%f3859, %r935;
	ex2.approx.ftz.f32 	%f3860, %f3858;
	fma.rn.f32 	%f3861, %f3860, %f3859, 0f3F800000;
	div.rn.f32 	%f5652, %f5652, %f3861;
	bra.uni 	$L__BB3_177;
$L__BB3_175:
	mul.f32 	%f3862, %f5652, %f5652;
	mul.f32 	%f3863, %f5652, %f3862;
	mul.f32 	%f3864, %f5652, 0f3F000000;
	fma.rn.f32 	%f3865, %f3863, 0f3D372713, %f5652;
	mul.f32 	%f3866, %f3865, 0f3F4C422A;
	abs.f32 	%f3867, %f3866;
	mul.f32 	%f3868, %f3867, 0f4038AA3B;
	ex2.approx.ftz.f32 	%f3869, %f3868;
	add.f32 	%f3870, %f3869, 0f3F800000;
	rcp.approx.ftz.f32 	%f3871, %f3870;
	fma.rn.f32 	%f3872, %f3871, 0fC0000000, 0f3F800000;
	setp.ge.f32 	%p650, %f3867, 0f41102CB4;
	selp.f32 	%f3873, 0f3F800000, %f3872, %p650;
	copysign.f32 	%f3874, %f3866, %f3873;
	mul.f32 	%f3875, %f3866, %f3866;
	fma.rn.f32 	%f3876, %f3875, 0f3C80F082, 0fBD563CAE;
	fma.rn.f32 	%f3877, %f3876, %f3875, 0f3E085941;
	fma.rn.f32 	%f3878, %f3877, %f3875, 0fBEAAA9ED;
	fma.rn.f32 	%f3879, %f3878, %f3875, 0f00000000;
	fma.rn.f32 	%f3880, %f3879, %f3866, %f3866;
	setp.ge.f32 	%p651, %f3867, 0f3F19999A;
	selp.f32 	%f3881, %f3874, %f3880, %p651;
	add.f32 	%f3882, %f3881, 0f3F800000;
	mul.f32 	%f5652, %f3864, %f3882;
	bra.uni 	$L__BB3_177;
$L__BB3_176:
	max.f32 	%f5652, %f5652, 0f00000000;
$L__BB3_177:
	// begin inline asm
	{  cvt.rn.f16.f32 %rs663, %f5652;}

	// end inline asm
	st.global.u16 	[%rd19], %rs663;
$L__BB3_178:
	add.s32 	%r73, %r39, 1;
	setp.ge.u32 	%p652, %r73, %r279;
	@%p652 bra 	$L__BB3_189;
	setp.ne.s32 	%p653, %r281, 7;
	add.s32 	%r936, %r73, %r72;
	mul.wide.u32 	%rd547, %r936, 2;
	add.s64 	%rd20, %rd4, %rd547;
	ld.global.u16 	%rs664, [%rd20];
	// begin inline asm
	{  cvt.f32.f16 %f3884, %rs664;}

	// end inline asm
	mul.f32 	%f3885, %f514, %f3884;
	fma.rn.f32 	%f5654, %f513, %f11, %f3885;
	@%p653 bra 	$L__BB3_181;
	ld.global.nc.u16 	%rs665, [%rd18+2];
	// begin inline asm
	{  cvt.f32.f16 %f3886, %rs665;}

	// end inline asm
	add.f32 	%f5654, %f5654, %f3886;
$L__BB3_181:
	setp.gt.u32 	%p654, %r281, 7;
	@%p654 bra 	$L__BB3_188;
	mov.b32 	%r938, 1;
	shl.b32 	%r939, %r938, %r281;
	and.b32  	%r940, %r939, 36;
	setp.ne.s32 	%p655, %r940, 0;
	@%p655 bra 	$L__BB3_187;
	mov.b32 	%r941, 1;
	shl.b32 	%r942, %r941, %r281;
	and.b32  	%r943, %r942, 72;
	setp.ne.s32 	%p656, %r943, 0;
	@%p656 bra 	$L__BB3_186;
	mov.b32 	%r944, 1;
	shl.b32 	%r945, %r944, %r281;
	and.b32  	%r946, %r945, 144;
	setp.ne.s32 	%p657, %r946, 0;
	@%p657 bra 	$L__BB3_185;
	bra.uni 	$L__BB3_188;
$L__BB3_185:
	fma.rn.f32 	%f3887, %f5654, 0fBBBB989D, 0f3F000000;
	cvt.sat.f32.f32 	%f3888, %f3887;
	mov.f32 	%f3889, 0f4B400001;
	mov.f32 	%f3890, 0f437C0000;
	fma.rm.f32 	%f3891, %f3888, %f3890, %f3889;
	add.f32 	%f3892, %f3891, 0fCB40007F;
	neg.f32 	%f3893, %f3892;
	fma.rn.f32 	%f3894, %f5654, 0fBFB8AA3B, %f3893;
	fma.rn.f32 	%f3895, %f5654, 0fB2A57060, %f3894;
	mov.b32 	%r947, %f3891;
	shl.b32 	%r948, %r947, 23;
	mov.b32 	%f3896, %r948;
	ex2.approx.ftz.f32 	%f3897, %f3895;
	fma.rn.f32 	%f3898, %f3897, %f3896, 0f3F800000;
	div.rn.f32 	%f5654, %f5654, %f3898;
	bra.uni 	$L__BB3_188;
$L__BB3_186:
	mul.f32 	%f3899, %f5654, %f5654;
	mul.f32 	%f3900, %f5654, %f3899;
	mul.f32 	%f3901, %f5654, 0f3F000000;
	fma.rn.f32 	%f3902, %f3900, 0f3D372713, %f5654;
	mul.f32 	%f3903, %f3902, 0f3F4C422A;
	abs.f32 	%f3904, %f3903;
	mul.f32 	%f3905, %f3904, 0f4038AA3B;
	ex2.approx.ftz.f32 	%f3906, %f3905;
	add.f32 	%f3907, %f3906, 0f3F800000;
	rcp.approx.ftz.f32 	%f3908, %f3907;
	fma.rn.f32 	%f3909, %f3908, 0fC0000000, 0f3F800000;
	setp.ge.f32 	%p658, %f3904, 0f41102CB4;
	selp.f32 	%f3910, 0f3F800000, %f3909, %p658;
	copysign.f32 	%f3911, %f3903, %f3910;
	mul.f32 	%f3912, %f3903, %f3903;
	fma.rn.f32 	%f3913, %f3912, 0f3C80F082, 0fBD563CAE;
	fma.rn.f32 	%f3914, %f3913, %f3912, 0f3E085941;
	fma.rn.f32 	%f3915, %f3914, %f3912, 0fBEAAA9ED;
	fma.rn.f32 	%f3916, %f3915, %f3912, 0f00000000;
	fma.rn.f32 	%f3917, %f3916, %f3903, %f3903;
	setp.ge.f32 	%p659, %f3904, 0f3F19999A;
	selp.f32 	%f3918, %f3911, %f3917, %p659;
	add.f32 	%f3919, %f3918, 0f3F800000;
	mul.f32 	%f5654, %f3901, %f3919;
	bra.uni 	$L__BB3_188;
$L__BB3_187:
	max.f32 	%f5654, %f5654, 0f00000000;
$L__BB3_188:
	// begin inline asm
	{  cvt.rn.f16.f32 %rs666, %f5654;}

	// end inline asm
	st.global.u16 	[%rd20], %rs666;
$L__BB3_189:
	add.s32 	%r74, %r39, 2;
	setp.ge.u32 	%p660, %r74, %r279;
	@%p660 bra 	$L__BB3_200;
	setp.ne.s32 	%p661, %r281, 7;
	add.s32 	%r949, %r74, %r72;
	mul.wide.u32 	%rd548, %r949, 2;
	add.s64 	%rd21, %rd4, %rd548;
	ld.global.u16 	%rs667, [%rd21];
	// begin inline asm
	{  cvt.f32.f16 %f3921, %rs667;}

	// end inline asm
	mul.f32 	%f3922, %f514, %f3921;
	fma.rn.f32 	%f5656, %f513, %f10, %f3922;
	@%p661 bra 	$L__BB3_192;
	ld.global.nc.u16 	%rs668, [%rd18+4];
	// begin inline asm
	{  cvt.f32.f16 %f3923, %rs668;}

	// end inline asm
	add.f32 	%f5656, %f5656, %f3923;
$L__BB3_192:
	setp.gt.u32 	%p662, %r281, 7;
	@%p662 bra 	$L__BB3_199;
	mov.b32 	%r951, 1;
	shl.b32 	%r952, %r951, %r281;
	and.b32  	%r953, %r952, 36;
	setp.ne.s32 	%p663, %r953, 0;
	@%p663 bra 	$L__BB3_198;
	mov.b32 	%r954, 1;
	shl.b32 	%r955, %r954, %r281;
	and.b32  	%r956, %r955, 72;
	setp.ne.s32 	%p664, %r956, 0;
	@%p664 bra 	$L__BB3_197;
	mov.b32 	%r957, 1;
	shl.b32 	%r958, %r957, %r281;
	and.b32  	%r959, %r958, 144;
	setp.ne.s32 	%p665, %r959, 0;
	@%p665 bra 	$L__BB3_196;
	bra.uni 	$L__BB3_199;
$L__BB3_196:
	fma.rn.f32 	%f3924, %f5656, 0fBBBB989D, 0f3F000000;
	cvt.sat.f32.f32 	%f3925, %f3924;
	mov.f32 	%f3926, 0f4B400001;
	mov.f32 	%f3927, 0f437C0000;
	fma.rm.f32 	%f3928, %f3925, %f3927, %f3926;
	add.f32 	%f3929, %f3928, 0fCB40007F;
	neg.f32 	%f3930, %f3929;
	fma.rn.f32 	%f3931, %f5656, 0fBFB8AA3B, %f3930;
	fma.rn.f32 	%f3932, %f5656, 0fB2A57060, %f3931;
	mov.b32 	%r960, %f3928;
	shl.b32 	%r961, %r960, 23;
	mov.b32 	%f3933, %r961;
	ex2.approx.ftz.f32 	%f3934, %f3932;
	fma.rn.f32 	%f3935, %f3934, %f3933, 0f3F800000;
	div.rn.f32 	%f5656, %f5656, %f3935;
	bra.uni 	$L__BB3_199;
$L__BB3_197:
	mul.f32 	%f3936, %f5656, %f5656;
	mul.f32 	%f3937, %f5656, %f3936;
	mul.f32 	%f3938, %f5656, 0f3F000000;
	fma.rn.f32 	%f3939, %f3937, 0f3D372713, %f5656;
	mul.f32 	%f3940, %f3939, 0f3F4C422A;
	abs.f32 	%f3941, %f3940;
	mul.f32 	%f3942, %f3941, 0f4038AA3B;
	ex2.approx.ftz.f32 	%f3943, %f3942;
	add.f32 	%f3944, %f3943, 0f3F800000;
	rcp.approx.ftz.f32 	%f3945, %f3944;
	fma.rn.f32 	%f3946, %f3945, 0fC0000000, 0f3F800000;
	setp.ge.f32 	%p666, %f3941, 0f41102CB4;
	selp.f32 	%f3947, 0f3F800000, %f3946, %p666;
	copysign.f32 	%f3948, %f3940, %f3947;
	mul.f32 	%f3949, %f3940, %f3940;
	fma.rn.f32 	%f3950, %f3949, 0f3C80F082, 0fBD563CAE;
	fma.rn.f32 	%f3951, %f3950, %f3949, 0f3E085941;
	fma.rn.f32 	%f3952, %f3951, %f3949, 0fBEAAA9ED;
	fma.rn.f32 	%f3953, %f3952, %f3949, 0f00000000;
	fma.rn.f32 	%f3954, %f3953, %f3940, %f3940;
	setp.ge.f32 	%p667, %f3941, 0f3F19999A;
	selp.f32 	%f3955, %f3948, %f3954, %p667;
	add.f32 	%f3956, %f3955, 0f3F800000;
	mul.f32 	%f5656, %f3938, %f3956;
	bra.uni 	$L__BB3_199;
$L__BB3_198:
	max.f32 	%f5656, %f5656, 0f00000000;
$L__BB3_199:
	// begin inline asm
	{  cvt.rn.f16.f32 %rs669, %f5656;}

	// end inline asm
	st.global.u16 	[%rd21], %rs669;
$L__BB3_200:
	add.s32 	%r75, %r39, 3;
	setp.ge.u32 	%p668, %r75, %r279;
	@%p668 bra 	$L__BB3_211;
	setp.ne.s32 	%p669, %r281, 7;
	add.s32 	%r962, %r75, %r72;
	mul.wide.u32 	%rd549, %r962, 2;
	add.s64 	%rd22, %rd4, %rd549;
	ld.global.u16 	%rs670, [%rd22];
	// begin inline asm
	{  cvt.f32.f16 %f3958, %rs670;}

	// end inline asm
	mul.f32 	%f3959, %f514, %f3958;
	fma.rn.f32 	%f5658, %f513, %f9, %f3959;
	@%p669 bra 	$L__BB3_203;
	ld.global.nc.u16 	%rs671, [%rd18+6];
	// begin inline asm
	{  cvt.f32.f16 %f3960, %rs671;}

	// end inline asm
	add.f32 	%f5658, %f5658, %f3960;
$L__BB3_203:
	setp.gt.u32 	%p670, %r281, 7;
	@%p670 bra 	$L__BB3_210;
	mov.b32 	%r964, 1;
	shl.b32 	%r965, %r964, %r281;
	and.b32  	%r966, %r965, 36;
	setp.ne.s32 	%p671, %r966, 0;
	@%p671 bra 	$L__BB3_209;
	mov.b32 	%r967, 1;
	shl.b32 	%r968, %r967, %r281;
	and.b32  	%r969, %r968, 72;
	setp.ne.s32 	%p672, %r969, 0;
	@%p672 bra 	$L__BB3_208;
	mov.b32 	%r970, 1;
	shl.b32 	%r971, %r970, %r281;
	and.b32  	%r972, %r971, 144;
	setp.ne.s32 	%p673, %r972, 0;
	@%p673 bra 	$L__BB3_207;
	bra.uni 	$L__BB3_210;
$L__BB3_207:
	fma.rn.f32 	%f3961, %f5658, 0fBBBB989D, 0f3F000000;
	cvt.sat.f32.f32 	%f3962, %f3961;
	mov.f32 	%f3963, 0f4B400001;
	mov.f32 	%f3964, 0f437C0000;
	fma.rm.f32 	%f3965, %f3962, %f3964, %f3963;
	add.f32 	%f3966, %f3965, 0fCB40007F;
	neg.f32 	%f3967, %f3966;
	fma.rn.f32 	%f3968, %f5658, 0fBFB8AA3B, %f3967;
	fma.rn.f32 	%f3969, %f5658, 0fB2A57060, %f3968;
	mov.b32 	%r973, %f3965;
	shl.b32 	%r974, %r973, 23;
	mov.b32 	%f3970, %r974;
	ex2.approx.ftz.f32 	%f3971, %f3969;
	fma.rn.f32 	%f3972, %f3971, %f3970, 0f3F800000;
	div.rn.f32 	%f5658, %f5658, %f3972;
	bra.uni 	$L__BB3_210;
$L__BB3_208:
	mul.f32 	%f3973, %f5658, %f5658;
	mul.f32 	%f3974, %f5658, %f3973;
	mul.f32 	%f3975, %f5658, 0f3F000000;
	fma.rn.f32 	%f3976, %f3974, 0f3D372713, %f5658;
	mul.f32 	%f3977, %f3976, 0f3F4C422A;
	abs.f32 	%f3978, %f3977;
	mul.f32 	%f3979, %f3978, 0f4038AA3B;
	ex2.approx.ftz.f32 	%f3980, %f3979;
	add.f32 	%f3981, %f3980, 0f3F800000;
	rcp.approx.ftz.f32 	%f3982, %f3981;
	fma.rn.f32 	%f3983, %f3982, 0fC0000000, 0f3F800000;
	setp.ge.f32 	%p674, %f3978, 0f41102CB4;
	selp.f32 	%f3984, 0f3F800000, %f3983, %p674;
	copysign.f32 	%f3985, %f3977, %f3984;
	mul.f32 	%f3986, %f3977, %f3977;
	fma.rn.f32 	%f3987, %f3986, 0f3C80F082, 0fBD563CAE;
	fma.rn.f32 	%f3988, %f3987, %f3986, 0f3E085941;
	fma.rn.f32 	%f3989, %f3988, %f3986, 0fBEAAA9ED;
	fma.rn.f32 	%f3990, %f3989, %f3986, 0f00000000;
	fma.rn.f32 	%f3991, %f3990, %f3977, %f3977;
	setp.ge.f32 	%p675, %f3978, 0f3F19999A;
	selp.f32 	%f3992, %f3985, %f3991, %p675;
	add.f32 	%f3993, %f3992, 0f3F800000;
	mul.f32 	%f5658, %f3975, %f3993;
	bra.uni 	$L__BB3_210;
$L__BB3_209:
	max.f32 	%f5658, %f5658, 0f00000000;
$L__BB3_210:
	// begin inline asm
	{  cvt.rn.f16.f32 %rs672, %f5658;}

	// end inline asm
	st.global.u16 	[%rd22], %rs672;
$L__BB3_211:
	add.s32 	%r76, %r38, 2;
	setp.ge.u32 	%p676, %r76, %r278;
	@%p676 bra 	$L__BB3_256;
	mul.lo.s32 	%r77, %r76, %r279;
	setp.ge.u32 	%p677, %r39, %r279;
	add.s32 	%r975, %r39, %r77;
	mul.wide.u32 	%rd550, %r975, 2;
	add.s64 	%rd23, %rd4, %rd550;
	@%p677 bra 	$L__BB3_223;
	setp.ne.s32 	%p678, %r281, 7;
	ld.global.u16 	%rs673, [%rd23];
	// begin inline asm
	{  cvt.f32.f16 %f3995, %rs673;}

	// end inline asm
	mul.f32 	%f3996, %f514, %f3995;
	fma.rn.f32 	%f5660, %f513, %f8, %f3996;
	@%p678 bra 	$L__BB3_215;
	ld.global.nc.u16 	%rs674, [%rd18];
	// begin inline asm
	{  cvt.f32.f16 %f3997, %rs674;}

	// end inline asm
	add.f32 	%f5660, %f5660, %f3997;
$L__BB3_215:
	setp.gt.u32 	%p679, %r281, 7;
	@%p679 bra 	$L__BB3_222;
	mov.b32 	%r977, 1;
	shl.b32 	%r978, %r977, %r281;
	and.b32  	%r979, %r978, 36;
	setp.ne.s32 	%p680, %r979, 0;
	@%p680 bra 	$L__BB3_221;
	mov.b32 	%r980, 1;
	shl.b32 	%r981, %r980, %r281;
	and.b32  	%r982, %r981, 72;
	setp.ne.s32 	%p681, %r982, 0;
	@%p681 bra 	$L__BB3_220;
	mov.b32 	%r983, 1;
	shl.b32 	%r984, %r983, %r281;
	and.b32  	%r985, %r984, 144;
	setp.ne.s32 	%p682, %r985, 0;
	@%p682 bra 	$L__BB3_219;
	bra.uni 	$L__BB3_222;
$L__BB3_219:
	fma.rn.f32 	%f3998, %f5660, 0fBBBB989D, 0f3F000000;
	cvt.sat.f32.f32 	%f3999, %f3998;
	mov.f32 	%f4000, 0f4B400001;
	mov.f32 	%f4001, 0f437C0000;
	fma.rm.f32 	%f4002, %f3999, %f4001, %f4000;
	add.f32 	%f4003, %f4002, 0fCB40007F;
	neg.f32 	%f4004, %f4003;
	fma.rn.f32 	%f4005, %f5660, 0fBFB8AA3B, %f4004;
	fma.rn.f32 	%f4006, %f5660, 0fB2A57060, %f4005;
	mov.b32 	%r986, %f4002;
	shl.b32 	%r987, %r986, 23;
	mov.b32 	%f4007, %r987;
	ex2.approx.ftz.f32 	%f4008, %f4006;
	fma.rn.f32 	%f4009, %f4008, %f4007, 0f3F800000;
	div.rn.f32 	%f5660, %f5660, %f4009;
	bra.uni 	$L__BB3_222;
$L__BB3_220:
	mul.f32 	%f4010, %f5660, %f5660;
	mul.f32 	%f4011, %f5660, %f4010;
	mul.f32 	%f4012, %f5660, 0f3F000000;
	fma.rn.f32 	%f4013, %f4011, 0f3D372713, %f5660;
	mul.f32 	%f4014, %f4013, 0f3F4C422A;
	abs.f32 	%f4015, %f4014;
	mul.f32 	%f4016, %f4015, 0f4038AA3B;
	ex2.approx.ftz.f32 	%f4017, %f4016;
	add.f32 	%f4018, %f4017, 0f3F800000;
	rcp.approx.ftz.f32 	%f4019, %f4018;
	fma.rn.f32 	%f4020, %f4019, 0fC0000000, 0f3F800000;
	setp.ge.f32 	%p683, %f4015, 0f41102CB4;
	selp.f32 	%f4021, 0f3F800000, %f4020, %p683;
	copysign.f32 	%f4022, %f4014, %f4021;
	mul.f32 	%f4023, %f4014, %f4014;
	fma.rn.f32 	%f4024, %f4023, 0f3C80F082, 0fBD563CAE;
	fma.rn.f32 	%f4025, %f4024, %f4023, 0f3E085941;
	fma.rn.f32 	%f4026, %f4025, %f4023, 0fBEAAA9ED;
	fma.rn.f32 	%f4027, %f4026, %f4023, 0f00000000;
	fma.rn.f32 	%f4028, %f4027, %f4014, %f4014;
	setp.ge.f32 	%p684, %f4015, 0f3F19999A;
	selp.f32 	%f4029, %f4022, %f4028, %p684;
	add.f32 	%f4030, %f4029, 0f3F800000;
	mul.f32 	%f5660, %f4012, %f4030;
	bra.uni 	$L__BB3_222;
$L__BB3_221:
	max.f32 	%f5660, %f5660, 0f00000000;
$L__BB3_222:
	// begin inline asm
	{  cvt.rn.f16.f32 %rs675, %f5660;}

	// end inline asm
	st.global.u16 	[%rd23], %rs675;
$L__BB3_223:
	add.s32 	%r988, %r39, 1;
	setp.ge.u32 	%p685, %r988, %r279;
	@%p685 bra 	$L__BB3_234;
	setp.ne.s32 	%p686, %r281, 7;
	ld.global.u16 	%rs676, [%rd23+2];
	// begin inline asm
	{  cvt.f32.f16 %f4032, %rs676;}

	// end inline asm
	mul.f32 	%f4033, %f514, %f4032;
	fma.rn.f32 	%f5662, %f513, %f7, %f4033;
	@%p686 bra 	$L__BB3_226;
	ld.global.nc.u16 	%rs677, [%rd18+2];
	// begin inline asm
	{  cvt.f32.f16 %f4034, %rs677;}

	// end inline asm
	add.f32 	%f5662, %f5662, %f4034;
$L__BB3_226:
	setp.gt.u32 	%p687, %r281, 7;
	@%p687 bra 	$L__BB3_233;
	mov.b32 	%r990, 1;
	shl.b32 	%r991, %r990, %r281;
	and.b32  	%r992, %r991, 36;
	setp.ne.s32 	%p688, %r992, 0;
	@%p688 bra 	$L__BB3_232;
	mov.b32 	%r993, 1;
	shl.b32 	%r994, %r993, %r281;
	and.b32  	%r995, %r994, 72;
	setp.ne.s32 	%p689, %r995, 0;
	@%p689 bra 	$L__BB3_231;
	mov.b32 	%r996, 1;
	shl.b32 	%r997, %r996, %r281;
	and.b32  	%r998, %r997, 144;
	setp.ne.s32 	%p690, %r998, 0;
	@%p690 bra 	$L__BB3_230;
	bra.uni 	$L__BB3_233;
$L__BB3_230:
	fma.rn.f32 	%f4035, %f5662, 0fBBBB989D, 0f3F000000;
	cvt.sat.f32.f32 	%f4036, %f4035;
	mov.f32 	%f4037, 0f4B400001;
	mov.f32 	%f4038, 0f437C0000;
	fma.rm.f32 	%f4039, %f4036, %f4038, %f4037;
	add.f32 	%f4040, %f4039, 0fCB40007F;
	neg.f32 	%f4041, %f4040;
	fma.rn.f32 	%f4042, %f5662, 0fBFB8AA3B, %f4041;
	fma.rn.f32 	%f4043, %f5662, 0fB2A57060, %f4042;
	mov.b32 	%r999, %f4039;
	shl.b32 	%r1000, %r999, 23;
	mov.b32 	%f4044, %r1000;
	ex2.approx.ftz.f32 	%f4045, %f4043;
	fma.rn.f32 	%f4046, %f4045, %f4044, 0f3F800000;
	div.rn.f32 	%f5662, %f5662, %f4046;
	bra.uni 	$L__BB3_233;
$L__BB3_231:
	mul.f32 	%f4047, %f5662, %f5662;
	mul.f32 	%f4048, %f5662, %f4047;
	mul.f32 	%f4049, %f5662, 0f3F000000;
	fma.rn.f32 	%f4050, %f4048, 0f3D372713, %f5662;
	mul.f32 	%f4051, %f4050, 0f3F4C422A;
	abs.f32 	%f4052, %f4051;
	mul.f32 	%f4053, %f4052, 0f4038AA3B;
	ex2.approx.ftz.f32 	%f4054, %f4053;
	add.f32 	%f4055, %f4054, 0f3F800000;
	rcp.approx.ftz.f32 	%f4056, %f4055;
	fma.rn.f32 	%f4057, %f4056, 0fC0000000, 0f3F800000;
	setp.ge.f32 	%p691, %f4052, 0f41102CB4;
	selp.f32 	%f4058, 0f3F800000, %f4057, %p691;
	copysign.f32 	%f4059, %f4051, %f4058;
	mul.f32 	%f4060, %f4051, %f4051;
	fma.rn.f32 	%f4061, %f4060, 0f3C80F082, 0fBD563CAE;
	fma.rn.f32 	%f4062, %f4061, %f4060, 0f3E085941;
	fma.rn.f32 	%f4063, %f4062, %f4060, 0fBEAAA9ED;
	fma.rn.f32 	%f4064, %f4063, %f4060, 0f00000000;
	fma.rn.f32 	%f4065, %f4064, %f4051, %f4051;
	setp.ge.f32 	%p692, %f4052, 0f3F19999A;
	selp.f32 	%f4066, %f4059, %f4065, %p692;
	add.f32 	%f4067, %f4066, 0f3F800000;
	mul.f32 	%f5662, %f4049, %f4067;
	bra.uni 	$L__BB3_233;
$L__BB3_232:
	max.f32 	%f5662, %f5662, 0f00000000;
$L__BB3_233:
	// begin inline asm
	{  cvt.rn.f16.f32 %rs678, %f5662;}

	// end inline asm
	st.global.u16 	[%rd23+2], %rs678;
$L__BB3_234:
	add.s32 	%r1001, %r39, 2;
	setp.ge.u32 	%p693, %r1001, %r279;
	add.s32 	%r1002, %r1001, %r77;
	mul.wide.u32 	%rd551, %r1002, 2;
	add.s64 	%rd24, %rd4, %rd551;
	@%p693 bra 	$L__BB3_245;
	setp.ne.s32 	%p694, %r281, 7;
	ld.global.u16 	%rs679, [%rd24];
	// begin inline asm
	{  cvt.f32.f16 %f4069, %rs679;}

	// end inline asm
	mul.f32 	%f4070, %f514, %f4069;
	fma.rn.f32 	%f5664, %f513, %f6, %f4070;
	@%p694 bra 	$L__BB3_237;
	ld.global.nc.u16 	%rs680, [%rd18+4];
	// begin inline asm
	{  cvt.f32.f16 %f4071, %rs680;}

	// end inline asm
	add.f32 	%f5664, %f5664, %f4071;
$L__BB3_237:
	setp.gt.u32 	%p695, %r281, 7;
	@%p695 bra 	$L__BB3_244;
	mov.b32 	%r1004, 1;
	shl.b32 	%r1005, %r1004, %r281;
	and.b32  	%r1006, %r1005, 36;
	setp.ne.s32 	%p696, %r1006, 0;
	@%p696 bra 	$L__BB3_243;
	mov.b32 	%r1007, 1;
	shl.b32 	%r1008, %r1007, %r281;
	and.b32  	%r1009, %r1008, 72;
	setp.ne.s32 	%p697, %r1009, 0;
	@%p697 bra 	$L__BB3_242;
	mov.b32 	%r1010, 1;
	shl.b32 	%r1011, %r1010, %r281;
	and.b32  	%r1012, %r1011, 144;
	setp.ne.s32 	%p698, %r1012, 0;
	@%p698 bra 	$L__BB3_241;
	bra.uni 	$L__BB3_244;
$L__BB3_241:
	fma.rn.f32 	%f4072, %f5664, 0fBBBB989D, 0f3F000000;
	cvt.sat.f32.f32 	%f4073, %f4072;
	mov.f32 	%f4074, 0f4B400001;
	mov.f32 	%f4075, 0f437C0000;
	fma.rm.f32 	%f4076, %f4073, %f4075, %f4074;
	add.f32 	%f4077, %f4076, 0fCB40007F;
	neg.f32 	%f4078, %f4077;
	fma.rn.f32 	%f4079, %f5664, 0fBFB8AA3B, %f4078;
	fma.rn.f32 	%f4080, %f5664, 0fB2A57060, %f4079;
	mov.b32 	%r1013, %f4076;
	shl.b32 	%r1014, %r1013, 23;
	mov.b32 	%f4081, %r1014;
	ex2.approx.ftz.f32 	%f4082, %f4080;
	fma.rn.f32 	%f4083, %f4082, %f4081, 0f3F800000;
	div.rn.f32 	%f5664, %f5664, %f4083;
	bra.uni 	$L__BB3_244;
$L__BB3_242:
	mul.f32 	%f4084, %f5664, %f5664;
	mul.f32 	%f4085, %f5664, %f4084;
	mul.f32 	%f4086, %f5664, 0f3F000000;
	fma.rn.f32 	%f4087, %f4085, 0f3D372713, %f5664;
	mul.f32 	%f4088, %f4087, 0f3F4C422A;
	abs.f32 	%f4089, %f4088;
	mul.f32 	%f4090, %f4089, 0f4038AA3B;
	ex2.approx.ftz.f32 	%f4091, %f4090;
	add.f32 	%f4092, %f4091, 0f3F800000;
	rcp.approx.ftz.f32 	%f4093, %f4092;
	fma.rn.f32 	%f4094, %f4093, 0fC0000000, 0f3F800000;
	setp.ge.f32 	%p699, %f4089, 0f41102CB4;
	selp.f32 	%f4095, 0f3F800000, %f4094, %p699;
	copysign.f32 	%f4096, %f4088, %f4095;
	mul.f32 	%f4097, %f4088, %f4088;
	fma.rn.f32 	%f4098, %f4097, 0f3C80F082, 0fBD563CAE;
	fma.rn.f32 	%f4099, %f4098, %f4097, 0f3E085941;
	fma.rn.f32 	%f4100, %f4099, %f4097, 0fBEAAA9ED;
	fma.rn.f32 	%f4101, %f4100, %f4097, 0f00000000;
	fma.rn.f32 	%f4102, %f4101, %f4088, %f4088;
	setp.ge.f32 	%p700, %f4089, 0f3F19999A;
	selp.f32 	%f4103, %f4096, %f4102, %p700;
	add.f32 	%f4104, %f4103, 0f3F800000;
	mul.f32 	%f5664, %f4086, %f4104;
	bra.uni 	$L__BB3_244;
$L__BB3_243:
	max.f32 	%f5664, %f5664, 0f00000000;
$L__BB3_244:
	// begin inline asm
	{  cvt.rn.f16.f32 %rs681, %f5664;}

	// end inline asm
	st.global.u16 	[%rd24], %rs681;
$L__BB3_245:
	add.s32 	%r1015, %r39, 3;
	setp.ge.u32 	%p701, %r1015, %r279;
	@%p701 bra 	$L__BB3_256;
	setp.ne.s32 	%p702, %r281, 7;
	ld.global.u16 	%rs682, [%rd24+2];
	// begin inline asm
	{  cvt.f32.f16 %f4106, %rs682;}

	// end inline asm
	mul.f32 	%f4107, %f514, %f4106;
	fma.rn.f32 	%f5666, %f513, %f5, %f4107;
	@%p702 bra 	$L__BB3_248;
	ld.global.nc.u16 	%rs683, [%rd18+6];
	// begin inline asm
	{  cvt.f32.f16 %f4108, %rs683;}

	// end inline asm
	add.f32 	%f5666, %f5666, %f4108;
$L__BB3_248:
	setp.gt.u32 	%p703, %r281, 7;
	@%p703 bra 	$L__BB3_255;
	mov.b32 	%r1017, 1;
	shl.b32 	%r1018, %r1017, %r281;
	and.b32  	%r1019, %r1018, 36;
	setp.ne.s32 	%p704, %r1019, 0;
	@%p704 bra 	$L__BB3_254;
	mov.b32 	%r1020, 1;
	shl.b32 	%r1021, %r1020, %r281;
	and.b32  	%r1022, %r1021, 72;
	setp.ne.s32 	%p705, %r1022, 0;
	@%p705 bra 	$L__BB3_253;
	mov.b32 	%r1023, 1;
	shl.b32 	%r1024, %r1023, %r281;
	and.b32  	%r1025, %r1024, 144;
	setp.ne.s32 	%p706, %r1025, 0;
	@%p706 bra 	$L__BB3_252;
	bra.uni 	$L__BB3_255;
$L__BB3_252:
	fma.rn.f32 	%f4109, %f5666, 0fBBBB989D, 0f3F000000;
	cvt.sat.f32.f32 	%f4110, %f4109;
	mov.f32 	%f4111, 0f4B400001;
	mov.f32 	%f4112, 0f437C0000;
	fma.rm.f32 	%f4113, %f4110, %f4112, %f4111;
	add.f32 	%f4114, %f4113, 0fCB40007F;
	neg.f32 	%f4115, %f4114;
	fma.rn.f32 	%f4116, %f5666, 0fBFB8AA3B, %f4115;
	fma.rn.f32 	%f4117, %f5666, 0fB2A57060, %f4116;
	mov.b32 	%r1026, %f4113;
	shl.b32 	%r1027, %r1026, 23;
	mov.b32 	%f4118, %r1027;
	ex2.approx.ftz.f32 	%f4119, %f4117;
	fma.rn.f32 	%f4120, %f4119, %f4118, 0f3F800000;
	div.rn.f32 	%f5666, %f5666, %f4120;
	bra.uni 	$L__BB3_255;
$L__BB3_253:
	mul.f32 	%f4121, %f5666, %f5666;
	mul.f32 	%f4122, %f5666, %f4121;
	mul.f32 	%f4123, %f5666, 0f3F000000;
	fma.rn.f32 	%f4124, %f4122, 0f3D372713, %f5666;
	mul.f32 	%f4125, %f4124, 0f3F4C422A;
	abs.f32 	%f4126, %f4125;
	mul.f32 	%f4127, %f4126, 0f4038AA3B;
	ex2.approx.ftz.f32 	%f4128, %f4127;
	add.f32 	%f4129, %f4128, 0f3F800000;
	rcp.approx.ftz.f32 	%f4130, %f4129;
	fma.rn.f32 	%f4131, %f4130, 0fC0000000, 0f3F800000;
	setp.ge.f32 	%p707, %f4126, 0f41102CB4;
	selp.f32 	%f4132, 0f3F800000, %f4131, %p707;
	copysign.f32 	%f4133, %f4125, %f4132;
	mul.f32 	%f4134, %f4125, %f4125;
	fma.rn.f32 	%f4135, %f4134, 0f3C80F082, 0fBD563CAE;
	fma.rn.f32 	%f4136, %f4135, %f4134, 0f3E085941;
	fma.rn.f32 	%f4137, %f4136, %f4134, 0fBEAAA9ED;
	fma.rn.f32 	%f4138, %f4137, %f4134, 0f00000000;
	fma.rn.f32 	%f4139, %f4138, %f4125, %f4125;
	setp.ge.f32 	%p708, %f4126, 0f3F19999A;
	selp.f32 	%f4140, %f4133, %f4139, %p708;
	add.f32 	%f4141, %f4140, 0f3F800000;
	mul.f32 	%f5666, %f4123, %f4141;
	bra.uni 	$L__BB3_255;
$L__BB3_254:
	max.f32 	%f5666, %f5666, 0f00000000;
$L__BB3_255:
	// begin inline asm
	{  cvt.rn.f16.f32 %rs684, %f5666;}

	// end inline asm
	st.global.u16 	[%rd24+2], %rs684;
$L__BB3_256:
	add.s32 	%r78, %r38, 3;
	setp.ge.u32 	%p709, %r78, %r278;
	@%p709 bra 	$L__BB3_1292;
	mul.lo.s32 	%r79, %r78, %r279;
	setp.ge.u32 	%p710, %r39, %r279;
	@%p710 bra 	$L__BB3_268;
	setp.ne.s32 	%p711, %r281, 7;
	add.s32 	%r1028, %r39, %r79;
	mul.wide.u32 	%rd552, %r1028, 2;
	add.s64 	%rd25, %rd4, %rd552;
	ld.global.u16 	%rs685, [%rd25];
	// begin inline asm
	{  cvt.f32.f16 %f4143, %rs685;}

	// end inline asm
	mul.f32 	%f4144, %f514, %f4143;
	fma.rn.f32 	%f5668, %f513, %f4, %f4144;
	@%p711 bra 	$L__BB3_260;
	ld.global.nc.u16 	%rs686, [%rd18];
	// begin inline asm
	{  cvt.f32.f16 %f4145, %rs686;}

	// end inline asm
	add.f32 	%f5668, %f5668, %f4145;
$L__BB3_260:
	setp.gt.u32 	%p712, %r281, 7;
	@%p712 bra 	$L__BB3_267;
	mov.b32 	%r1030, 1;
	shl.b32 	%r1031, %r1030, %r281;
	and.b32  	%r1032, %r1031, 36;
	setp.ne.s32 	%p713, %r1032, 0;
	@%p713 bra 	$L__BB3_266;
	mov.b32 	%r1033, 1;
	shl.b32 	%r1034, %r1033, %r281;
	and.b32  	%r1035, %r1034, 72;
	setp.ne.s32 	%p714, %r1035, 0;
	@%p714 bra 	$L__BB3_265;
	mov.b32 	%r1036, 1;
	shl.b32 	%r1037, %r1036, %r281;
	and.b32  	%r1038, %r1037, 144;
	setp.ne.s32 	%p715, %r1038, 0;
	@%p715 bra 	$L__BB3_264;
	bra.uni 	$L__BB3_267;
$L__BB3_264:
	fma.rn.f32 	%f4146, %f5668, 0fBBBB989D, 0f3F000000;
	cvt.sat.f32.f32 	%f4147, %f4146;
	mov.f32 	%f4148, 0f4B400001;
	mov.f32 	%f4149, 0f437C0000;
	fma.rm.f32 	%f4150, %f4147, %f4149, %f4148;
	add.f32 	%f4151, %f4150, 0fCB40007F;
	neg.f32 	%f4152, %f4151;
	fma.rn.f32 	%f4153, %f5668, 0fBFB8AA3B, %f4152;
	fma.rn.f32 	%f4154, %f5668, 0fB2A57060, %f4153;
	mov.b32 	%r1039, %f4150;
	shl.b32 	%r1040, %r1039, 23;
	mov.b32 	%f4155, %r1040;
	ex2.approx.ftz.f32 	%f4156, %f4154;
	fma.rn.f32 	%f4157, %f4156, %f4155, 0f3F800000;
	div.rn.f32 	%f5668, %f5668, %f4157;
	bra.uni 	$L__BB3_267;
$L__BB3_265:
	mul.f32 	%f4158, %f5668, %f5668;
	mul.f32 	%f4159, %f5668, %f4158;
	mul.f32 	%f4160, %f5668, 0f3F000000;
	fma.rn.f32 	%f4161, %f4159, 0f3D372713, %f5668;
	mul.f32 	%f4162, %f4161, 0f3F4C422A;
	abs.f32 	%f4163, %f4162;
	mul.f32 	%f4164, %f4163, 0f4038AA3B;
	ex2.approx.ftz.f32 	%f4165, %f4164;
	add.f32 	%f4166, %f4165, 0f3F800000;
	rcp.approx.ftz.f32 	%f4167, %f4166;
	fma.rn.f32 	%f4168, %f4167, 0fC0000000, 0f3F800000;
	setp.ge.f32 	%p716, %f4163, 0f41102CB4;
	selp.f32 	%f4169, 0f3F800000, %f4168, %p716;
	copysign.f32 	%f4170, %f4162, %f4169;
	mul.f32 	%f4171, %f4162, %f4162;
	fma.rn.f32 	%f4172, %f4171, 0f3C80F082, 0fBD563CAE;
	fma.rn.f32 	%f4173, %f4172, %f4171, 0f3E085941;
	fma.rn.f32 	%f4174, %f4173, %f4171, 0fBEAAA9ED;
	fma.rn.f32 	%f4175, %f4174, %f4171, 0f00000000;
	fma.rn.f32 	%f4176, %f4175, %f4162, %f4162;
	setp.ge.f32 	%p717, %f4163, 0f3F19999A;
	selp.f32 	%f4177, %f4170, %f4176, %p717;
	add.f32 	%f4178, %f4177, 0f3F800000;
	mul.f32 	%f5668, %f4160, %f4178;
	bra.uni 	$L__BB3_267;
$L__BB3_266:
	max.f32 	%f5668, %f5668, 0f00000000;
$L__BB3_267:
	// begin inline asm
	{  cvt.rn.f16.f32 %rs687, %f5668;}

	// end inline asm
	st.global.u16 	[%rd25], %rs687;
$L__BB3_268:
	add.s32 	%r80, %r39, 1;
	setp.ge.u32 	%p718, %r80, %r279;
	@%p718 bra 	$L__BB3_279;
	setp.ne.s32 	%p719, %r281, 7;
	add.s32 	%r1041, %r80, %r79;
	mul.wide.u32 	%rd553, %r1041, 2;
	add.s64 	%rd26, %rd4, %rd553;
	ld.global.u16 	%rs688, [%rd26];
	// begin inline asm
	{  cvt.f32.f16 %f4180, %rs688;}

	// end inline asm
	mul.f32 	%f4181, %f514, %f4180;
	fma.rn.f32 	%f5670, %f513, %f3, %f4181;
	@%p719 bra 	$L__BB3_271;
	ld.global.nc.u16 	%rs689, [%rd18+2];
	// begin inline asm
	{  cvt.f32.f16 %f4182, %rs689;}

	// end inline asm
	add.f32 	%f5670, %f5670, %f4182;
$L__BB3_271:
	setp.gt.u32 	%p720, %r281, 7;
	@%p720 bra 	$L__BB3_278;
	mov.b32 	%r1043, 1;
	shl.b32 	%r1044, %r1043, %r281;
	and.b32  	%r1045, %r1044, 36;
	setp.ne.s32 	%p721, %r1045, 0;
	@%p721 bra 	$L__BB3_277;
	mov.b32 	%r1046, 1;
	shl.b32 	%r1047, %r1046, %r281;
	and.b32  	%r1048, %r1047, 72;
	setp.ne.s32 	%p722, %r1048, 0;
	@%p722 bra 	$L__BB3_276;
	mov.b32 	%r1049, 1;
	shl.b32 	%r1050, %r1049, %r281;
	and.b32  	%r1051, %r1050, 144;
	setp.ne.s32 	%p723, %r1051, 0;
	@%p723 bra 	$L__BB3_275;
	bra.uni 	$L__BB3_278;
$L__BB3_275:
	fma.rn.f32 	%f4183, %f5670, 0fBBBB989D, 0f3F000000;
	cvt.sat.f32.f32 	%f4184, %f4183;
	mov.f32 	%f4185, 0f4B400001;
	mov.f32 	%f4186, 0f437C0000;
	fma.rm.f32 	%f4187, %f4184, %f4186, %f4185;
	add.f32 	%f4188, %f4187, 0fCB40007F;
	neg.f32 	%f4189, %f4188;
	fma.rn.f32 	%f4190, %f5670, 0fBFB8AA3B, %f4189;
	fma.rn.f32 	%f4191, %f5670, 0fB2A57060, %f4190;
	mov.b32 	%r1052, %f4187;
	shl.b32 	%r1053, %r1052, 23;
	mov.b32 	%f4192, %r1053;
	ex2.approx.ftz.f32 	%f4193, %f4191;
	fma.rn.f32 	%f4194, %f4193, %f4192, 0f3F800000;
	div.rn.f32 	%f5670, %f5670, %f4194;
	bra.uni 	$L__BB3_278;
$L__BB3_276:
	mul.f32 	%f4195, %f5670, %f5670;
	mul.f32 	%f4196, %f5670, %f4195;
	mul.f32 	%f4197, %f5670, 0f3F000000;
	fma.rn.f32 	%f4198, %f4196, 0f3D372713, %f5670;
	mul.f32 	%f4199, %f4198, 0f3F4C422A;
	abs.f32 	%f4200, %f4199;
	mul.f32 	%f4201, %f4200, 0f4038AA3B;
	ex2.approx.ftz.f32 	%f4202, %f4201;
	add.f32 	%f4203, %f4202, 0f3F800000;
	rcp.approx.ftz.f32 	%f4204, %f4203;
	fma.rn.f32 	%f4205, %f4204, 0fC0000000, 0f3F800000;
	setp.ge.f32 	%p724, %f4200, 0f41102CB4;
	selp.f32 	%f4206, 0f3F800000, %f4205, %p724;
	copysign.f32 	%f4207, %f4199, %f4206;
	mul.f32 	%f4208, %f4199, %f4199;
	fma.rn.f32 	%f4209, %f4208, 0f3C80F082, 0fBD563CAE;
	fma.rn.f32 	%f4210, %f4209, %f4208, 0f3E085941;
	fma.rn.f32 	%f4211, %f4210, %f4208, 0fBEAAA9ED;
	fma.rn.f32 	%f4212, %f4211, %f4208, 0f00000000;
	fma.rn.f32 	%f4213, %f4212, %f4199, %f4199;
	setp.ge.f32 	%p725, %f4200, 0f3F19999A;
	selp.f32 	%f4214, %f4207, %f4213, %p725;
	add.f32 	%f4215, %f4214, 0f3F800000;
	mul.f32 	%f5670, %f4197, %f4215;
	bra.uni 	$L__BB3_278;
$L__BB3_277:
	max.f32 	%f5670, %f5670, 0f00000000;
$L__BB3_278:
	// begin inline asm
	{  cvt.rn.f16.f32 %rs690, %f5670;}

	// end inline asm
	st.global.u16 	[%rd26], %rs690;
$L__BB3_279:
	add.s32 	%r81, %r39, 2;
	setp.ge.u32 	%p726, %r81, %r279;
	@%p726 bra 	$L__BB3_290;
	setp.ne.s32 	%p727, %r281, 7;
	add.s32 	%r1054, %r81, %r79;
	mul.wide.u32 	%rd554, %r1054, 2;
	add.s64 	%rd27, %rd4, %rd554;
	ld.global.u16 	%rs691, [%rd27];
	// begin inline asm
	{  cvt.f32.f16 %f4217, %rs691;}

	// end inline asm
	mul.f32 	%f4218, %f514, %f4217;
	fma.rn.f32 	%f5672, %f513, %f2, %f4218;
	@%p727 bra 	$L__BB3_282;
	ld.global.nc.u16 	%rs692, [%rd18+4];
	// begin inline asm
	{  cvt.f32.f16 %f4219, %rs692;}

	// end inline asm
	add.f32 	%f5672, %f5672, %f4219;
$L__BB3_282:
	setp.gt.u32 	%p728, %r281, 7;
	@%p728 bra 	$L__BB3_289;
	mov.b32 	%r1056, 1;
	shl.b32 	%r1057, %r1056, %r281;
	and.b32  	%r1058, %r1057, 36;
	setp.ne.s32 	%p729, %r1058, 0;
	@%p729 bra 	$L__BB3_288;
	mov.b32 	%r1059, 1;
	shl.b32 	%r1060, %r1059, %r281;
	and.b32  	%r1061, %r1060, 72;
	setp.ne.s32 	%p730, %r1061, 0;
	@%p730 bra 	$L__BB3_287;
	mov.b32 	%r1062, 1;
	shl.b32 	%r1063, %r1062, %r281;
	and.b32  	%r1064, %r1063, 144;
	setp.ne.s32 	%p731, %r1064, 0;
	@%p731 bra 	$L__BB3_286;
	bra.uni 	$L__BB3_289;
$L__BB3_286:
	fma.rn.f32 	%f4220, %f5672, 0fBBBB989D, 0f3F000000;
	cvt.sat.f32.f32 	%f4221, %f4220;
	mov.f32 	%f4222, 0f4B400001;
	mov.f32 	%f4223, 0f437C0000;
	fma.rm.f32 	%f4224, %f4221, %f4223, %f4222;
	add.f32 	%f4225, %f4224, 0fCB40007F;
	neg.f32 	%f4226, %f4225;
	fma.rn.f32 	%f4227, %f5672, 0fBFB8AA3B, %f4226;
	fma.rn.f32 	%f4228, %f5672, 0fB2A57060, %f4227;
	mov.b32 	%r1065, %f4224;
	shl.b32 	%r1066, %r1065, 23;
	mov.b32 	%f4229, %r1066;
	ex2.approx.ftz.f32 	%f4230, %f4228;
	fma.rn.f32 	%f4231, %f4230, %f4229, 0f3F800000;
	div.rn.f32 	%f5672, %f5672, %f4231;
	bra.uni 	$L__BB3_289;
$L__BB3_287:
	mul.f32 	%f4232, %f5672, %f5672;
	mul.f32 	%f4233, %f5672, %f4232;
	mul.f32 	%f4234, %f5672, 0f3F000000;
	fma.rn.f32 	%f4235, %f4233, 0f3D372713, %f5672;
	mul.f32 	%f4236, %f4235, 0f3F4C422A;
	abs.f32 	%f4237, %f4236;
	mul.f32 	%f4238, %f4237, 0f4038AA3B;
	ex2.approx.ftz.f32 	%f4239, %f4238;
	add.f32 	%f4240, %f4239, 0f3F800000;
	rcp.approx.ftz.f32 	%f4241, %f4240;
	fma.rn.f32 	%f4242, %f4241, 0fC0000000, 0f3F800000;
	setp.ge.f32 	%p732, %f4237, 0f41102CB4;
	selp.f32 	%f4243, 0f3F800000, %f4242, %p732;
	copysign.f32 	%f4244, %f4236, %f4243;
	mul.f32 	%f4245, %f4236, %f4236;
	fma.rn.f32 	%f4246, %f4245, 0f3C80F082, 0fBD563CAE;
	fma.rn.f32 	%f4247, %f4246, %f4245, 0f3E085941;
	fma.rn.f32 	%f4248, %f4247, %f4245, 0fBEAAA9ED;
	fma.rn.f32 	%f4249, %f4248, %f4245, 0f00000000;
	fma.rn.f32 	%f4250, %f4249, %f4236, %f4236;
	setp.ge.f32 	%p733, %f4237, 0f3F19999A;
	selp.f32 	%f4251, %f4244, %f4250, %p733;
	add.f32 	%f4252, %f4251, 0f3F800000;
	mul.f32 	%f5672, %f4234, %f4252;
	bra.uni 	$L__BB3_289;
$L__BB3_288:
	max.f32 	%f5672, %f5672, 0f00000000;
$L__BB3_289:
	// begin inline asm
	{  cvt.rn.f16.f32 %rs693, %f5672;}

	// end inline asm
	st.global.u16 	[%rd27], %rs693;
$L__BB3_290:
	add.s32 	%r82, %r39, 3;
	setp.ge.u32 	%p734, %r82, %r279;
	@%p734 bra 	$L__BB3_1292;
	setp.ne.s32 	%p735, %r281, 7;
	add.s32 	%r1067, %r82, %r79;
	mul.wide.u32 	%rd555, %r1067, 2;
	add.s64 	%rd28, %rd4, %rd555;
	ld.global.u16 	%rs694, [%rd28];
	// begin inline asm
	{  cvt.f32.f16 %f4254, %rs694;}

	// end inline asm
	mul.f32 	%f4255, %f514, %f4254;
	fma.rn.f32 	%f5674, %f513, %f1, %f4255;
	@%p735 bra 	$L__BB3_293;
	ld.global.nc.u16 	%rs695, [%rd18+6];
	// begin inline asm
	{  cvt.f32.f16 %f4256, %rs695;}

	// end inline asm
	add.f32 	%f5674, %f5674, %f4256;
$L__BB3_293:
	setp.gt.u32 	%p736, %r281, 7;
	@%p736 bra 	$L__BB3_300;
	mov.b32 	%r1069, 1;
	shl.b32 	%r1070, %r1069, %r281;
	and.b32  	%r1071, %r1070, 36;
	setp.ne.s32 	%p737, %r1071, 0;
	@%p737 bra 	$L__BB3_299;
	mov.b32 	%r1072, 1;
	shl.b32 	%r1073, %r1072, %r281;
	and.b32  	%r1074, %r1073, 72;
	setp.ne.s32 	%p738, %r1074, 0;
	@%p738 bra 	$L__BB3_298;
	mov.b32 	%r1075, 1;
	shl.b32 	%r1076, %r1075, %r281;
	and.b32  	%r1077, %r1076, 144;
	setp.ne.s32 	%p739, %r1077, 0;
	@%p739 bra 	$L__BB3_297;
	bra.uni 	$L__BB3_300;
$L__BB3_297:
	fma.rn.f32 	%f4257, %f5674, 0fBBBB989D, 0f3F000000;
	cvt.sat.f32.f32 	%f4258, %f4257;
	mov.f32 	%f4259, 0f4B400001;
	mov.f32 	%f4260, 0f437C0000;
	fma.rm.f32 	%f4261, %f4258, %f4260, %f4259;
	add.f32 	%f4262, %f4261, 0fCB40007F;
	neg.f32 	%f4263, %f4262;
	fma.rn.f32 	%f4264, %f5674, 0fBFB8AA3B, %f4263;
	fma.rn.f32 	%f4265, %f5674, 0fB2A57060, %f4264;
	mov.b32 	%r1078, %f4261;
	shl.b32 	%r1079, %r1078, 23;
	mov.b32 	%f4266, %r1079;
	ex2.approx.ftz.f32 	%f4267, %f4265;
	fma.rn.f32 	%f4268, %f4267, %f4266, 0f3F800000;
	div.rn.f32 	%f5674, %f5674, %f4268;
	bra.uni 	$L__BB3_300;
$L__BB3_298:
	mul.f32 	%f4269, %f5674, %f5674;
	mul.f32 	%f4270, %f5674, %f4269;
	mul.f32 	%f4271, %f5674, 0f3F000000;
	fma.rn.f32 	%f4272, %f4270, 0f3D372713, %f5674;
	mul.f32 	%f4273, %f4272, 0f3F4C422A;
	abs.f32 	%f4274, %f4273;
	mul.f32 	%f4275, %f4274, 0f4038AA3B;
	ex2.approx.ftz.f32 	%f4276, %f4275;
	add.f32 	%f4277, %f4276, 0f3F800000;
	rcp.approx.ftz.f32 	%f4278, %f4277;
	fma.rn.f32 	%f4279, %f4278, 0fC0000000, 0f3F800000;
	setp.ge.f32 	%p740, %f4274, 0f41102CB4;
	selp.f32 	%f4280, 0f3F800000, %f4279, %p740;
	copysign.f32 	%f4281, %f4273, %f4280;
	mul.f32 	%f4282, %f4273, %f4273;
	fma.rn.f32 	%f4283, %f4282, 0f3C80F082, 0fBD563CAE;
	fma.rn.f32 	%f4284, %f4283, %f4282, 0f3E085941;
	fma.rn.f32 	%f4285, %f4284, %f4282, 0fBEAAA9ED;
	fma.rn.f32 	%f4286, %f4285, %f4282, 0f00000000;
	fma.rn.f32 	%f4287, %f4286, %f4273, %f4273;
	setp.ge.f32 	%p741, %f4274, 0f3F19999A;
	selp.f32 	%f4288, %f4281, %f4287, %p741;
	add.f32 	%f4289, %f4288, 0f3F800000;
	mul.f32 	%f5674, %f4271, %f4289;
	bra.uni 	$L__BB3_300;
$L__BB3_299:
	max.f32 	%f5674, %f5674, 0f00000000;
$L__BB3_300:
	// begin inline asm
	{  cvt.rn.f16.f32 %rs696, %f5674;}

	// end inline asm
	st.global.u16 	[%rd28], %rs696;
	bra.uni 	$L__BB3_1292;
$L__BB3_301:
	setp.ge.u32 	%p609, %r39, %r279;
	mad.lo.s32 	%r881, %r38, %r279, %r39;
	mul.wide.u32 	%rd545, %r881, 2;
	add.s64 	%rd29, %rd4, %rd545;
	@%p609 bra 	$L__BB3_314;
	setp.ne.s32 	%p610, %r281, 7;
	ld.global.u16 	%rs649, [%rd29];
	// begin inline asm
	{  cvt.f32.f16 %f3699, %rs649;}

	// end inline asm
	mul.f32 	%f3700, %f514, %f3699;
	fma.rn.f32 	%f5676, %f513, %f16, %f3700;
	@%p610 bra 	$L__BB3_304;
	ld.global.nc.u16 	%rs650, [%rd18];
	// begin inline asm
	{  cvt.f32.f16 %f3701, %rs650;}

	// end inline asm
	add.f32 	%f5676, %f5676, %f3701;
$L__BB3_304:
	setp.gt.s32 	%p611, %r281, 3;
	@%p611 bra 	$L__BB3_308;
	setp.eq.s32 	%p615, %r281, 2;
	@%p615 bra 	$L__BB3_312;
	setp.eq.s32 	%p616, %r281, 3;
	@%p616 bra 	$L__BB3_307;
	bra.uni 	$L__BB3_313;
$L__BB3_307:
	mul.f32 	%f3714, %f5676, %f5676;
	mul.f32 	%f3715, %f5676, %f3714;
	mul.f32 	%f3716, %f5676, 0f3F000000;
	fma.rn.f32 	%f3717, %f3715, 0f3D372713, %f5676;
	mul.f32 	%f3718, %f3717, 0f3F4C422A;
	abs.f32 	%f3719, %f3718;
	mul.f32 	%f3720, %f3719, 0f4038AA3B;
	ex2.approx.ftz.f32 	%f3721, %f3720;
	add.f32 	%f3722, %f3721, 0f3F800000;
	rcp.approx.ftz.f32 	%f3723, %f3722;
	fma.rn.f32 	%f3724, %f3723, 0fC0000000, 0f3F800000;
	setp.ge.f32 	%p617, %f3719, 0f41102CB4;
	selp.f32 	%f3725, 0f3F800000, %f3724, %p617;
	copysign.f32 	%f3726, %f3718, %f3725;
	mul.f32 	%f3727, %f3718, %f3718;
	fma.rn.f32 	%f3728, %f3727, 0f3C80F082, 0fBD563CAE;
	fma.rn.f32 	%f3729, %f3728, %f3727, 0f3E085941;
	fma.rn.f32 	%f3730, %f3729, %f3727, 0fBEAAA9ED;
	fma.rn.f32 	%f3731, %f3730, %f3727, 0f00000000;
	fma.rn.f32 	%f3732, %f3731, %f3718, %f3718;
	setp.ge.f32 	%p618, %f3719, 0f3F19999A;
	selp.f32 	%f3733, %f3726, %f3732, %p618;
	add.f32 	%f3734, %f3733, 0f3F800000;
	mul.f32 	%f5676, %f3716, %f3734;
	bra.uni 	$L__BB3_313;
$L__BB3_308:
	setp.eq.s32 	%p612, %r281, 7;
	@%p612 bra 	$L__BB3_311;
	setp.eq.s32 	%p613, %r281, 5;
	@%p613 bra 	$L__BB3_312;
	setp.ne.s32 	%p614, %r281, 4;
	@%p614 bra 	$L__BB3_313;
$L__BB3_311:
	fma.rn.f32 	%f3702, %f5676, 0fBBBB989D, 0f3F000000;
	cvt.sat.f32.f32 	%f3703, %f3702;
	mov.f32 	%f3704, 0f4B400001;
	mov.f32 	%f3705, 0f437C0000;
	fma.rm.f32 	%f3706, %f3703, %f3705, %f3704;
	add.f32 	%f3707, %f3706, 0fCB40007F;
	neg.f32 	%f3708, %f3707;
	fma.rn.f32 	%f3709, %f5676, 0fBFB8AA3B, %f3708;
	fma.rn.f32 	%f3710, %f5676, 0fB2A57060, %f3709;
	mov.b32 	%r882, %f3706;
	shl.b32 	%r883, %r882, 23;
	mov.b32 	%f3711, %r883;
	ex2.approx.ftz.f32 	%f3712, %f3710;
	fma.rn.f32 	%f3713, %f3712, %f3711, 0f3F800000;
	div.rn.f32 	%f5676, %f5676, %f3713;
	bra.uni 	$L__BB3_313;
$L__BB3_312:
	max.f32 	%f5676, %f5676, 0f00000000;
$L__BB3_313:
	// begin inline asm
	{  cvt.rn.f16.f32 %rs651, %f5676;}

	// end inline asm
	st.global.u16 	[%rd29], %rs651;
$L__BB3_314:
	add.s32 	%r884, %r39, 1;
	setp.ge.u32 	%p619, %r884, %r279;
	@%p619 bra 	$L__BB3_325;
	setp.ne.s32 	%p620, %r281, 7;
	ld.global.u16 	%rs652, [%rd29+2];
	// begin inline asm
	{  cvt.f32.f16 %f3736, %rs652;}

	// end inline asm
	mul.f32 	%f3737, %f514, %f3736;
	fma.rn.f32 	%f5678, %f513, %f15, %f3737;
	@%p620 bra 	$L__BB3_317;
	ld.global.nc.u16 	%rs653, [%rd18+2];
	// begin inline asm
	{  cvt.f32.f16 %f3738, %rs653;}

	// end inline asm
	add.f32 	%f5678, %f5678, %f3738;
$L__BB3_317:
	setp.gt.u32 	%p621, %r281, 7;
	@%p621 bra 	$L__BB3_324;
	mov.b32 	%r886, 1;
	shl.b32 	%r887, %r886, %r281;
	and.b32  	%r888, %r887, 36;
	setp.ne.s32 	%p622, %r888, 0;
	@%p622 bra 	$L__BB3_323;
	mov.b32 	%r889, 1;
	shl.b32 	%r890, %r889, %r281;
	and.b32  	%r891, %r890, 72;
	setp.ne.s32 	%p623, %r891, 0;
	@%p623 bra 	$L__BB3_322;
	mov.b32 	%r892, 1;
	shl.b32 	%r893, %r892, %r281;
	and.b32  	%r894, %r893, 144;
	setp.ne.s32 	%p624, %r894, 0;
	@%p624 bra 	$L__BB3_321;
	bra.uni 	$L__BB3_324;
$L__BB3_321:
	fma.rn.f32 	%f3739, %f5678, 0fBBBB989D, 0f3F000000;
	cvt.sat.f32.f32 	%f3740, %f3739;
	mov.f32 	%f3741, 0f4B400001;
	mov.f32 	%f3742, 0f437C0000;
	fma.rm.f32 	%f3743, %f3740, %f3742, %f3741;
	add.f32 	%f3744, %f3743, 0fCB40007F;
	neg.f32 	%f3745, %f3744;
	fma.rn.f32 	%f3746, %f5678, 0fBFB8AA3B, %f3745;
	fma.rn.f32 	%f3747, %f5678, 0fB2A57060, %f3746;
	mov.b32 	%r895, %f3743;
	shl.b32 	%r896, %r895, 23;
	mov.b32 	%f3748, %r896;
	ex2.approx.ftz.f32 	%f3749, %f3747;
	fma.rn.f32 	%f3750, %f3749, %f3748, 0f3F800000;
	div.rn.f32 	%f5678, %f5678, %f3750;
	bra.uni 	$L__BB3_324;
$L__BB3_322:
	mul.f32 	%f3751, %f5678, %f5678;
	mul.f32 	%f3752, %f5678, %f3751;
	mul.f32 	%f3753, %f5678, 0f3F000000;
	fma.rn.f32 	%f3754, %f3752, 0f3D372713, %f5678;
	mul.f32 	%f3755, %f3754, 0f3F4C422A;
	abs.f32 	%f3756, %f3755;
	mul.f32 	%f3757, %f3756, 0f4038AA3B;
	ex2.approx.ftz.f32 	%f3758, %f3757;
	add.f32 	%f3759, %f3758, 0f3F800000;
	rcp.approx.ftz.f32 	%f3760, %f3759;
	fma.rn.f32 	%f3761, %f3760, 0fC0000000, 0f3F800000;
	setp.ge.f32 	%p625, %f3756, 0f41102CB4;
	selp.f32 	%f3762, 0f3F800000, %f3761, %p625;
	copysign.f32 	%f3763, %f3755, %f3762;
	mul.f32 	%f3764, %f3755, %f3755;
	fma.rn.f32 	%f3765, %f3764, 0f3C80F082, 0fBD563CAE;
	fma.rn.f32 	%f3766, %f3765, %f3764, 0f3E085941;
	fma.rn.f32 	%f3767, %f3766, %f3764, 0fBEAAA9ED;
	fma.rn.f32 	%f3768, %f3767, %f3764, 0f00000000;
	fma.rn.f32 	%f3769, %f3768, %f3755, %f3755;
	setp.ge.f32 	%p626, %f3756, 0f3F19999A;
	selp.f32 	%f3770, %f3763, %f3769, %p626;
	add.f32 	%f3771, %f3770, 0f3F800000;
	mul.f32 	%f5678, %f3753, %f3771;
	bra.uni 	$L__BB3_324;
$L__BB3_323:
	max.f32 	%f5678, %f5678, 0f00000000;
$L__BB3_324:
	// begin inline asm
	{  cvt.rn.f16.f32 %rs654, %f5678;}

	// end inline asm
	st.global.u16 	[%rd29+2], %rs654;
$L__BB3_325:
	add.s32 	%r897, %r39, 2;
	setp.ge.u32 	%p627, %r897, %r279;
	@%p627 bra 	$L__BB3_336;
	setp.ne.s32 	%p628, %r281, 7;
	ld.global.u16 	%rs655, [%rd29+4];
	// begin inline asm
	{  cvt.f32.f16 %f3773, %rs655;}

	// end inline asm
	mul.f32 	%f3774, %f514, %f3773;
	fma.rn.f32 	%f5680, %f513, %f14, %f3774;
	@%p628 bra 	$L__BB3_328;
	ld.global.nc.u16 	%rs656, [%rd18+4];
	// begin inline asm
	{  cvt.f32.f16 %f3775, %rs656;}

	// end inline asm
	add.f32 	%f5680, %f5680, %f3775;
$L__BB3_328:
	setp.gt.u32 	%p629, %r281, 7;
	@%p629 bra 	$L__BB3_335;
	mov.b32 	%r899, 1;
	shl.b32 	%r900, %r899, %r281;
	and.b32  	%r901, %r900, 36;
	setp.ne.s32 	%p630, %r901, 0;
	@%p630 bra 	$L__BB3_334;
	mov.b32 	%r902, 1;
	shl.b32 	%r903, %r902, %r281;
	and.b32  	%r904, %r903, 72;
	setp.ne.s32 	%p631, %r904, 0;
	@%p631 bra 	$L__BB3_333;
	mov.b32 	%r905, 1;
	shl.b32 	%r906, %r905, %r281;
	and.b32  	%r907, %r906, 144;
	setp.ne.s32 	%p632, %r907, 0;
	@%p632 bra 	$L__BB3_332;
	bra.uni 	$L__BB3_335;
$L__BB3_332:
	fma.rn.f32 	%f3776, %f5680, 0fBBBB989D, 0f3F000000;
	cvt.sat.f32.f32 	%f3777, %f3776;
	mov.f32 	%f3778, 0f4B400001;
	mov.f32 	%f3779, 0f437C0000;
	fma.rm.f32 	%f3780, %f3777, %f3779, %f3778;
	add.f32 	%f3781, %f3780, 0fCB40007F;
	neg.f32 	%f3782, %f3781;
	fma.rn.f32 	%f3783, %f5680, 0fBFB8AA3B, %f3782;
	fma.rn.f32 	%f3784, %f5680, 0fB2A57060, %f3783;
	mov.b32 	%r908, %f3780;
	shl.b32 	%r909, %r908, 23;
	mov.b32 	%f3785, %r909;
	ex2.approx.ftz.f32 	%f3786, %f3784;
	fma.rn.f32 	%f3787, %f3786, %f3785, 0f3F800000;
	div.rn.f32 	%f5680, %f5680, %f3787;
	bra.uni 	$L__BB3_335;
$L__BB3_333:
	mul.f32 	%f3788, %f5680, %f5680;
	mul.f32 	%f3789, %f5680, %f3788;
	mul.f32 	%f3790, %f5680, 0f3F000000;
	fma.rn.f32 	%f3791, %f3789, 0f3D372713, %f5680;
	mul.f32 	%f3792, %f3791, 0f3F4C422A;
	abs.f32 	%f3793, %f3792;
	mul.f32 	%f3794, %f3793, 0f4038AA3B;
	ex2.approx.ftz.f32 	%f3795, %f3794;
	add.f32 	%f3796, %f3795, 0f3F800000;
	rcp.approx.ftz.f32 	%f3797, %f3796;
	fma.rn.f32 	%f3798, %f3797, 0fC0000000, 0f3F800000;
	setp.ge.f32 	%p633, %f3793, 0f41102CB4;
	selp.f32 	%f3799, 0f3F800000, %f3798, %p633;
	copysign.f32 	%f3800, %f3792, %f3799;
	mul.f32 	%f3801, %f3792, %f3792;
	fma.rn.f32 	%f3802, %f3801, 0f3C80F082, 0fBD563CAE;
	fma.rn.f32 	%f3803, %f3802, %f3801, 0f3E085941;
	fma.rn.f32 	%f3804, %f3803, %f3801, 0fBEAAA9ED;
	fma.rn.f32 	%f3805, %f3804, %f3801, 0f00000000;
	fma.rn.f32 	%f3806, %f3805, %f3792, %f3792;
	setp.ge.f32 	%p634, %f3793, 0f3F19999A;
	selp.f32 	%f3807, %f3800, %f3806, %p634;
	add.f32 	%f3808, %f3807, 0f3F800000;
	mul.f32 	%f5680, %f3790, %f3808;
	bra.uni 	$L__BB3_335;
$L__BB3_334:
	max.f32 	%f5680, %f5680, 0f00000000;
$L__BB3_335:
	// begin inline asm
	{  cvt.rn.f16.f32 %rs657, %f5680;}

	// end inline asm
	st.global.u16 	[%rd29+4], %rs657;
$L__BB3_336:
	add.s32 	%r910, %r39, 3;
	setp.ge.u32 	%p635, %r910, %r279;
	@%p635 bra 	$L__BB3_166;
	setp.ne.s32 	%p636, %r281, 7;
	ld.global.u16 	%rs658, [%rd29+6];
	// begin inline asm
	{  cvt.f32.f16 %f3810, %rs658;}

	// end inline asm
	mul.f32 	%f3811, %f514, %f3810;
	fma.rn.f32 	%f5682, %f513, %f13, %f3811;
	@%p636 bra 	$L__BB3_339;
	ld.global.nc.u16 	%rs659, [%rd18+6];
	// begin inline asm
	{  cvt.f32.f16 %f3812, %rs659;}

	// end inline asm
	add.f32 	%f5682, %f5682, %f3812;
$L__BB3_339:
	setp.gt.u32 	%p637, %r281, 7;
	@%p637 bra 	$L__BB3_346;
	mov.b32 	%r912, 1;
	shl.b32 	%r913, %r912, %r281;
	and.b32  	%r914, %r913, 36;
	setp.ne.s32 	%p638, %r914, 0;
	@%p638 bra 	$L__BB3_345;
	mov.b32 	%r915, 1;
	shl.b32 	%r916, %r915, %r281;
	and.b32  	%r917, %r916, 72;
	setp.ne.s32 	%p639, %r917, 0;
	@%p639 bra 	$L__BB3_344;
	mov.b32 	%r918, 1;
	shl.b32 	%r919, %r918, %r281;
	and.b32  	%r920, %r919, 144;
	setp.ne.s32 	%p640, %r920, 0;
	@%p640 bra 	$L__BB3_343;
	bra.uni 	$L__BB3_346;
$L__BB3_343:
	fma.rn.f32 	%f3813, %f5682, 0fBBBB989D, 0f3F000000;
	cvt.sat.f32.f32 	%f3814, %f3813;
	mov.f32 	%f3815, 0f4B400001;
	mov.f32 	%f3816, 0f437C0000;
	fma.rm.f32 	%f3817, %f3814, %f3816, %f3815;
	add.f32 	%f3818, %f3817, 0fCB40007F;
	neg.f32 	%f3819, %f3818;
	fma.rn.f32 	%f3820, %f5682, 0fBFB8AA3B, %f3819;
	fma.rn.f32 	%f3821, %f5682, 0fB2A57060, %f3820;
	mov.b32 	%r921, %f3817;
	shl.b32 	%r922, %r921, 23;
	mov.b32 	%f3822, %r922;
	ex2.approx.ftz.f32 	%f3823, %f3821;
	fma.rn.f32 	%f3824, %f3823, %f3822, 0f3F800000;
	div.rn.f32 	%f5682, %f5682, %f3824;
	bra.uni 	$L__BB3_346;
$L__BB3_344:
	mul.f32 	%f3825, %f5682, %f5682;
	mul.f32 	%f3826, %f5682, %f3825;
	mul.f32 	%f3827, %f5682, 0f3F000000;
	fma.rn.f32 	%f3828, %f3826, 0f3D372713, %f5682;
	mul.f32 	%f3829, %f3828, 0f3F4C422A;
	abs.f32 	%f3830, %f3829;
	mul.f32 	%f3831, %f3830, 0f4038AA3B;
	ex2.approx.ftz.f32 	%f3832, %f3831;
	add.f32 	%f3833, %f3832, 0f3F800000;
	rcp.approx.ftz.f32 	%f3834, %f3833;
	fma.rn.f32 	%f3835, %f3834, 0fC0000000, 0f3F800000;
	setp.ge.f32 	%p641, %f3830, 0f41102CB4;
	selp.f32 	%f3836, 0f3F800000, %f3835, %p641;
	copysign.f32 	%f3837, %f3829, %f3836;
	mul.f32 	%f3838, %f3829, %f3829;
	fma.rn.f32 	%f3839, %f3838, 0f3C80F082, 0fBD563CAE;
	fma.rn.f32 	%f3840, %f3839, %f3838, 0f3E085941;
	fma.rn.f32 	%f3841, %f3840, %f3838, 0fBEAAA9ED;
	fma.rn.f32 	%f3842, %f3841, %f3838, 0f00000000;
	fma.rn.f32 	%f3843, %f3842, %f3829, %f3829;
	setp.ge.f32 	%p642, %f3830, 0f3F19999A;
	selp.f32 	%f3844, %f3837, %f3843, %p642;
	add.f32 	%f3845, %f3844, 0f3F800000;
	mul.f32 	%f5682, %f3827, %f3845;
	bra.uni 	$L__BB3_346;
$L__BB3_345:
	max.f32 	%f5682, %f5682, 0f00000000;
$L__BB3_346:
	// begin inline asm
	{  cvt.rn.f16.f32 %rs660, %f5682;}

	// end inline asm
	st.global.u16 	[%rd29+6], %rs660;
	bra.uni 	$L__BB3_166;
$L__BB3_347:
	setp.gt.u32 	%p742, %r281, 6;
	@%p742 bra 	$L__BB3_505;
	mov.b32 	%r1081, 1;
	shl.b32 	%r1082, %r1081, %r281;
	and.b32  	%r1083, %r1082, 98;
	setp.ne.s32 	%p743, %r1083, 0;
	@%p743 bra 	$L__BB3_349;
	bra.uni 	$L__BB3_505;
$L__BB3_349:
	setp.lt.u32 	%p744, %r38, %r278;
	@%p744 bra 	$L__BB3_467;
$L__BB3_350:
	add.s32 	%r83, %r38, 1;
	setp.ge.u32 	%p775, %r83, %r278;
	@%p775 bra 	$L__BB3_389;
	mul.lo.s32 	%r84, %r83, %r279;
	setp.gt.s32 	%p776, %r281, 3;
	@%p776 bra 	$L__BB3_362;
	setp.eq.s32 	%p780, %r281, 2;
	@%p780 bra 	$L__BB3_373;
	setp.eq.s32 	%p781, %r281, 3;
	@%p781 bra 	$L__BB3_354;
	bra.uni 	$L__BB3_381;
$L__BB3_354:
	setp.ge.u32 	%p786, %r39, %r279;
	@%p786 bra 	$L__BB3_356;
	add.s32 	%r1120, %r39, %r84;
	mul.wide.u32 	%rd568, %r1120, 2;
	add.s64 	%rd569, %rd4, %rd568;
	ld.global.u16 	%rs737, [%rd569];
	// begin inline asm
	{  cvt.f32.f16 %f4547, %rs737;}

	// end inline asm
	mul.f32 	%f4549, %f514, %f4547;
	fma.rn.f32 	%f4550, %f513, %f12, %f4549;
	mul.f32 	%f4551, %f4550, %f4550;
	mul.f32 	%f4552, %f4550, %f4551;
	mul.f32 	%f4553, %f4550, 0f3F000000;
	fma.rn.f32 	%f4554, %f4552, 0f3D372713, %f4550;
	mul.f32 	%f4555, %f4554, 0f3F4C422A;
	abs.f32 	%f4556, %f4555;
	mul.f32 	%f4557, %f4556, 0f4038AA3B;
	ex2.approx.ftz.f32 	%f4558, %f4557;
	add.f32 	%f4559, %f4558, 0f3F800000;
	rcp.approx.ftz.f32 	%f4560, %f4559;
	fma.rn.f32 	%f4561, %f4560, 0fC0000000, 0f3F800000;
	setp.ge.f32 	%p787, %f4556, 0f41102CB4;
	selp.f32 	%f4562, 0f3F800000, %f4561, %p787;
	copysign.f32 	%f4563, %f4555, %f4562;
	mul.f32 	%f4564, %f4555, %f4555;
	fma.rn.f32 	%f4565, %f4564, 0f3C80F082, 0fBD563CAE;
	fma.rn.f32 	%f4566, %f4565, %f4564, 0f3E085941;
	fma.rn.f32 	%f4567, %f4566, %f4564, 0fBEAAA9ED;
	fma.rn.f32 	%f4568, %f4567, %f4564, 0f00000000;
	fma.rn.f32 	%f4569, %f4568, %f4555, %f4555;
	setp.ge.f32 	%p788, %f4556, 0f3F19999A;
	selp.f32 	%f4570, %f4563, %f4569, %p788;
	add.f32 	%f4571, %f4570, 0f3F800000;
	mul.f32 	%f4548, %f4553, %f4571;
	// begin inline asm
	{  cvt.rn.f16.f32 %rs738, %f4548;}

	// end inline asm
	st.global.u16 	[%rd569], %rs738;
$L__BB3_356:
	add.s32 	%r88, %r39, 1;
	setp.ge.u32 	%p789, %r88, %r279;
	@%p789 bra 	$L__BB3_358;
	add.s32 	%r1121, %r88, %r84;
	mul.wide.u32 	%rd570, %r1121, 2;
	add.s64 	%rd571, %rd4, %rd570;
	ld.global.u16 	%rs739, [%rd571];
	// begin inline asm
	{  cvt.f32.f16 %f4572, %rs739;}

	// end inline asm
	mul.f32 	%f4574, %f514, %f4572;
	fma.rn.f32 	%f4575, %f513, %f11, %f4574;
	mul.f32 	%f4576, %f4575, %f4575;
	mul.f32 	%f4577, %f4575, %f4576;
	mul.f32 	%f4578, %f4575, 0f3F000000;
	fma.rn.f32 	%f4579, %f4577, 0f3D372713, %f4575;
	mul.f32 	%f4580, %f4579, 0f3F4C422A;
	abs.f32 	%f4581, %f4580;
	mul.f32 	%f4582, %f4581, 0f4038AA3B;
	ex2.approx.ftz.f32 	%f4583, %f4582;
	add.f32 	%f4584, %f4583, 0f3F800000;
	rcp.approx.ftz.f32 	%f4585, %f4584;
	fma.rn.f32 	%f4586, %f4585, 0fC0000000, 0f3F800000;
	setp.ge.f32 	%p790, %f4581, 0f41102CB4;
	selp.f32 	%f4587, 0f3F800000, %f4586, %p790;
	copysign.f32 	%f4588, %f4580, %f4587;
	mul.f32 	%f4589, %f4580, %f4580;
	fma.rn.f32 	%f4590, %f4589, 0f3C80F082, 0fBD563CAE;
	fma.rn.f32 	%f4591, %f4590, %f4589, 0f3E085941;
	fma.rn.f32 	%f4592, %f4591, %f4589, 0fBEAAA9ED;
	fma.rn.f32 	%f4593, %f4592, %f4589, 0f00000000;
	fma.rn.f32 	%f4594, %f4593, %f4580, %f4580;
	setp.ge.f32 	%p791, %f4581, 0f3F19999A;
	selp.f32 	%f4595, %f4588, %f4594, %p791;
	add.f32 	%f4596, %f4595, 0f3F800000;
	mul.f32 	%f4573, %f4578, %f4596;
	// begin inline asm
	{  cvt.rn.f16.f32 %rs740, %f4573;}

	// end inline asm
	st.global.u16 	[%rd571], %rs740;
$L__BB3_358:
	add.s32 	%r89, %r39, 2;
	setp.ge.u32 	%p792, %r89, %r279;
	@%p792 bra 	$L__BB3_360;
	add.s32 	%r1122, %r89, %r84;
	mul.wide.u32 	%rd572, %r1122, 2;
	add.s64 	%rd573, %rd4, %rd572;
	ld.global.u16 	%rs741, [%rd573];
	// begin inline asm
	{  cvt.f32.f16 %f4597, %rs741;}

	// end inline asm
	mul.f32 	%f4599, %f514, %f4597;
	fma.rn.f32 	%f4600, %f513, %f10, %f4599;
	mul.f32 	%f4601, %f4600, %f4600;
	mul.f32 	%f4602, %f4600, %f4601;
	mul.f32 	%f4603, %f4600, 0f3F000000;
	fma.rn.f32 	%f4604, %f4602, 0f3D372713, %f4600;
	mul.f32 	%f4605, %f4604, 0f3F4C422A;
	abs.f32 	%f4606, %f4605;
	mul.f32 	%f4607, %f4606, 0f4038AA3B;
	ex2.approx.ftz.f32 	%f4608, %f4607;
	add.f32 	%f4609, %f4608, 0f3F800000;
	rcp.approx.ftz.f32 	%f4610, %f4609;
	fma.rn.f32 	%f4611, %f4610, 0fC0000000, 0f3F800000;
	setp.ge.f32 	%p793, %f4606, 0f41102CB4;
	selp.f32 	%f4612, 0f3F800000, %f4611, %p793;
	copysign.f32 	%f4613, %f4605, %f4612;
	mul.f32 	%f4614, %f4605, %f4605;
	fma.rn.f32 	%f4615, %f4614, 0f3C80F082, 0fBD563CAE;
	fma.rn.f32 	%f4616, %f4615, %f4614, 0f3E085941;
	fma.rn.f32 	%f4617, %f4616, %f4614, 0fBEAAA9ED;
	fma.rn.f32 	%f4618, %f4617, %f4614, 0f00000000;
	fma.rn.f32 	%f4619, %f4618, %f4605, %f4605;
	setp.ge.f32 	%p794, %f4606, 0f3F19999A;
	selp.f32 	%f4620, %f4613, %f4619, %p794;
	add.f32 	%f4621, %f4620, 0f3F800000;
	mul.f32 	%f4598, %f4603, %f4621;
	// begin inline asm
	{  cvt.rn.f16.f32 %rs742, %f4598;}

	// end inline asm
	st.global.u16 	[%rd573], %rs742;
$L__BB3_360:
	add.s32 	%r90, %r39, 3;
	setp.ge.u32 	%p795, %r90, %r279;
	@%p795 bra 	$L__BB3_389;
	add.s32 	%r1123, %r90, %r84;
	mul.wide.u32 	%rd574, %r1123, 2;
	add.s64 	%rd575, %rd4, %rd574;
	ld.global.u16 	%rs743, [%rd575];
	// begin inline asm
	{  cvt.f32.f16 %f4622, %rs743;}

	// end inline asm
	mul.f32 	%f4624, %f514, %f4622;
	fma.rn.f32 	%f4625, %f513, %f9, %f4624;
	mul.f32 	%f4626, %f4625, %f4625;
	mul.f32 	%f4627, %f4625, %f4626;
	mul.f32 	%f4628, %f4625, 0f3F000000;
	fma.rn.f32 	%f4629, %f4627, 0f3D372713, %f4625;
	mul.f32 	%f4630, %f4629, 0f3F4C422A;
	abs.f32 	%f4631, %f4630;
	mul.f32 	%f4632, %f4631, 0f4038AA3B;
	ex2.approx.ftz.f32 	%f4633, %f4632;
	add.f32 	%f4634, %f4633, 0f3F800000;
	rcp.approx.ftz.f32 	%f4635, %f4634;
	fma.rn.f32 	%f4636, %f4635, 0fC0000000, 0f3F800000;
	setp.ge.f32 	%p796, %f4631, 0f41102CB4;
	selp.f32 	%f4637, 0f3F800000, %f4636, %p796;
	copysign.f32 	%f4638, %f4630, %f4637;
	mul.f32 	%f4639, %f4630, %f4630;
	fma.rn.f32 	%f4640, %f4639, 0f3C80F082, 0fBD563CAE;
	fma.rn.f32 	%f4641, %f4640, %f4639, 0f3E085941;
	fma.rn.f32 	%f4642, %f4641, %f4639, 0fBEAAA9ED;
	fma.rn.f32 	%f4643, %f4642, %f4639, 0f00000000;
	fma.rn.f32 	%f4644, %f4643, %f4630, %f4630;
	setp.ge.f32 	%p797, %f4631, 0f3F19999A;
	selp.f32 	%f4645, %f4638, %f4644, %p797;
	add.f32 	%f4646, %f4645, 0f3F800000;
	mul.f32 	%f4623, %f4628, %f4646;
	// begin inline asm
	{  cvt.rn.f16.f32 %rs744, %f4623;}

	// end inline asm
	st.global.u16 	[%rd575], %rs744;
	bra.uni 	$L__BB3_389;
$L__BB3_362:
	setp.eq.s32 	%p777, %r281, 6;
	@%p777 bra 	$L__BB3_354;
	setp.eq.s32 	%p778, %r281, 5;
	@%p778 bra 	$L__BB3_373;
	setp.ne.s32 	%p779, %r281, 4;
	@%p779 bra 	$L__BB3_381;
	setp.ge.u32 	%p782, %r39, %r279;
	@%p782 bra 	$L__BB3_367;
	add.s32 	%r1108, %r39, %r84;
	mul.wide.u32 	%rd560, %r1108, 2;
	add.s64 	%rd561, %rd4, %rd560;
	ld.global.u16 	%rs729, [%rd561];
	// begin inline asm
	{  cvt.f32.f16 %f4483, %rs729;}

	// end inline asm
	mul.f32 	%f4485, %f514, %f4483;
	fma.rn.f32 	%f4486, %f513, %f12, %f4485;
	fma.rn.f32 	%f4487, %f4486, 0fBBBB989D, 0f3F000000;
	cvt.sat.f32.f32 	%f4488, %f4487;
	mov.f32 	%f4489, 0f4B400001;
	mov.f32 	%f4490, 0f437C0000;
	fma.rm.f32 	%f4491, %f4488, %f4490, %f4489;
	add.f32 	%f4492, %f4491, 0fCB40007F;
	neg.f32 	%f4493, %f4492;
	fma.rn.f32 	%f4494, %f4486, 0fBFB8AA3B, %f4493;
	fma.rn.f32 	%f4495, %f4486, 0fB2A57060, %f4494;
	mov.b32 	%r1109, %f4491;
	shl.b32 	%r1110, %r1109, 23;
	mov.b32 	%f4496, %r1110;
	ex2.approx.ftz.f32 	%f4497, %f4495;
	fma.rn.f32 	%f4498, %f4497, %f4496, 0f3F800000;
	div.rn.f32 	%f4484, %f4486, %f4498;
	// begin inline asm
	{  cvt.rn.f16.f32 %rs730, %f4484;}

	// end inline asm
	st.global.u16 	[%rd561], %rs730;
$L__BB3_367:
	add.s32 	%r85, %r39, 1;
	setp.ge.u32 	%p783, %r85, %r279;
	@%p783 bra 	$L__BB3_369;
	add.s32 	%r1111, %r85, %r84;
	mul.wide.u32 	%rd562, %r1111, 2;
	add.s64 	%rd563, %rd4, %rd562;
	ld.global.u16 	%rs731, [%rd563];
	// begin inline asm
	{  cvt.f32.f16 %f4499, %rs731;}

	// end inline asm
	mul.f32 	%f4501, %f514, %f4499;
	fma.rn.f32 	%f4502, %f513, %f11, %f4501;
	fma.rn.f32 	%f4503, %f4502, 0fBBBB989D, 0f3F000000;
	cvt.sat.f32.f32 	%f4504, %f4503;
	mov.f32 	%f4505, 0f4B400001;
	mov.f32 	%f4506, 0f437C0000;
	fma.rm.f32 	%f4507, %f4504, %f4506, %f4505;
	add.f32 	%f4508, %f4507, 0fCB40007F;
	neg.f32 	%f4509, %f4508;
	fma.rn.f32 	%f4510, %f4502, 0fBFB8AA3B, %f4509;
	fma.rn.f32 	%f4511, %f4502, 0fB2A57060, %f4510;
	mov.b32 	%r1112, %f4507;
	shl.b32 	%r1113, %r1112, 23;
	mov.b32 	%f4512, %r1113;
	ex2.approx.ftz.f32 	%f4513, %f4511;
	fma.rn.f32 	%f4514, %f4513, %f4512, 0f3F800000;
	div.rn.f32 	%f4500, %f4502, %f4514;
	// begin inline asm
	{  cvt.rn.f16.f32 %rs732, %f4500;}

	// end inline asm
	st.global.u16 	[%rd563], %rs732;
$L__BB3_369:
	add.s32 	%r86, %r39, 2;
	setp.ge.u32 	%p784, %r86, %r279;
	@%p784 bra 	$L__BB3_371;
	add.s32 	%r1114, %r86, %r84;
	mul.wide.u32 	%rd564, %r1114, 2;
	add.s64 	%rd565, %rd4, %rd564;
	ld.global.u16 	%rs733, [%rd565];
	// begin inline asm
	{  cvt.f32.f16 %f4515, %rs733;}

	// end inline asm
	mul.f32 	%f4517, %f514, %f4515;
	fma.rn.f32 	%f4518, %f513, %f10, %f4517;
	fma.rn.f32 	%f4519, %f4518, 0fBBBB989D, 0f3F000000;
	cvt.sat.f32.f32 	%f4520, %f4519;
	mov.f32 	%f4521, 0f4B400001;
	mov.f32 	%f4522, 0f437C0000;
	fma.rm.f32 	%f4523, %f4520, %f4522, %f4521;
	add.f32 	%f4524, %f4523, 0fCB40007F;
	neg.f32 	%f4525, %f4524;
	fma.rn.f32 	%f4526, %f4518, 0fBFB8AA3B, %f4525;
	fma.rn.f32 	%f4527, %f4518, 0fB2A57060, %f4526;
	mov.b32 	%r1115, %f4523;
	shl.b32 	%r1116, %r1115, 23;
	mov.b32 	%f4528, %r1116;
	ex2.approx.ftz.f32 	%f4529, %f4527;
	fma.rn.f32 	%f4530, %f4529, %f4528, 0f3F800000;
	div.rn.f32 	%f4516, %f4518, %f4530;
	// begin inline asm
	{  cvt.rn.f16.f32 %rs734, %f4516;}

	// end inline asm
	st.global.u16 	[%rd565], %rs734;
$L__BB3_371:
	add.s32 	%r87, %r39, 3;
	setp.ge.u32 	%p785, %r87, %r279;
	@%p785 bra 	$L__BB3_389;
	add.s32 	%r1117, %r87, %r84;
	mul.wide.u32 	%rd566, %r1117, 2;
	add.s64 	%rd567, %rd4, %rd566;
	ld.global.u16 	%rs735, [%rd567];
	// begin inline asm
	{  cvt.f32.f16 %f4531, %rs735;}

	// end inline asm
	mul.f32 	%f4533, %f514, %f4531;
	fma.rn.f32 	%f4534, %f513, %f9, %f4533;
	fma.rn.f32 	%f4535, %f4534, 0fBBBB989D, 0f3F000000;
	cvt.sat.f32.f32 	%f4536, %f4535;
	mov.f32 	%f4537, 0f4B400001;
	mov.f32 	%f4538, 0f437C0000;
	fma.rm.f32 	%f4539, %f4536, %f4538, %f4537;
	add.f32 	%f4540, %f4539, 0fCB40007F;
	neg.f32 	%f4541, %f4540;
	fma.rn.f32 	%f4542, %f4534, 0fBFB8AA3B, %f4541;
	fma.rn.f32 	%f4543, %f4534, 0fB2A57060, %f4542;
	mov.b32 	%r1118, %f4539;
	shl.b32 	%r1119, %r1118, 23;
	mov.b32 	%f4544, %r1119;
	ex2.approx.ftz.f32 	%f4545, %f4543;
	fma.rn.f32 	%f4546, %f4545, %f4544, 0f3F800000;
	div.rn.f32 	%f4532, %f4534, %f4546;
	// begin inline asm
	{  cvt.rn.f16.f32 %rs736, %f4532;}

	// end inline asm
	st.global.u16 	[%rd567], %rs736;
	bra.uni 	$L__BB3_389;
$L__BB3_373:
	setp.ge.u32 	%p798, %r39, %r279;
	@%p798 bra 	$L__BB3_375;
	add.s32 	%r1124, %r39, %r84;
	mul.wide.u32 	%rd576, %r1124, 2;
	add.s64 	%rd577, %rd4, %rd576;
	ld.global.u16 	%rs745, [%rd577];
	// begin inline asm
	{  cvt.f32.f16 %f4647, %rs745;}

	// end inline asm
	mul.f32 	%f4649, %f514, %f4647;
	fma.rn.f32 	%f4650, %f513, %f12, %f4649;
	max.f32 	%f4648, %f4650, 0f00000000;
	// begin inline asm
	{  cvt.rn.f16.f32 %rs746, %f4648;}

	// end inline asm
	st.global.u16 	[%rd577], %rs746;
$L__BB3_375:
	add.s32 	%r91, %r39, 1;
	setp.ge.u32 	%p799, %r91, %r279;
	@%p799 bra 	$L__BB3_377;
	add.s32 	%r1125, %r91, %r84;
	mul.wide.u32 	%rd578, %r1125, 2;
	add.s64 	%rd579, %rd4, %rd578;
	ld.global.u16 	%rs747, [%rd579];
	// begin inline asm
	{  cvt.f32.f16 %f4651, %rs747;}

	// end inline asm
	mul.f32 	%f4653, %f514, %f4651;
	fma.rn.f32 	%f4654, %f513, %f11, %f4653;
	max.f32 	%f4652, %f4654, 0f00000000;
	// begin inline asm
	{  cvt.rn.f16.f32 %rs748, %f4652;}

	// end inline asm
	st.global.u16 	[%rd579], %rs748;
$L__BB3_377:
	add.s32 	%r92, %r39, 2;
	setp.ge.u32 	%p800, %r92, %r279;
	@%p800 bra 	$L__BB3_379;
	add.s32 	%r1126, %r92, %r84;
	mul.wide.u32 	%rd580, %r1126, 2;
	add.s64 	%rd581, %rd4, %rd580;
	ld.global.u16 	%rs749, [%rd581];
	// begin inline asm
	{  cvt.f32.f16 %f4655, %rs749;}

	// end inline asm
	mul.f32 	%f4657, %f514, %f4655;
	fma.rn.f32 	%f4658, %f513, %f10, %f4657;
	max.f32 	%f4656, %f4658, 0f00000000;
	// begin inline asm
	{  cvt.rn.f16.f32 %rs750, %f4656;}

	// end inline asm
	st.global.u16 	[%rd581], %rs750;
$L__BB3_379:
	add.s32 	%r93, %r39, 3;
	setp.ge.u32 	%p801, %r93, %r279;
	@%p801 bra 	$L__BB3_389;
	add.s32 	%r1127, %r93, %r84;
	mul.wide.u32 	%rd582, %r1127, 2;
	add.s64 	%rd583, %rd4, %rd582;
	ld.global.u16 	%rs751, [%rd583];
	// begin inline asm
	{  cvt.f32.f16 %f4659, %rs751;}

	// end inline asm
	mul.f32 	%f4661, %f514, %f4659;
	fma.rn.f32 	%f4662, %f513, %f9, %f4661;
	max.f32 	%f4660, %f4662, 0f00000000;
	// begin inline asm
	{  cvt.rn.f16.f32 %rs752, %f4660;}

	// end inline asm
	st.global.u16 	[%rd583], %rs752;
	bra.uni 	$L__BB3_389;
$L__BB3_381:
	setp.ge.u32 	%p802, %r39, %r279;
	@%p802 bra 	$L__BB3_383;
	add.s32 	%r1128, %r39, %r84;
	mul.wide.u32 	%rd584, %r1128, 2;
	add.s64 	%rd585, %rd4, %rd584;
	ld.global.u16 	%rs753, [%rd585];
	// begin inline asm
	{  cvt.f32.f16 %f4663, %rs753;}

	// end inline asm
	mul.f32 	%f4665, %f514, %f4663;
	fma.rn.f32 	%f4664, %f513, %f12, %f4665;
	// begin inline asm
	{  cvt.rn.f16.f32 %rs754, %f4664;}

	// end inline asm
	st.global.u16 	[%rd585], %rs754;
$L__BB3_383:
	add.s32 	%r94, %r39, 1;
	setp.ge.u32 	%p803, %r94, %r279;
	@%p803 bra 	$L__BB3_385;
	add.s32 	%r1129, %r94, %r84;
	mul.wide.u32 	%rd586, %r1129, 2;
	add.s64 	%rd587, %rd4, %rd586;
	ld.global.u16 	%rs755, [%rd587];
	// begin inline asm
	{  cvt.f32.f16 %f4666, %rs755;}

	// end inline asm
	mul.f32 	%f4668, %f514, %f4666;
	fma.rn.f32 	%f4667, %f513, %f11, %f4668;
	// begin inline asm
	{  cvt.rn.f16.f32 %rs756, %f4667;}

	// end inline asm
	st.global.u16 	[%rd587], %rs756;
$L__BB3_385:
	add.s32 	%r95, %r39, 2;
	setp.ge.u32 	%p804, %r95, %r279;
	@%p804 bra 	$L__BB3_387;
	add.s32 	%r1130, %r95, %r84;
	mul.wide.u32 	%rd588, %r1130, 2;
	add.s64 	%rd589, %rd4, %rd588;
	ld.global.u16 	%rs757, [%rd589];
	// begin inline asm
	{  cvt.f32.f16 %f4669, %rs757;}

	// end inline asm
	mul.f32 	%f4671, %f514, %f4669;
	fma.rn.f32 	%f4670, %f513, %f10, %f4671;
	// begin inline asm
	{  cvt.rn.f16.f32 %rs758, %f4670;}

	// end inline asm
	st.global.u16 	[%rd589], %rs758;
$L__BB3_387:
	add.s32 	%r96, %r39, 3;
	setp.ge.u32 	%p805, %r96, %r279;
	@%p805 bra 	$L__BB3_389;
	add.s32 	%r1131, %r96, %r84;
	mul.wide.u32 	%rd590, %r1131, 2;
	add.s64 	%rd591, %rd4, %rd590;
	ld.global.u16 	%rs759, [%rd591];
	// begin inline asm
	{  cvt.f32.f16 %f4672, %rs759;}

	// end inline asm
	mul.f32 	%f4674, %f514, %f4672;
	fma.rn.f32 	%f4673, %f513, %f9, %f4674;
	// begin inline asm
	{  cvt.rn.f16.f32 %rs760, %f4673;}

	// end inline asm
	st.global.u16 	[%rd591], %rs760;
$L__BB3_389:
	add.s32 	%r97, %r38, 2;
	setp.ge.u32 	%p806, %r97, %r278;
	@%p806 bra 	$L__BB3_428;
	mul.lo.s32 	%r98, %r97, %r279;
	setp.gt.s32 	%p807, %r281, 3;
	@%p807 bra 	$L__BB3_401;
	setp.eq.s32 	%p811, %r281, 2;
	@%p811 bra 	$L__BB3_412;
	setp.eq.s32 	%p812, %r281, 3;
	@%p812 bra 	$L__BB3_393;
	bra.uni 	$L__BB3_420;
$L__BB3_393:
	setp.ge.u32 	%p817, %r39, %r279;
	add.s32 	%r1145, %r39, %r98;
	mul.wide.u32 	%rd594, %r1145, 2;
	add.s64 	%rd32, %rd4, %rd594;
	@%p817 bra 	$L__BB3_395;
	ld.global.u16 	%rs769, [%rd32];
	// begin inline asm
	{  cvt.f32.f16 %f4739, %rs769;}

	// end inline asm
	mul.f32 	%f4741, %f514, %f4739;
	fma.rn.f32 	%f4742, %f513, %f8, %f4741;
	mul.f32 	%f4743, %f4742, %f4742;
	mul.f32 	%f4744, %f4742, %f4743;
	mul.f32 	%f4745, %f4742, 0f3F000000;
	fma.rn.f32 	%f4746, %f4744, 0f3D372713, %f4742;
	mul.f32 	%f4747, %f4746, 0f3F4C422A;
	abs.f32 	%f4748, %f4747;
	mul.f32 	%f4749, %f4748, 0f4038AA3B;
	ex2.approx.ftz.f32 	%f4750, %f4749;
	add.f32 	%f4751, %f4750, 0f3F800000;
	rcp.approx.ftz.f32 	%f4752, %f4751;
	fma.rn.f32 	%f4753, %f4752, 0fC0000000, 0f3F800000;
	setp.ge.f32 	%p818, %f4748, 0f41102CB4;
	selp.f32 	%f4754, 0f3F800000, %f4753, %p818;
	copysign.f32 	%f4755, %f4747, %f4754;
	mul.f32 	%f4756, %f4747, %f4747;
	fma.rn.f32 	%f4757, %f4756, 0f3C80F082, 0fBD563CAE;
	fma.rn.f32 	%f4758, %f4757, %f4756, 0f3E085941;
	fma.rn.f32 	%f4759, %f4758, %f4756, 0fBEAAA9ED;
	fma.rn.f32 	%f4760, %f4759, %f4756, 0f00000000;
	fma.rn.f32 	%f4761, %f4760, %f4747, %f4747;
	setp.ge.f32 	%p819, %f4748, 0f3F19999A;
	selp.f32 	%f4762, %f4755, %f4761, %p819;
	add.f32 	%f4763, %f4762, 0f3F800000;
	mul.f32 	%f4740, %f4745, %f4763;
	// begin inline asm
	{  cvt.rn.f16.f32 %rs770, %f4740;}

	// end inline asm
	st.global.u16 	[%rd32], %rs770;
$L__BB3_395:
	add.s32 	%r1146, %r39, 1;
	setp.ge.u32 	%p820, %r1146, %r279;
	@%p820 bra 	$L__BB3_397;
	ld.global.u16 	%rs771, [%rd32+2];
	// begin inline asm
	{  cvt.f32.f16 %f4764, %rs771;}

	// end inline asm
	mul.f32 	%f4766, %f514, %f4764;
	fma.rn.f32 	%f4767, %f513, %f7, %f4766;
	mul.f32 	%f4768, %f4767, %f4767;
	mul.f32 	%f4769, %f4767, %f4768;
	mul.f32 	%f4770, %f4767, 0f3F000000;
	fma.rn.f32 	%f4771, %f4769, 0f3D372713, %f4767;
	mul.f32 	%f4772, %f4771, 0f3F4C422A;
	abs.f32 	%f4773, %f4772;
	mul.f32 	%f4774, %f4773, 0f4038AA3B;
	ex2.approx.ftz.f32 	%f4775, %f4774;
	add.f32 	%f4776, %f4775, 0f3F800000;
	rcp.approx.ftz.f32 	%f4777, %f4776;
	fma.rn.f32 	%f4778, %f4777, 0fC0000000, 0f3F800000;
	setp.ge.f32 	%p821, %f4773, 0f41102CB4;
	selp.f32 	%f4779, 0f3F800000, %f4778, %p821;
	copysign.f32 	%f4780, %f4772, %f4779;
	mul.f32 	%f4781, %f4772, %f4772;
	fma.rn.f32 	%f4782, %f4781, 0f3C80F082, 0fBD563CAE;
	fma.rn.f32 	%f4783, %f4782, %f4781, 0f3E085941;
	fma.rn.f32 	%f4784, %f4783, %f4781, 0fBEAAA9ED;
	fma.rn.f32 	%f4785, %f4784, %f4781, 0f00000000;
	fma.rn.f32 	%f4786, %f4785, %f4772, %f4772;
	setp.ge.f32 	%p822, %f4773, 0f3F19999A;
	selp.f32 	%f4787, %f4780, %f4786, %p822;
	add.f32 	%f4788, %f4787, 0f3F800000;
	mul.f32 	%f4765, %f4770, %f4788;
	// begin inline asm
	{  cvt.rn.f16.f32 %rs772, %f4765;}

	// end inline asm
	st.global.u16 	[%rd32+2], %rs772;
$L__BB3_397:
	add.s32 	%r1147, %r39, 2;
	setp.ge.u32 	%p823, %r1147, %r279;
	add.s32 	%r1148, %r1147, %r98;
	mul.wide.u32 	%rd595, %r1148, 2;
	add.s64 	%rd33, %rd4, %rd595;
	@%p823 bra 	$L__BB3_399;
	ld.global.u16 	%rs773, [%rd33];
	// begin inline asm
	{  cvt.f32.f16 %f4789, %rs773;}

	// end inline asm
	mul.f32 	%f4791, %f514, %f4789;
	fma.rn.f32 	%f4792, %f513, %f6, %f4791;
	mul.f32 	%f4793, %f4792, %f4792;
	mul.f32 	%f4794, %f4792, %f4793;
	mul.f32 	%f4795, %f4792, 0f3F000000;
	fma.rn.f32 	%f4796, %f4794, 0f3D372713, %f4792;
	mul.f32 	%f4797, %f4796, 0f3F4C422A;
	abs.f32 	%f4798, %f4797;
	mul.f32 	%f4799, %f4798, 0f4038AA3B;
	ex2.approx.ftz.f32 	%f4800, %f4799;
	add.f32 	%f4801, %f4800, 0f3F800000;
	rcp.approx.ftz.f32 	%f4802, %f4801;
	fma.rn.f32 	%f4803, %f4802, 0fC0000000, 0f3F800000;
	setp.ge.f32 	%p824, %f4798, 0f41102CB4;
	selp.f32 	%f4804, 0f3F800000, %f4803, %p824;
	copysign.f32 	%f4805, %f4797, %f4804;
	mul.f32 	%f4806, %f4797, %f4797;
	fma.rn.f32 	%f4807, %f4806, 0f3C80F082, 0fBD563CAE;
	fma.rn.f32 	%f4808, %f4807, %f4806, 0f3E085941;
	fma.rn.f32 	%f4809, %f4808, %f4806, 0fBEAAA9ED;
	fma.rn.f32 	%f4810, %f4809, %f4806, 0f00000000;
	fma.rn.f32 	%f4811, %f4810, %f4797, %f4797;
	setp.ge.f32 	%p825, %f4798, 0f3F19999A;
	selp.f32 	%f4812, %f4805, %f4811, %p825;
	add.f32 	%f4813, %f4812, 0f3F800000;
	mul.f32 	%f4790, %f4795, %f4813;
	// begin inline asm
	{  cvt.rn.f16.f32 %rs774, %f4790;}

	// end inline asm
	st.global.u16 	[%rd33], %rs774;
$L__BB3_399:
	add.s32 	%r1149, %r39, 3;
	setp.ge.u32 	%p826, %r1149, %r279;
	@%p826 bra 	$L__BB3_428;
	ld.global.u16 	%rs775, [%rd33+2];
	// begin inline asm
	{  cvt.f32.f16 %f4814, %rs775;}

	// end inline asm
	mul.f32 	%f4816, %f514, %f4814;
	fma.rn.f32 	%f4817, %f513, %f5, %f4816;
	mul.f32 	%f4818, %f4817, %f4817;
	mul.f32 	%f4819, %f4817, %f4818;
	mul.f32 	%f4820, %f4817, 0f3F000000;
	fma.rn.f32 	%f4821, %f4819, 0f3D372713, %f4817;
	mul.f32 	%f4822, %f4821, 0f3F4C422A;
	abs.f32 	%f4823, %f4822;
	mul.f32 	%f4824, %f4823, 0f4038AA3B;
	ex2.approx.ftz.f32 	%f4825, %f4824;
	add.f32 	%f4826, %f4825, 0f3F800000;
	rcp.approx.ftz.f32 	%f4827, %f4826;
	fma.rn.f32 	%f4828, %f4827, 0fC0000000, 0f3F800000;
	setp.ge.f32 	%p827, %f4823, 0f41102CB4;
	selp.f32 	%f4829, 0f3F800000, %f4828, %p827;
	copysign.f32 	%f4830, %f4822, %f4829;
	mul.f32 	%f4831, %f4822, %f4822;
	fma.rn.f32 	%f4832, %f4831, 0f3C80F082, 0fBD563CAE;
	fma.rn.f32 	%f4833, %f4832, %f4831, 0f3E085941;
	fma.rn.f32 	%f4834, %f4833, %f4831, 0fBEAAA9ED;
	fma.rn.f32 	%f4835, %f4834, %f4831, 0f00000000;
	fma.rn.f32 	%f4836, %f4835, %f4822, %f4822;
	setp.ge.f32 	%p828, %f4823, 0f3F19999A;
	selp.f32 	%f4837, %f4830, %f4836, %p828;
	add.f32 	%f4838, %f4837, 0f3F800000;
	mul.f32 	%f4815, %f4820, %f4838;
	// begin inline asm
	{  cvt.rn.f16.f32 %rs776, %f4815;}

	// end inline asm
	st.global.u16 	[%rd33+2], %rs776;
	bra.uni 	$L__BB3_428;
$L__BB3_401:
	setp.eq.s32 	%p808, %r281, 6;
	@%p808 bra 	$L__BB3_393;
	setp.eq.s32 	%p809, %r281, 5;
	@%p809 bra 	$L__BB3_412;
	setp.ne.s32 	%p810, %r281, 4;
	@%p810 bra 	$L__BB3_420;
	setp.ge.u32 	%p813, %r39, %r279;
	add.s32 	%r1132, %r39, %r98;
	mul.wide.u32 	%rd592, %r1132, 2;
	add.s64 	%rd30, %rd4, %rd592;
	@%p813 bra 	$L__BB3_406;
	ld.global.u16 	%rs761, [%rd30];
	// begin inline asm
	{  cvt.f32.f16 %f4675, %rs761;}

	// end inline asm
	mul.f32 	%f4677, %f514, %f4675;
	fma.rn.f32 	%f4678, %f513, %f8, %f4677;
	fma.rn.f32 	%f4679, %f4678, 0fBBBB989D, 0f3F000000;
	cvt.sat.f32.f32 	%f4680, %f4679;
	mov.f32 	%f4681, 0f4B400001;
	mov.f32 	%f4682, 0f437C0000;
	fma.rm.f32 	%f4683, %f4680, %f4682, %f4681;
	add.f32 	%f4684, %f4683, 0fCB40007F;
	neg.f32 	%f4685, %f4684;
	fma.rn.f32 	%f4686, %f4678, 0fBFB8AA3B, %f4685;
	fma.rn.f32 	%f4687, %f4678, 0fB2A57060, %f4686;
	mov.b32 	%r1133, %f4683;
	shl.b32 	%r1134, %r1133, 23;
	mov.b32 	%f4688, %r1134;
	ex2.approx.ftz.f32 	%f4689, %f4687;
	fma.rn.f32 	%f4690, %f4689, %f4688, 0f3F800000;
	div.rn.f32 	%f4676, %f4678, %f4690;
	// begin inline asm
	{  cvt.rn.f16.f32 %rs762, %f4676;}

	// end inline asm
	st.global.u16 	[%rd30], %rs762;
$L__BB3_406:
	add.s32 	%r1135, %r39, 1;
	setp.ge.u32 	%p814, %r1135, %r279;
	@%p814 bra 	$L__BB3_408;
	ld.global.u16 	%rs763, [%rd30+2];
	// begin inline asm
	{  cvt.f32.f16 %f4691, %rs763;}

	// end inline asm
	mul.f32 	%f4693, %f514, %f4691;
	fma.rn.f32 	%f4694, %f513, %f7, %f4693;
	fma.rn.f32 	%f4695, %f4694, 0fBBBB989D, 0f3F000000;
	cvt.sat.f32.f32 	%f4696, %f4695;
	mov.f32 	%f4697, 0f4B400001;
	mov.f32 	%f4698, 0f437C0000;
	fma.rm.f32 	%f4699, %f4696, %f4698, %f4697;
	add.f32 	%f4700, %f4699, 0fCB40007F;
	neg.f32 	%f4701, %f4700;
	fma.rn.f32 	%f4702, %f4694, 0fBFB8AA3B, %f4701;
	fma.rn.f32 	%f4703, %f4694, 0fB2A57060, %f4702;
	mov.b32 	%r1136, %f4699;
	shl.b32 	%r1137, %r1136, 23;
	mov.b32 	%f4704, %r1137;
	ex2.approx.ftz.f32 	%f4705, %f4703;
	fma.rn.f32 	%f4706, %f4705, %f4704, 0f3F800000;
	div.rn.f32 	%f4692, %f4694, %f4706;
	// begin inline asm
	{  cvt.rn.f16.f32 %rs764, %f4692;}

	// end inline asm
	st.global.u16 	[%rd30+2], %rs764;
$L__BB3_408:
	add.s32 	%r1138, %r39, 2;
	setp.ge.u32 	%p815, %r1138, %r279;
	add.s32 	%r1139, %r1138, %r98;
	mul.wide.u32 	%rd593, %r1139, 2;
	add.s64 	%rd31, %rd4, %rd593;
	@%p815 bra 	$L__BB3_410;
	ld.global.u16 	%rs765, [%rd31];
	// begin inline asm
	{  cvt.f32.f16 %f4707, %rs765;}

	// end inline asm
	mul.f32 	%f4709, %f514, %f4707;
	fma.rn.f32 	%f4710, %f513, %f6, %f4709;
	fma.rn.f32 	%f4711, %f4710, 0fBBBB989D, 0f3F000000;
	cvt.sat.f32.f32 	%f4712, %f4711;
	mov.f32 	%f4713, 0f4B400001;
	mov.f32 	%f4714, 0f437C0000;
	fma.rm.f32 	%f4715, %f4712, %f4714, %f4713;
	add.f32 	%f4716, %f4715, 0fCB40007F;
	neg.f32 	%f4717, %f4716;
	fma.rn.f32 	%f4718, %f4710, 0fBFB8AA3B, %f4717;
	fma.rn.f32 	%f4719, %f4710, 0fB2A57060, %f4718;
	mov.b32 	%r1140, %f4715;
	shl.b32 	%r1141, %r1140, 23;
	mov.b32 	%f4720, %r1141;
	ex2.approx.ftz.f32 	%f4721, %f4719;
	fma.rn.f32 	%f4722, %f4721, %f4720, 0f3F800000;
	div.rn.f32 	%f4708, %f4710, %f4722;
	// begin inline asm
	{  cvt.rn.f16.f32 %rs766, %f4708;}

	// end inline asm
	st.global.u16 	[%rd31], %rs766;
$L__BB3_410:
	add.s32 	%r1142, %r39, 3;
	setp.ge.u32 	%p816, %r1142, %r279;
	@%p816 bra 	$L__BB3_428;
	ld.global.u16 	%rs767, [%rd31+2];
	// begin inline asm
	{  cvt.f32.f16 %f4723, %rs767;}

	// end inline asm
	mul.f32 	%f4725, %f514, %f4723;
	fma.rn.f32 	%f4726, %f513, %f5, %f4725;
	fma.rn.f32 	%f4727, %f4726, 0fBBBB989D, 0f3F000000;
	cvt.sat.f32.f32 	%f4728, %f4727;
	mov.f32 	%f4729, 0f4B400001;
	mov.f32 	%f4730, 0f437C0000;
	fma.rm.f32 	%f4731, %f4728, %f4730, %f4729;
	add.f32 	%f4732, %f4731, 0fCB40007F;
	neg.f32 	%f4733, %f4732;
	fma.rn.f32 	%f4734, %f4726, 0fBFB8AA3B, %f4733;
	fma.rn.f32 	%f4735, %f4726, 0fB2A57060, %f4734;
	mov.b32 	%r1143, %f4731;
	shl.b32 	%r1144, %r1143, 23;
	mov.b32 	%f4736, %r1144;
	ex2.approx.ftz.f32 	%f4737, %f4735;
	fma.rn.f32 	%f4738, %f4737, %f4736, 0f3F800000;
	div.rn.f32 	%f4724, %f4726, %f4738;
	// begin inline asm
	{  cvt.rn.f16.f32 %rs768, %f4724;}

	// end inline asm
	st.global.u16 	[%rd31+2], %rs768;
	bra.uni 	$L__BB3_428;
$L__BB3_412:
	setp.ge.u32 	%p829, %r39, %r279;
	add.s32 	%r1150, %r39, %r98;
	mul.wide.u32 	%rd596, %r1150, 2;
	add.s64 	%rd34, %rd4, %rd596;
	@%p829 bra 	$L__BB3_414;
	ld.global.u16 	%rs777, [%rd34];
	// begin inline asm
	{  cvt.f32.f16 %f4839, %rs777;}

	// end inline asm
	mul.f32 	%f4841, %f514, %f4839;
	fma.rn.f32 	%f4842, %f513, %f8, %f4841;
	max.f32 	%f4840, %f4842, 0f00000000;
	// begin inline asm
	{  cvt.rn.f16.f32 %rs778, %f4840;}

	// end inline asm
	st.global.u16 	[%rd34], %rs778;
$L__BB3_414:
	add.s32 	%r1151, %r39, 1;
	setp.ge.u32 	%p830, %r1151, %r279;
	@%p830 bra 	$L__BB3_416;
	ld.global.u16 	%rs779, [%rd34+2];
	// begin inline asm
	{  cvt.f32.f16 %f4843, %rs779;}

	// end inline asm
	mul.f32 	%f4845, %f514, %f4843;
	fma.rn.f32 	%f4846, %f513, %f7, %f4845;
	max.f32 	%f4844, %f4846, 0f00000000;
	// begin inline asm
	{  cvt.rn.f16.f32 %rs780, %f4844;}

	// end inline asm
	st.global.u16 	[%rd34+2], %rs780;
$L__BB3_416:
	add.s32 	%r1152, %r39, 2;
	setp.ge.u32 	%p831, %r1152, %r279;
	add.s32 	%r1153, %r1152, %r98;
	mul.wide.u32 	%rd597, %r1153, 2;
	add.s64 	%rd35, %rd4, %rd597;
	@%p831 bra 	$L__BB3_418;
	ld.global.u16 	%rs781, [%rd35];
	// begin inline asm
	{  cvt.f32.f16 %f4847, %rs781;}

	// end inline asm
	mul.f32 	%f4849, %f514, %f4847;
	fma.rn.f32 	%f4850, %f513, %f6, %f4849;
	max.f32 	%f4848, %f4850, 0f00000000;
	// begin inline asm
	{  cvt.rn.f16.f32 %rs782, %f4848;}

	// end inline asm
	st.global.u16 	[%rd35], %rs782;
$L__BB3_418:
	add.s32 	%r1154, %r39, 3;
	setp.ge.u32 	%p832, %r1154, %r279;
	@%p832 bra 	$L__BB3_428;
	ld.global.u16 	%rs783, [%rd35+2];
	// begin inline asm
	{  cvt.f32.f16 %f4851, %rs783;}

	// end inline asm
	mul.f32 	%f4853, %f514, %f4851;
	fma.rn.f32 	%f4854, %f513, %f5, %f4853;
	max.f32 	%f4852, %f4854, 0f00000000;
	// begin inline asm
	{  cvt.rn.f16.f32 %rs784, %f4852;}

	// end inline asm
	st.global.u16 	[%rd35+2], %rs784;
	bra.uni 	$L__BB3_428;
$L__BB3_420:
	setp.ge.u32 	%p833, %r39, %r279;
	add.s32 	%r1155, %r39, %r98;
	mul.wide.u32 	%rd598, %r1155, 2;
	add.s64 	%rd36, %rd4, %rd598;
	@%p833 bra 	$L__BB3_422;
	ld.global.u16 	%rs785, [%rd36];
	// begin inline asm
	{  cvt.f32.f16 %f4855, %rs785;}

	// end inline asm
	mul.f32 	%f4857, %f514, %f4855;
	fma.rn.f32 	%f4856, %f513, %f8, %f4857;
	// begin inline asm
	{  cvt.rn.f16.f32 %rs786, %f4856;}

	// end inline asm
	st.global.u16 	[%rd36], %rs786;
$L__BB3_422:
	add.s32 	%r1156, %r39, 1;
	setp.ge.u32 	%p834, %r1156, %r279;
	@%p834 bra 	$L__BB3_424;
	ld.global.u16 	%rs787, [%rd36+2];
	// begin inline asm
	{  cvt.f32.f16 %f4858, %rs787;}

	// end inline asm
	mul.f32 	%f4860, %f514, %f4858;
	fma.rn.f32 	%f4859, %f513, %f7, %f4860;
	// begin inline asm
	{  cvt.rn.f16.f32 %rs788, %f4859;}

	// end inline asm
	st.global.u16 	[%rd36+2], %rs788;
$L__BB3_424:
	add.s32 	%r1157, %r39, 2;
	setp.ge.u32 	%p835, %r1157, %r279;
	add.s32 	%r1158, %r1157, %r98;
	mul.wide.u32 	%rd599, %r1158, 2;
	add.s64 	%rd37, %rd4, %rd599;
	@%p835 bra 	$L__BB3_426;
	ld.global.u16 	%rs789, [%rd37];
	// begin inline asm
	{  cvt.f32.f16 %f4861, %rs789;}

	// end inline asm
	mul.f32 	%f4863, %f514, %f4861;
	fma.rn.f32 	%f4862, %f513, %f6, %f4863;
	// begin inline asm
	{  cvt.rn.f16.f32 %rs790, %f4862;}

	// end inline asm
	st.global.u16 	[%rd37], %rs790;
$L__BB3_426:
	add.s32 	%r1159, %r39, 3;
	setp.ge.u32 	%p836, %r1159, %r279;
	@%p836 bra 	$L__BB3_428;
	ld.global.u16 	%rs791, [%rd37+2];
	// begin inline asm
	{  cvt.f32.f16 %f4864, %rs791;}

	// end inline asm
	mul.f32 	%f4866, %f514, %f4864;
	fma.rn.f32 	%f4865, %f513, %f5, %f4866;
	// begin inline asm
	{  cvt.rn.f16.f32 %rs792, %f4865;}

	// end inline asm
	st.global.u16 	[%rd37+2], %rs792;
$L__BB3_428:
	add.s32 	%r99, %r38, 3;
	setp.ge.u32 	%p837, %r99, %r278;
	@%p837 bra 	$L__BB3_1292;
	mul.lo.s32 	%r100, %r99, %r279;
	setp.gt.s32 	%p838, %r281, 3;
	@%p838 bra 	$L__BB3_440;
	setp.eq.s32 	%p842, %r281, 2;
	@%p842 bra 	$L__BB3_451;
	setp.eq.s32 	%p843, %r281, 3;
	@%p843 bra 	$L__BB3_432;
	bra.uni 	$L__BB3_459;
$L__BB3_432:
	setp.ge.u32 	%p848, %r39, %r279;
	@%p848 bra 	$L__BB3_434;
	add.s32 	%r1172, %r39, %r100;
	mul.wide.u32 	%rd608, %r1172, 2;
	add.s64 	%rd609, %rd4, %rd608;
	ld.global.u16 	%rs801, [%rd609];
	// begin inline asm
	{  cvt.f32.f16 %f4931, %rs801;}

	// end inline asm
	mul.f32 	%f4933, %f514, %f4931;
	fma.rn.f32 	%f4934, %f513, %f4, %f4933;
	mul.f32 	%f4935, %f4934, %f4934;
	mul.f32 	%f4936, %f4934, %f4935;
	mul.f32 	%f4937, %f4934, 0f3F000000;
	fma.rn.f32 	%f4938, %f4936, 0f3D372713, %f4934;
	mul.f32 	%f4939, %f4938, 0f3F4C422A;
	abs.f32 	%f4940, %f4939;
	mul.f32 	%f4941, %f4940, 0f4038AA3B;
	ex2.approx.ftz.f32 	%f4942, %f4941;
	add.f32 	%f4943, %f4942, 0f3F800000;
	rcp.approx.ftz.f32 	%f4944, %f4943;
	fma.rn.f32 	%f4945, %f4944, 0fC0000000, 0f3F800000;
	setp.ge.f32 	%p849, %f4940, 0f41102CB4;
	selp.f32 	%f4946, 0f3F800000, %f4945, %p849;
	copysign.f32 	%f4947, %f4939, %f4946;
	mul.f32 	%f4948, %f4939, %f4939;
	fma.rn.f32 	%f4949, %f4948, 0f3C80F082, 0fBD563CAE;
	fma.rn.f32 	%f4950, %f4949, %f4948, 0f3E085941;
	fma.rn.f32 	%f4951, %f4950, %f4948, 0fBEAAA9ED;
	fma.rn.f32 	%f4952, %f4951, %f4948, 0f00000000;
	fma.rn.f32 	%f4953, %f4952, %f4939, %f4939;
	setp.ge.f32 	%p850, %f4940, 0f3F19999A;
	selp.f32 	%f4954, %f4947, %f4953, %p850;
	add.f32 	%f4955, %f4954, 0f3F800000;
	mul.f32 	%f4932, %f4937, %f4955;
	// begin inline asm
	{  cvt.rn.f16.f32 %rs802, %f4932;}

	// end inline asm
	st.global.u16 	[%rd609], %rs802;
$L__BB3_434:
	add.s32 	%r104, %r39, 1;
	setp.ge.u32 	%p851, %r104, %r279;
	@%p851 bra 	$L__BB3_436;
	add.s32 	%r1173, %r104, %r100;
	mul.wide.u32 	%rd610, %r1173, 2;
	add.s64 	%rd611, %rd4, %rd610;
	ld.global.u16 	%rs803, [%rd611];
	// begin inline asm
	{  cvt.f32.f16 %f4956, %rs803;}

	// end inline asm
	mul.f32 	%f4958, %f514, %f4956;
	fma.rn.f32 	%f4959, %f513, %f3, %f4958;
	mul.f32 	%f4960, %f4959, %f4959;
	mul.f32 	%f4961, %f4959, %f4960;
	mul.f32 	%f4962, %f4959, 0f3F000000;
	fma.rn.f32 	%f4963, %f4961, 0f3D372713, %f4959;
	mul.f32 	%f4964, %f4963, 0f3F4C422A;
	abs.f32 	%f4965, %f4964;
	mul.f32 	%f4966, %f4965, 0f4038AA3B;
	ex2.approx.ftz.f32 	%f4967, %f4966;
	add.f32 	%f4968, %f4967, 0f3F800000;
	rcp.approx.ftz.f32 	%f4969, %f4968;
	fma.rn.f32 	%f4970, %f4969, 0fC0000000, 0f3F800000;
	setp.ge.f32 	%p852, %f4965, 0f41102CB4;
	selp.f32 	%f4971, 0f3F800000, %f4970, %p852;
	copysign.f32 	%f4972, %f4964, %f4971;
	mul.f32 	%f4973, %f4964, %f4964;
	fma.rn.f32 	%f4974, %f4973, 0f3C80F082, 0fBD563CAE;
	fma.rn.f32 	%f4975, %f4974, %f4973, 0f3E085941;
	fma.rn.f32 	%f4976, %f4975, %f4973, 0fBEAAA9ED;
	fma.rn.f32 	%f4977, %f4976, %f4973, 0f00000000;
	fma.rn.f32 	%f4978, %f4977, %f4964, %f4964;
	setp.ge.f32 	%p853, %f4965, 0f3F19999A;
	selp.f32 	%f4979, %f4972, %f4978, %p853;
	add.f32 	%f4980, %f4979, 0f3F800000;
	mul.f32 	%f4957, %f4962, %f4980;
	// begin inline asm
	{  cvt.rn.f16.f32 %rs804, %f4957;}

	// end inline asm
	st.global.u16 	[%rd611], %rs804;
$L__BB3_436:
	add.s32 	%r105, %r39, 2;
	setp.ge.u32 	%p854, %r105, %r279;
	@%p854 bra 	$L__BB3_438;
	add.s32 	%r1174, %r105, %r100;
	mul.wide.u32 	%rd612, %r1174, 2;
	add.s64 	%rd613, %rd4, %rd612;
	ld.global.u16 	%rs805, [%rd613];
	// begin inline asm
	{  cvt.f32.f16 %f4981, %rs805;}

	// end inline asm
	mul.f32 	%f4983, %f514, %f4981;
	fma.rn.f32 	%f4984, %f513, %f2, %f4983;
	mul.f32 	%f4985, %f4984, %f4984;
	mul.f32 	%f4986, %f4984, %f4985;
	mul.f32 	%f4987, %f4984, 0f3F000000;
	fma.rn.f32 	%f4988, %f4986, 0f3D372713, %f4984;
	mul.f32 	%f4989, %f4988, 0f3F4C422A;
	abs.f32 	%f4990, %f4989;
	mul.f32 	%f4991, %f4990, 0f4038AA3B;
	ex2.approx.ftz.f32 	%f4992, %f4991;
	add.f32 	%f4993, %f4992, 0f3F800000;
	rcp.approx.ftz.f32 	%f4994, %f4993;
	fma.rn.f32 	%f4995, %f4994, 0fC0000000, 0f3F800000;
	setp.ge.f32 	%p855, %f4990, 0f41102CB4;
	selp.f32 	%f4996, 0f3F800000, %f4995, %p855;
	copysign.f32 	%f4997, %f4989, %f4996;
	mul.f32 	%f4998, %f4989, %f4989;
	fma.rn.f32 	%f4999, %f4998, 0f3C80F082, 0fBD563CAE;
	fma.rn.f32 	%f5000, %f4999, %f4998, 0f3E085941;
	fma.rn.f32 	%f5001, %f5000, %f4998, 0fBEAAA9ED;
	fma.rn.f32 	%f5002, %f5001, %f4998, 0f00000000;
	fma.rn.f32 	%f5003, %f5002, %f4989, %f4989;
	setp.ge.f32 	%p856, %f4990, 0f3F19999A;
	selp.f32 	%f5004, %f4997, %f5003, %p856;
	add.f32 	%f5005, %f5004, 0f3F800000;
	mul.f32 	%f4982, %f4987, %f5005;
	// begin inline asm
	{  cvt.rn.f16.f32 %rs806, %f4982;}

	// end inline asm
	st.global.u16 	[%rd613], %rs806;
$L__BB3_438:
	add.s32 	%r106, %r39, 3;
	setp.ge.u32 	%p857, %r106, %r279;
	@%p857 bra 	$L__BB3_1292;
	add.s32 	%r1175, %r106, %r100;
	mul.wide.u32 	%rd614, %r1175, 2;
	add.s64 	%rd615, %rd4, %rd614;
	ld.global.u16 	%rs807, [%rd615];
	// begin inline asm
	{  cvt.f32.f16 %f5006, %rs807;}

	// end inline asm
	mul.f32 	%f5008, %f514, %f5006;
	fma.rn.f32 	%f5009, %f513, %f1, %f5008;
	mul.f32 	%f5010, %f5009, %f5009;
	mul.f32 	%f5011, %f5009, %f5010;
	mul.f32 	%f5012, %f5009, 0f3F000000;
	fma.rn.f32 	%f5013, %f5011, 0f3D372713, %f5009;
	mul.f32 	%f5014, %f5013, 0f3F4C422A;
	abs.f32 	%f5015, %f5014;
	mul.f32 	%f5016, %f5015, 0f4038AA3B;
	ex2.approx.ftz.f32 	%f5017, %f5016;
	add.f32 	%f5018, %f5017, 0f3F800000;
	rcp.approx.ftz.f32 	%f5019, %f5018;
	fma.rn.f32 	%f5020, %f5019, 0fC0000000, 0f3F800000;
	setp.ge.f32 	%p858, %f5015, 0f41102CB4;
	selp.f32 	%f5021, 0f3F800000, %f5020, %p858;
	copysign.f32 	%f5022, %f5014, %f5021;
	mul.f32 	%f5023, %f5014, %f5014;
	fma.rn.f32 	%f5024, %f5023, 0f3C80F082, 0fBD563CAE;
	fma.rn.f32 	%f5025, %f5024, %f5023, 0f3E085941;
	fma.rn.f32 	%f5026, %f5025, %f5023, 0fBEAAA9ED;
	fma.rn.f32 	%f5027, %f5026, %f5023, 0f00000000;
	fma.rn.f32 	%f5028, %f5027, %f5014, %f5014;
	setp.ge.f32 	%p859, %f5015, 0f3F19999A;
	selp.f32 	%f5029, %f5022, %f5028, %p859;
	add.f32 	%f5030, %f5029, 0f3F800000;
	mul.f32 	%f5007, %f5012, %f5030;
	// begin inline asm
	{  cvt.rn.f16.f32 %rs808, %f5007;}

	// end inline asm
	st.global.u16 	[%rd615], %rs808;
	bra.uni 	$L__BB3_1292;
$L__BB3_440:
	setp.eq.s32 	%p839, %r281, 6;
	@%p839 bra 	$L__BB3_432;
	setp.eq.s32 	%p840, %r281, 5;
	@%p840 bra 	$L__BB3_451;
	setp.ne.s32 	%p841, %r281, 4;
	@%p841 bra 	$L__BB3_459;
	setp.ge.u32 	%p844, %r39, %r279;
	@%p844 bra 	$L__BB3_445;
	add.s32 	%r1160, %r39, %r100;
	mul.wide.u32 	%rd600, %r1160, 2;
	add.s64 	%rd601, %rd4, %rd600;
	ld.global.u16 	%rs793, [%rd601];
	// begin inline asm
	{  cvt.f32.f16 %f4867, %rs793;}

	// end inline asm
	mul.f32 	%f4869, %f514, %f4867;
	fma.rn.f32 	%f4870, %f513, %f4, %f4869;
	fma.rn.f32 	%f4871, %f4870, 0fBBBB989D, 0f3F000000;
	cvt.sat.f32.f32 	%f4872, %f4871;
	mov.f32 	%f4873, 0f4B400001;
	mov.f32 	%f4874, 0f437C0000;
	fma.rm.f32 	%f4875, %f4872, %f4874, %f4873;
	add.f32 	%f4876, %f4875, 0fCB40007F;
	neg.f32 	%f4877, %f4876;
	fma.rn.f32 	%f4878, %f4870, 0fBFB8AA3B, %f4877;
	fma.rn.f32 	%f4879, %f4870, 0fB2A57060, %f4878;
	mov.b32 	%r1161, %f4875;
	shl.b32 	%r1162, %r1161, 23;
	mov.b32 	%f4880, %r1162;
	ex2.approx.ftz.f32 	%f4881, %f4879;
	fma.rn.f32 	%f4882, %f4881, %f4880, 0f3F800000;
	div.rn.f32 	%f4868, %f4870, %f4882;
	// begin inline asm
	{  cvt.rn.f16.f32 %rs794, %f4868;}

	// end inline asm
	st.global.u16 	[%rd601], %rs794;
$L__BB3_445:
	add.s32 	%r101, %r39, 1;
	setp.ge.u32 	%p845, %r101, %r279;
	@%p845 bra 	$L__BB3_447;
	add.s32 	%r1163, %r101, %r100;
	mul.wide.u32 	%rd602, %r1163, 2;
	add.s64 	%rd603, %rd4, %rd602;
	ld.global.u16 	%rs795, [%rd603];
	// begin inline asm
	{  cvt.f32.f16 %f4883, %rs795;}

	// end inline asm
	mul.f32 	%f4885, %f514, %f4883;
	fma.rn.f32 	%f4886, %f513, %f3, %f4885;
	fma.rn.f32 	%f4887, %f4886, 0fBBBB989D, 0f3F000000;
	cvt.sat.f32.f32 	%f4888, %f4887;
	mov.f32 	%f4889, 0f4B400001;
	mov.f32 	%f4890, 0f437C0000;
	fma.rm.f32 	%f4891, %f4888, %f4890, %f4889;
	add.f32 	%f4892, %f4891, 0fCB40007F;
	neg.f32 	%f4893, %f4892;
	fma.rn.f32 	%f4894, %f4886, 0fBFB8AA3B, %f4893;
	fma.rn.f32 	%f4895, %f4886, 0fB2A57060, %f4894;
	mov.b32 	%r1164, %f4891;
	shl.b32 	%r1165, %r1164, 23;
	mov.b32 	%f4896, %r1165;
	ex2.approx.ftz.f32 	%f4897, %f4895;
	fma.rn.f32 	%f4898, %f4897, %f4896, 0f3F800000;
	div.rn.f32 	%f4884, %f4886, %f4898;
	// begin inline asm
	{  cvt.rn.f16.f32 %rs796, %f4884;}

	// end inline asm
	st.global.u16 	[%rd603], %rs796;
$L__BB3_447:
	add.s32 	%r102, %r39, 2;
	setp.ge.u32 	%p846, %r102, %r279;
	@%p846 bra 	$L__BB3_449;
	add.s32 	%r1166, %r102, %r100;
	mul.wide.u32 	%rd604, %r1166, 2;
	add.s64 	%rd605, %rd4, %rd604;
	ld.global.u16 	%rs797, [%rd605];
	// begin inline asm
	{  cvt.f32.f16 %f4899, %rs797;}

	// end inline asm
	mul.f32 	%f4901, %f514, %f4899;
	fma.rn.f32 	%f4902, %f513, %f2, %f4901;
	fma.rn.f32 	%f4903, %f4902, 0fBBBB989D, 0f3F000000;
	cvt.sat.f32.f32 	%f4904, %f4903;
	mov.f32 	%f4905, 0f4B400001;
	mov.f32 	%f4906, 0f437C0000;
	fma.rm.f32 	%f4907, %f4904, %f4906, %f4905;
	add.f32 	%f4908, %f4907, 0fCB40007F;
	neg.f32 	%f4909, %f4908;
	fma.rn.f32 	%f4910, %f4902, 0fBFB8AA3B, %f4909;
	fma.rn.f32 	%f4911, %f4902, 0fB2A57060, %f4910;
	mov.b32 	%r1167, %f4907;
	shl.b32 	%r1168, %r1167, 23;
	mov.b32 	%f4912, %r1168;
	ex2.approx.ftz.f32 	%f4913, %f4911;
	fma.rn.f32 	%f4914, %f4913, %f4912, 0f3F800000;
	div.rn.f32 	%f4900, %f4902, %f4914;
	// begin inline asm
	{  cvt.rn.f16.f32 %rs798, %f4900;}

	// end inline asm
	st.global.u16 	[%rd605], %rs798;
$L__BB3_449:
	add.s32 	%r103, %r39, 3;
	setp.ge.u32 	%p847, %r103, %r279;
	@%p847 bra 	$L__BB3_1292;
	add.s32 	%r1169, %r103, %r100;
	mul.wide.u32 	%rd606, %r1169, 2;
	add.s64 	%rd607, %rd4, %rd606;
	ld.global.u16 	%rs799, [%rd607];
	// begin inline asm
	{  cvt.f32.f16 %f4915, %rs799;}

	// end inline asm
	mul.f32 	%f4917, %f514, %f4915;
	fma.rn.f32 	%f4918, %f513, %f1, %f4917;
	fma.rn.f32 	%f4919, %f4918, 0fBBBB989D, 0f3F000000;
	cvt.sat.f32.f32 	%f4920, %f4919;
	mov.f32 	%f4921, 0f4B400001;
	mov.f32 	%f4922, 0f437C0000;
	fma.rm.f32 	%f4923, %f4920, %f4922, %f4921;
	add.f32 	%f4924, %f4923, 0fCB40007F;
	neg.f32 	%f4925, %f4924;
	fma.rn.f32 	%f4926, %f4918, 0fBFB8AA3B, %f4925;
	fma.rn.f32 	%f4927, %f4918, 0fB2A57060, %f4926;
	mov.b32 	%r1170, %f4923;
	shl.b32 	%r1171, %r1170, 23;
	mov.b32 	%f4928, %r1171;
	ex2.approx.ftz.f32 	%f4929, %f4927;
	fma.rn.f32 	%f4930, %f4929, %f4928, 0f3F800000;
	div.rn.f32 	%f4916, %f4918, %f4930;
	// begin inline asm
	{  cvt.rn.f16.f32 %rs800, %f4916;}

	// end inline asm
	st.global.u16 	[%rd607], %rs800;
	bra.uni 	$L__BB3_1292;
$L__BB3_451:
	setp.ge.u32 	%p860, %r39, %r279;
	@%p860 bra 	$L__BB3_453;
	add.s32 	%r1176, %r39, %r100;
	mul.wide.u32 	%rd616, %r1176, 2;
	add.s64 	%rd617, %rd4, %rd616;
	ld.global.u16 	%rs809, [%rd617];
	// begin inline asm
	{  cvt.f32.f16 %f5031, %rs809;}

	// end inline asm
	mul.f32 	%f5033, %f514, %f5031;
	fma.rn.f32 	%f5034, %f513, %f4, %f5033;
	max.f32 	%f5032, %f5034, 0f00000000;
	// begin inline asm
	{  cvt.rn.f16.f32 %rs810, %f5032;}

	// end inline asm
	st.global.u16 	[%rd617], %rs810;
$L__BB3_453:
	add.s32 	%r107, %r39, 1;
	setp.ge.u32 	%p861, %r107, %r279;
	@%p861 bra 	$L__BB3_455;
	add.s32 	%r1177, %r107, %r100;
	mul.wide.u32 	%rd618, %r1177, 2;
	add.s64 	%rd619, %rd4, %rd618;
	ld.global.u16 	%rs811, [%rd619];
	// begin inline asm
	{  cvt.f32.f16 %f5035, %rs811;}

	// end inline asm
	mul.f32 	%f5037, %f514, %f5035;
	fma.rn.f32 	%f5038, %f513, %f3, %f5037;
	max.f32 	%f5036, %f5038, 0f00000000;
	// begin inline asm
	{  cvt.rn.f16.f32 %rs812, %f5036;}

	// end inline asm
	st.global.u16 	[%rd619], %rs812;
$L__BB3_455:
	add.s32 	%r108, %r39, 2;
	setp.ge.u32 	%p862, %r108, %r279;
	@%p862 bra 	$L__BB3_457;
	add.s32 	%r1178, %r108, %r100;
	mul.wide.u32 	%rd620, %r1178, 2;
	add.s64 	%rd621, %rd4, %rd620;
	ld.global.u16 	%rs813, [%rd621];
	// begin inline asm
	{  cvt.f32.f16 %f5039, %rs813;}

	// end inline asm
	mul.f32 	%f5041, %f514, %f5039;
	fma.rn.f32 	%f5042, %f513, %f2, %f5041;
	max.f32 	%f5040, %f5042, 0f00000000;
	// begin inline asm
	{  cvt.rn.f16.f32 %rs814, %f5040;}

	// end inline asm
	st.global.u16 	[%rd621], %rs814;
$L__BB3_457:
	add.s32 	%r109, %r39, 3;
	setp.ge.u32 	%p863, %r109, %r279;
	@%p863 bra 	$L__BB3_1292;
	add.s32 	%r1179, %r109, %r100;
	mul.wide.u32 	%rd622, %r1179, 2;
	add.s64 	%rd623, %rd4, %rd622;
	ld.global.u16 	%rs815, [%rd623];
	// begin inline asm
	{  cvt.f32.f16 %f5043, %rs815;}

	// end inline asm
	mul.f32 	%f5045, %f514, %f5043;
	fma.rn.f32 	%f5046, %f513, %f1, %f5045;
	max.f32 	%f5044, %f5046, 0f00000000;
	// begin inline asm
	{  cvt.rn.f16.f32 %rs816, %f5044;}

	// end inline asm
	st.global.u16 	[%rd623], %rs816;
	bra.uni 	$L__BB3_1292;
$L__BB3_459:
	setp.ge.u32 	%p864, %r39, %r279;
	@%p864 bra 	$L__BB3_461;
	add.s32 	%r1180, %r39, %r100;
	mul.wide.u32 	%rd624, %r1180, 2;
	add.s64 	%rd625, %rd4, %rd624;
	ld.global.u16 	%rs817, [%rd625];
	// begin inline asm
	{  cvt.f32.f16 %f5047, %rs817;}

	// end inline asm
	mul.f32 	%f5049, %f514, %f5047;
	fma.rn.f32 	%f5048, %f513, %f4, %f5049;
	// begin inline asm
	{  cvt.rn.f16.f32 %rs818, %f5048;}

	// end inline asm
	st.global.u16 	[%rd625], %rs818;
$L__BB3_461:
	add.s32 	%r110, %r39, 1;
	setp.ge.u32 	%p865, %r110, %r279;
	@%p865 bra 	$L__BB3_463;
	add.s32 	%r1181, %r110, %r100;
	mul.wide.u32 	%rd626, %r1181, 2;
	add.s64 	%rd627, %rd4, %rd626;
	ld.global.u16 	%rs819, [%rd627];
	// begin inline asm
	{  cvt.f32.f16 %f5050, %rs819;}

	// end inline asm
	mul.f32 	%f5052, %f514, %f5050;
	fma.rn.f32 	%f5051, %f513, %f3, %f5052;
	// begin inline asm
	{  cvt.rn.f16.f32 %rs820, %f5051;}

	// end inline asm
	st.global.u16 	[%rd627], %rs820;
$L__BB3_463:
	add.s32 	%r111, %r39, 2;
	setp.ge.u32 	%p866, %r111, %r279;
	@%p866 bra 	$L__BB3_465;
	add.s32 	%r1182, %r111, %r100;
	mul.wide.u32 	%rd628, %r1182, 2;
	add.s64 	%rd629, %rd4, %rd628;
	ld.global.u16 	%rs821, [%rd629];
	// begin inline asm
	{  cvt.f32.f16 %f5053, %rs821;}

	// end inline asm
	mul.f32 	%f5055, %f514, %f5053;
	fma.rn.f32 	%f5054, %f513, %f2, %f5055;
	// begin inline asm
	{  cvt.rn.f16.f32 %rs822, %f5054;}

	// end inline asm
	st.global.u16 	[%rd629], %rs822;
$L__BB3_465:
	add.s32 	%r112, %r39, 3;
	setp.ge.u32 	%p867, %r112, %r279;
	@%p867 bra 	$L__BB3_1292;
	add.s32 	%r1183, %r112, %r100;
	mul.wide.u32 	%rd630, %r1183, 2;
	add.s64 	%rd631, %rd4, %rd630;
	ld.global.u16 	%rs823, [%rd631];
	// begin inline asm
	{  cvt.f32.f16 %f5056, %rs823;}

	// end inline asm
	mul.f32 	%f5058, %f514, %f5056;
	fma.rn.f32 	%f5057, %f513, %f1, %f5058;
	// begin inline asm
	{  cvt.rn.f16.f32 %rs824, %f5057;}

	// end inline asm
	st.global.u16 	[%rd631], %rs824;
	bra.uni 	$L__BB3_1292;
$L__BB3_467:
	mul.lo.s32 	%r113, %r38, %r279;
	setp.gt.s32 	%p745, %r281, 3;
	@%p745 bra 	$L__BB3_478;
	setp.eq.s32 	%p749, %r281, 2;
	@%p749 bra 	$L__BB3_481;
	setp.eq.s32 	%p750, %r281, 3;
	@%p750 bra 	$L__BB3_470;
	bra.uni 	$L__BB3_497;
$L__BB3_470:
	setp.ge.u32 	%p755, %r39, %r279;
	add.s32 	%r1096, %r39, %r113;
	mul.wide.u32 	%rd557, %r1096, 2;
	add.s64 	%rd39, %rd4, %rd557;
	@%p755 bra 	$L__BB3_472;
	ld.global.u16 	%rs705, [%rd39];
	// begin inline asm
	{  cvt.f32.f16 %f4355, %rs705;}

	// end inline asm
	mul.f32 	%f4357, %f514, %f4355;
	fma.rn.f32 	%f4358, %f513, %f16, %f4357;
	mul.f32 	%f4359, %f4358, %f4358;
	mul.f32 	%f4360, %f4358, %f4359;
	mul.f32 	%f4361, %f4358, 0f3F000000;
	fma.rn.f32 	%f4362, %f4360, 0f3D372713, %f4358;
	mul.f32 	%f4363, %f4362, 0f3F4C422A;
	abs.f32 	%f4364, %f4363;
	mul.f32 	%f4365, %f4364, 0f4038AA3B;
	ex2.approx.ftz.f32 	%f4366, %f4365;
	add.f32 	%f4367, %f4366, 0f3F800000;
	rcp.approx.ftz.f32 	%f4368, %f4367;
	fma.rn.f32 	%f4369, %f4368, 0fC0000000, 0f3F800000;
	setp.ge.f32 	%p756, %f4364, 0f41102CB4;
	selp.f32 	%f4370, 0f3F800000, %f4369, %p756;
	copysign.f32 	%f4371, %f4363, %f4370;
	mul.f32 	%f4372, %f4363, %f4363;
	fma.rn.f32 	%f4373, %f4372, 0f3C80F082, 0fBD563CAE;
	fma.rn.f32 	%f4374, %f4373, %f4372, 0f3E085941;
	fma.rn.f32 	%f4375, %f4374, %f4372, 0fBEAAA9ED;
	fma.rn.f32 	%f4376, %f4375, %f4372, 0f00000000;
	fma.rn.f32 	%f4377, %f4376, %f4363, %f4363;
	setp.ge.f32 	%p757, %f4364, 0f3F19999A;
	selp.f32 	%f4378, %f4371, %f4377, %p757;
	add.f32 	%f4379, %f4378, 0f3F800000;
	mul.f32 	%f4356, %f4361, %f4379;
	// begin inline asm
	{  cvt.rn.f16.f32 %rs706, %f4356;}

	// end inline asm
	st.global.u16 	[%rd39], %rs706;
$L__BB3_472:
	add.s32 	%r1097, %r39, 1;
	setp.ge.u32 	%p758, %r1097, %r279;
	@%p758 bra 	$L__BB3_474;
	ld.global.u16 	%rs707, [%rd39+2];
	// begin inline asm
	{  cvt.f32.f16 %f4380, %rs707;}

	// end inline asm
	mul.f32 	%f4382, %f514, %f4380;
	fma.rn.f32 	%f4383, %f513, %f15, %f4382;
	mul.f32 	%f4384, %f4383, %f4383;
	mul.f32 	%f4385, %f4383, %f4384;
	mul.f32 	%f4386, %f4383, 0f3F000000;
	fma.rn.f32 	%f4387, %f4385, 0f3D372713, %f4383;
	mul.f32 	%f4388, %f4387, 0f3F4C422A;
	abs.f32 	%f4389, %f4388;
	mul.f32 	%f4390, %f4389, 0f4038AA3B;
	ex2.approx.ftz.f32 	%f4391, %f4390;
	add.f32 	%f4392, %f4391, 0f3F800000;
	rcp.approx.ftz.f32 	%f4393, %f4392;
	fma.rn.f32 	%f4394, %f4393, 0fC0000000, 0f3F800000;
	setp.ge.f32 	%p759, %f4389, 0f41102CB4;
	selp.f32 	%f4395, 0f3F800000, %f4394, %p759;
	copysign.f32 	%f4396, %f4388, %f4395;
	mul.f32 	%f4397, %f4388, %f4388;
	fma.rn.f32 	%f4398, %f4397, 0f3C80F082, 0fBD563CAE;
	fma.rn.f32 	%f4399, %f4398, %f4397, 0f3E085941;
	fma.rn.f32 	%f4400, %f4399, %f4397, 0fBEAAA9ED;
	fma.rn.f32 	%f4401, %f4400, %f4397, 0f00000000;
	fma.rn.f32 	%f4402, %f4401, %f4388, %f4388;
	setp.ge.f32 	%p760, %f4389, 0f3F19999A;
	selp.f32 	%f4403, %f4396, %f4402, %p760;
	add.f32 	%f4404, %f4403, 0f3F800000;
	mul.f32 	%f4381, %f4386, %f4404;
	// begin inline asm
	{  cvt.rn.f16.f32 %rs708, %f4381;}

	// end inline asm
	st.global.u16 	[%rd39+2], %rs708;
$L__BB3_474:
	add.s32 	%r1098, %r39, 2;
	setp.ge.u32 	%p761, %r1098, %r279;
	@%p761 bra 	$L__BB3_476;
	ld.global.u16 	%rs709, [%rd39+4];
	// begin inline asm
	{  cvt.f32.f16 %f4405, %rs709;}

	// end inline asm
	mul.f32 	%f4407, %f514, %f4405;
	fma.rn.f32 	%f4408, %f513, %f14, %f4407;
	mul.f32 	%f4409, %f4408, %f4408;
	mul.f32 	%f4410, %f4408, %f4409;
	mul.f32 	%f4411, %f4408, 0f3F000000;
	fma.rn.f32 	%f4412, %f4410, 0f3D372713, %f4408;
	mul.f32 	%f4413, %f4412, 0f3F4C422A;
	abs.f32 	%f4414, %f4413;
	mul.f32 	%f4415, %f4414, 0f4038AA3B;
	ex2.approx.ftz.f32 	%f4416, %f4415;
	add.f32 	%f4417, %f4416, 0f3F800000;
	rcp.approx.ftz.f32 	%f4418, %f4417;
	fma.rn.f32 	%f4419, %f4418, 0fC0000000, 0f3F800000;
	setp.ge.f32 	%p762, %f4414, 0f41102CB4;
	selp.f32 	%f4420, 0f3F800000, %f4419, %p762;
	copysign.f32 	%f4421, %f4413, %f4420;
	mul.f32 	%f4422, %f4413, %f4413;
	fma.rn.f32 	%f4423, %f4422, 0f3C80F082, 0fBD563CAE;
	fma.rn.f32 	%f4424, %f4423, %f4422, 0f3E085941;
	fma.rn.f32 	%f4425, %f4424, %f4422, 0fBEAAA9ED;
	fma.rn.f32 	%f4426, %f4425, %f4422, 0f00000000;
	fma.rn.f32 	%f4427, %f4426, %f4413, %f4413;
	setp.ge.f32 	%p763, %f4414, 0f3F19999A;
	selp.f32 	%f4428, %f4421, %f4427, %p763;
	add.f32 	%f4429, %f4428, 0f3F800000;
	mul.f32 	%f4406, %f4411, %f4429;
	// begin inline asm
	{  cvt.rn.f16.f32 %rs710, %f4406;}

	// end inline asm
	st.global.u16 	[%rd39+4], %rs710;
$L__BB3_476:
	add.s32 	%r1099, %r39, 3;
	setp.ge.u32 	%p764, %r1099, %r279;
	@%p764 bra 	$L__BB3_350;
	ld.global.u16 	%rs711, [%rd39+6];
	// begin inline asm
	{  cvt.f32.f16 %f4430, %rs711;}

	// end inline asm
	mul.f32 	%f4432, %f514, %f4430;
	fma.rn.f32 	%f4433, %f513, %f13, %f4432;
	mul.f32 	%f4434, %f4433, %f4433;
	mul.f32 	%f4435, %f4433, %f4434;
	mul.f32 	%f4436, %f4433, 0f3F000000;
	fma.rn.f32 	%f4437, %f4435, 0f3D372713, %f4433;
	mul.f32 	%f4438, %f4437, 0f3F4C422A;
	abs.f32 	%f4439, %f4438;
	mul.f32 	%f4440, %f4439, 0f4038AA3B;
	ex2.approx.ftz.f32 	%f4441, %f4440;
	add.f32 	%f4442, %f4441, 0f3F800000;
	rcp.approx.ftz.f32 	%f4443, %f4442;
	fma.rn.f32 	%f4444, %f4443, 0fC0000000, 0f3F800000;
	setp.ge.f32 	%p765, %f4439, 0f41102CB4;
	selp.f32 	%f4445, 0f3F800000, %f4444, %p765;
	copysign.f32 	%f4446, %f4438, %f4445;
	mul.f32 	%f4447, %f4438, %f4438;
	fma.rn.f32 	%f4448, %f4447, 0f3C80F082, 0fBD563CAE;
	fma.rn.f32 	%f4449, %f4448, %f4447, 0f3E085941;
	fma.rn.f32 	%f4450, %f4449, %f4447, 0fBEAAA9ED;
	fma.rn.f32 	%f4451, %f4450, %f4447, 0f00000000;
	fma.rn.f32 	%f4452, %f4451, %f4438, %f4438;
	setp.ge.f32 	%p766, %f4439, 0f3F19999A;
	selp.f32 	%f4453, %f4446, %f4452, %p766;
	add.f32 	%f4454, %f4453, 0f3F800000;
	mul.f32 	%f4431, %f4436, %f4454;
	// begin inline asm
	{  cvt.rn.f16.f32 %rs712, %f4431;}

	// end inline asm
	st.global.u16 	[%rd39+6], %rs712;
	bra.uni 	$L__BB3_350;
$L__BB3_478:
	setp.eq.s32 	%p746, %r281, 4;
	@%p746 bra 	$L__BB3_489;
	setp.eq.s32 	%p747, %r281, 6;
	@%p747 bra 	$L__BB3_470;
	setp.ne.s32 	%p748, %r281, 5;
	@%p748 bra 	$L__BB3_497;
$L__BB3_481:
	setp.ge.u32 	%p767, %r39, %r279;
	add.s32 	%r1100, %r39, %r113;
	mul.wide.u32 	%rd558, %r1100, 2;
	add.s64 	%rd38, %rd4, %rd558;
	@%p767 bra 	$L__BB3_483;
	ld.global.u16 	%rs713, [%rd38];
	// begin inline asm
	{  cvt.f32.f16 %f4455, %rs713;}

	// end inline asm
	mul.f32 	%f4457, %f514, %f4455;
	fma.rn.f32 	%f4458, %f513, %f16, %f4457;
	max.f32 	%f4456, %f4458, 0f00000000;
	// begin inline asm
	{  cvt.rn.f16.f32 %rs714, %f4456;}

	// end inline asm
	st.global.u16 	[%rd38], %rs714;
$L__BB3_483:
	add.s32 	%r1101, %r39, 1;
	setp.ge.u32 	%p768, %r1101, %r279;
	@%p768 bra 	$L__BB3_485;
	ld.global.u16 	%rs715, [%rd38+2];
	// begin inline asm
	{  cvt.f32.f16 %f4459, %rs715;}

	// end inline asm
	mul.f32 	%f4461, %f514, %f4459;
	fma.rn.f32 	%f4462, %f513, %f15, %f4461;
	max.f32 	%f4460, %f4462, 0f00000000;
	// begin inline asm
	{  cvt.rn.f16.f32 %rs716, %f4460;}

	// end inline asm
	st.global.u16 	[%rd38+2], %rs716;
$L__BB3_485:
	add.s32 	%r1102, %r39, 2;
	setp.ge.u32 	%p769, %r1102, %r279;
	@%p769 bra 	$L__BB3_487;
	ld.global.u16 	%rs717, [%rd38+4];
	// begin inline asm
	{  cvt.f32.f16 %f4463, %rs717;}

	// end inline asm
	mul.f32 	%f4465, %f514, %f4463;
	fma.rn.f32 	%f4466, %f513, %f14, %f4465;
	max.f32 	%f4464, %f4466, 0f00000000;
	// begin inline asm
	{  cvt.rn.f16.f32 %rs718, %f4464;}

	// end inline asm
	st.global.u16 	[%rd38+4], %rs718;
$L__BB3_487:
	add.s32 	%r1103, %r39, 3;
	setp.ge.u32 	%p770, %r1103, %r279;
	@%p770 bra 	$L__BB3_350;
	ld.global.u16 	%rs719, [%rd38+6];
	// begin inline asm
	{  cvt.f32.f16 %f4467, %rs719;}

	// end inline asm
	mul.f32 	%f4469, %f514, %f4467;
	fma.rn.f32 	%f4470, %f513, %f13, %f4469;
	max.f32 	%f4468, %f4470, 0f00000000;
	// begin inline asm
	{  cvt.rn.f16.f32 %rs720, %f4468;}

	// end inline asm
	st.global.u16 	[%rd38+6], %rs720;
	bra.uni 	$L__BB3_350;
$L__BB3_489:
	setp.ge.u32 	%p751, %r39, %r279;
	add.s32 	%r1084, %r39, %r113;
	mul.wide.u32 	%rd556, %r1084, 2;
	add.s64 	%rd40, %rd4, %rd556;
	@%p751 bra 	$L__BB3_491;
	ld.global.u16 	%rs697, [%rd40];
	// begin inline asm
	{  cvt.f32.f16 %f4291, %rs697;}

	// end inline asm
	mul.f32 	%f4293, %f514, %f4291;
	fma.rn.f32 	%f4294, %f513, %f16, %f4293;
	fma.rn.f32 	%f4295, %f4294, 0fBBBB989D, 0f3F000000;
	cvt.sat.f32.f32 	%f4296, %f4295;
	mov.f32 	%f4297, 0f4B400001;
	mov.f32 	%f4298, 0f437C0000;
	fma.rm.f32 	%f4299, %f4296, %f4298, %f4297;
	add.f32 	%f4300, %f4299, 0fCB40007F;
	neg.f32 	%f4301, %f4300;
	fma.rn.f32 	%f4302, %f4294, 0fBFB8AA3B, %f4301;
	fma.rn.f32 	%f4303, %f4294, 0fB2A57060, %f4302;
	mov.b32 	%r1085, %f4299;
	shl.b32 	%r1086, %r1085, 23;
	mov.b32 	%f4304, %r1086;
	ex2.approx.ftz.f32 	%f4305, %f4303;
	fma.rn.f32 	%f4306, %f4305, %f4304, 0f3F800000;
	div.rn.f32 	%f4292, %f4294, %f4306;
	// begin inline asm
	{  cvt.rn.f16.f32 %rs698, %f4292;}

	// end inline asm
	st.global.u16 	[%rd40], %rs698;
$L__BB3_491:
	add.s32 	%r1087, %r39, 1;
	setp.ge.u32 	%p752, %r1087, %r279;
	@%p752 bra 	$L__BB3_493;
	ld.global.u16 	%rs699, [%rd40+2];
	// begin inline asm
	{  cvt.f32.f16 %f4307, %rs699;}

	// end inline asm
	mul.f32 	%f4309, %f514, %f4307;
	fma.rn.f32 	%f4310, %f513, %f15, %f4309;
	fma.rn.f32 	%f4311, %f4310, 0fBBBB989D, 0f3F000000;
	cvt.sat.f32.f32 	%f4312, %f4311;
	mov.f32 	%f4313, 0f4B400001;
	mov.f32 	%f4314, 0f437C0000;
	fma.rm.f32 	%f4315, %f4312, %f4314, %f4313;
	add.f32 	%f4316, %f4315, 0fCB40007F;
	neg.f32 	%f4317, %f4316;
	fma.rn.f32 	%f4318, %f4310, 0fBFB8AA3B, %f4317;
	fma.rn.f32 	%f4319, %f4310, 0fB2A57060, %f4318;
	mov.b32 	%r1088, %f4315;
	shl.b32 	%r1089, %r1088, 23;
	mov.b32 	%f4320, %r1089;
	ex2.approx.ftz.f32 	%f4321, %f4319;
	fma.rn.f32 	%f4322, %f4321, %f4320, 0f3F800000;
	div.rn.f32 	%f4308, %f4310, %f4322;
	// begin inline asm
	{  cvt.rn.f16.f32 %rs700, %f4308;}

	// end inline asm
	st.global.u16 	[%rd40+2], %rs700;
$L__BB3_493:
	add.s32 	%r1090, %r39, 2;
	setp.ge.u32 	%p753, %r1090, %r279;
	@%p753 bra 	$L__BB3_495;
	ld.global.u16 	%rs701, [%rd40+4];
	// begin inline asm
	{  cvt.f32.f16 %f4323, %rs701;}

	// end inline asm
	mul.f32 	%f4325, %f514, %f4323;
	fma.rn.f32 	%f4326, %f513, %f14, %f4325;
	fma.rn.f32 	%f4327, %f4326, 0fBBBB989D, 0f3F000000;
	cvt.sat.f32.f32 	%f4328, %f4327;
	mov.f32 	%f4329, 0f4B400001;
	mov.f32 	%f4330, 0f437C0000;
	fma.rm.f32 	%f4331, %f4328, %f4330, %f4329;
	add.f32 	%f4332, %f4331, 0fCB40007F;
	neg.f32 	%f4333, %f4332;
	fma.rn.f32 	%f4334, %f4326, 0fBFB8AA3B, %f4333;
	fma.rn.f32 	%f4335, %f4326, 0fB2A57060, %f4334;
	mov.b32 	%r1091, %f4331;
	shl.b32 	%r1092, %r1091, 23;
	mov.b32 	%f4336, %r1092;
	ex2.approx.ftz.f32 	%f4337, %f4335;
	fma.rn.f32 	%f4338, %f4337, %f4336, 0f3F800000;
	div.rn.f32 	%f4324, %f4326, %f4338;
	// begin inline asm
	{  cvt.rn.f16.f32 %rs702, %f4324;}

	// end inline asm
	st.global.u16 	[%rd40+4], %rs702;
$L__BB3_495:
	add.s32 	%r1093, %r39, 3;
	setp.ge.u32 	%p754, %r1093, %r279;
	@%p754 bra 	$L__BB3_350;
	ld.global.u16 	%rs703, [%rd40+6];
	// begin inline asm
	{  cvt.f32.f16 %f4339, %rs703;}

	// end inline asm
	mul.f32 	%f4341, %f514, %f4339;
	fma.rn.f32 	%f4342, %f513, %f13, %f4341;
	fma.rn.f32 	%f4343, %f4342, 0fBBBB989D, 0f3F000000;
	cvt.sat.f32.f32 	%f4344, %f4343;
	mov.f32 	%f4345, 0f4B400001;
	mov.f32 	%f4346, 0f437C0000;
	fma.rm.f32 	%f4347, %f4344, %f4346, %f4345;
	add.f32 	%f4348, %f4347, 0fCB40007F;
	neg.f32 	%f4349, %f4348;
	fma.rn.f32 	%f4350, %f4342, 0fBFB8AA3B, %f4349;
	fma.rn.f32 	%f4351, %f4342, 0fB2A57060, %f4350;
	mov.b32 	%r1094, %f4347;
	shl.b32 	%r1095, %r1094, 23;
	mov.b32 	%f4352, %r1095;
	ex2.approx.ftz.f32 	%f4353, %f4351;
	fma.rn.f32 	%f4354, %f4353, %f4352, 0f3F800000;
	div.rn.f32 	%f4340, %f4342, %f4354;
	// begin inline asm
	{  cvt.rn.f16.f32 %rs704, %f4340;}

	// end inline asm
	st.global.u16 	[%rd40+6], %rs704;
	bra.uni 	$L__BB3_350;
$L__BB3_497:
	setp.ge.u32 	%p771, %r39, %r279;
	add.s32 	%r1104, %r39, %r113;
	mul.wide.u32 	%rd559, %r1104, 2;
	add.s64 	%rd41, %rd4, %rd559;
	@%p771 bra 	$L__BB3_499;
	ld.global.u16 	%rs721, [%rd41];
	// begin inline asm
	{  cvt.f32.f16 %f4471, %rs721;}

	// end inline asm
	mul.f32 	%f4473, %f514, %f4471;
	fma.rn.f32 	%f4472, %f513, %f16, %f4473;
	// begin inline asm
	{  cvt.rn.f16.f32 %rs722, %f4472;}

	// end inline asm
	st.global.u16 	[%rd41], %rs722;
$L__BB3_499:
	add.s32 	%r1105, %r39, 1;
	setp.ge.u32 	%p772, %r1105, %r279;
	@%p772 bra 	$L__BB3_501;
	ld.global.u16 	%rs723, [%rd41+2];
	// begin inline asm
	{  cvt.f32.f16 %f4474, %rs723;}

	// end inline asm
	mul.f32 	%f4476, %f514, %f4474;
	fma.rn.f32 	%f4475, %f513, %f15, %f4476;
	// begin inline asm
	{  cvt.rn.f16.f32 %rs724, %f4475;}

	// end inline asm
	st.global.u16 	[%rd41+2], %rs724;
$L__BB3_501:
	add.s32 	%r1106, %r39, 2;
	setp.ge.u32 	%p773, %r1106, %r279;
	@%p773 bra 	$L__BB3_503;
	ld.global.u16 	%rs725, [%rd41+4];
	// begin inline asm
	{  cvt.f32.f16 %f4477, %rs725;}

	// end inline asm
	mul.f32 	%f4479, %f514, %f4477;
	fma.rn.f32 	%f4478, %f513, %f14, %f4479;
	// begin inline asm
	{  cvt.rn.f16.f32 %rs726, %f4478;}

	// end inline asm
	st.global.u16 	[%rd41+4], %rs726;
$L__BB3_503:
	add.s32 	%r1107, %r39, 3;
	setp.ge.u32 	%p774, %r1107, %r279;
	@%p774 bra 	$L__BB3_350;
	ld.global.u16 	%rs727, [%rd41+6];
	// begin inline asm
	{  cvt.f32.f16 %f4480, %rs727;}

	// end inline asm
	mul.f32 	%f4482, %f514, %f4480;
	fma.rn.f32 	%f4481, %f513, %f13, %f4482;
	// begin inline asm
	{  cvt.rn.f16.f32 %rs728, %f4481;}

	// end inline asm
	st.global.u16 	[%rd41+6], %rs728;
	bra.uni 	$L__BB3_350;
$L__BB3_505:
	setp.lt.u32 	%p868, %r38, %r278;
	@%p868 bra 	$L__BB3_617;
$L__BB3_506:
	add.s32 	%r114, %r38, 1;
	setp.ge.u32 	%p899, %r114, %r278;
	@%p899 bra 	$L__BB3_543;
	mul.lo.s32 	%r115, %r114, %r279;
	setp.ge.u32 	%p900, %r39, %r279;
	@%p900 bra 	$L__BB3_516;
	add.s32 	%r1227, %r39, %r115;
	mul.wide.u32 	%rd633, %r1227, 2;
	add.s64 	%rd42, %rd4, %rd633;
	ld.global.u16 	%rs833, [%rd42];
	// begin inline asm
	{  cvt.f32.f16 %f5203, %rs833;}

	// end inline asm
	mul.f32 	%f5204, %f514, %f5203;
	fma.rn.f32 	%f5683, %f513, %f12, %f5204;
	setp.gt.u32 	%p901, %r281, 7;
	@%p901 bra 	$L__BB3_515;
	mov.b32 	%r1228, 1;
	shl.b32 	%r1229, %r1228, %r281;
	and.b32  	%r1230, %r1229, 36;
	setp.ne.s32 	%p902, %r1230, 0;
	@%p902 bra 	$L__BB3_514;
	mov.b32 	%r1231, 1;
	shl.b32 	%r1232, %r1231, %r281;
	and.b32  	%r1233, %r1232, 72;
	setp.ne.s32 	%p903, %r1233, 0;
	@%p903 bra 	$L__BB3_513;
	mov.b32 	%r1234, 1;
	shl.b32 	%r1235, %r1234, %r281;
	and.b32  	%r1236, %r1235, 144;
	setp.ne.s32 	%p904, %r1236, 0;
	@%p904 bra 	$L__BB3_512;
	bra.uni 	$L__BB3_515;
$L__BB3_512:
	fma.rn.f32 	%f5205, %f5683, 0fBBBB989D, 0f3F000000;
	cvt.sat.f32.f32 	%f5206, %f5205;
	mov.f32 	%f5207, 0f4B400001;
	mov.f32 	%f5208, 0f437C0000;
	fma.rm.f32 	%f5209, %f5206, %f5208, %f5207;
	add.f32 	%f5210, %f5209, 0fCB40007F;
	neg.f32 	%f5211, %f5210;
	fma.rn.f32 	%f5212, %f5683, 0fBFB8AA3B, %f5211;
	fma.rn.f32 	%f5213, %f5683, 0fB2A57060, %f5212;
	mov.b32 	%r1237, %f5209;
	shl.b32 	%r1238, %r1237, 23;
	mov.b32 	%f5214, %r1238;
	ex2.approx.ftz.f32 	%f5215, %f5213;
	fma.rn.f32 	%f5216, %f5215, %f5214, 0f3F800000;
	div.rn.f32 	%f5683, %f5683, %f5216;
	bra.uni 	$L__BB3_515;
$L__BB3_513:
	mul.f32 	%f5217, %f5683, %f5683;
	mul.f32 	%f5218, %f5683, %f5217;
	mul.f32 	%f5219, %f5683, 0f3F000000;
	fma.rn.f32 	%f5220, %f5218, 0f3D372713, %f5683;
	mul.f32 	%f5221, %f5220, 0f3F4C422A;
	abs.f32 	%f5222, %f5221;
	mul.f32 	%f5223, %f5222, 0f4038AA3B;
	ex2.approx.ftz.f32 	%f5224, %f5223;
	add.f32 	%f5225, %f5224, 0f3F800000;
	rcp.approx.ftz.f32 	%f5226, %f5225;
	fma.rn.f32 	%f5227, %f5226, 0fC0000000, 0f3F800000;
	setp.ge.f32 	%p905, %f5222, 0f41102CB4;
	selp.f32 	%f5228, 0f3F800000, %f5227, %p905;
	copysign.f32 	%f5229, %f5221, %f5228;
	mul.f32 	%f5230, %f5221, %f5221;
	fma.rn.f32 	%f5231, %f5230, 0f3C80F082, 0fBD563CAE;
	fma.rn.f32 	%f5232, %f5231, %f5230, 0f3E085941;
	fma.rn.f32 	%f5233, %f5232, %f5230, 0fBEAAA9ED;
	fma.rn.f32 	%f5234, %f5233, %f5230, 0f00000000;
	fma.rn.f32 	%f5235, %f5234, %f5221, %f5221;
	setp.ge.f32 	%p906, %f5222, 0f3F19999A;
	selp.f32 	%f5236, %f5229, %f5235, %p906;
	add.f32 	%f5237, %f5236, 0f3F800000;
	mul.f32 	%f5683, %f5219, %f5237;
	bra.uni 	$L__BB3_515;
$L__BB3_514:
	max.f32 	%f5683, %f5683, 0f00000000;
$L__BB3_515:
	// begin inline asm
	{  cvt.rn.f16.f32 %rs834, %f5683;}

	// end inline asm
	st.global.u16 	[%rd42], %rs834;
$L__BB3_516:
	add.s32 	%r116, %r39, 1;
	setp.ge.u32 	%p907, %r116, %r279;
	@%p907 bra 	$L__BB3_525;
	add.s32 	%r1240, %r116, %r115;
	mul.wide.u32 	%rd634, %r1240, 2;
	add.s64 	%rd43, %rd4, %rd634;
	ld.global.u16 	%rs835, [%rd43];
	// begin inline asm
	{  cvt.f32.f16 %f5239, %rs835;}

	// end inline asm
	mul.f32 	%f5240, %f514, %f5239;
	fma.rn.f32 	%f5684, %f513, %f11, %f5240;
	setp.gt.u32 	%p908, %r281, 7;
	@%p908 bra 	$L__BB3_524;
	mov.b32 	%r1241, 1;
	shl.b32 	%r1242, %r1241, %r281;
	and.b32  	%r1243, %r1242, 36;
	setp.ne.s32 	%p909, %r1243, 0;
	@%p909 bra 	$L__BB3_523;
	mov.b32 	%r1244, 1;
	shl.b32 	%r1245, %r1244, %r281;
	and.b32  	%r1246, %r1245, 72;
	setp.ne.s32 	%p910, %r1246, 0;
	@%p910 bra 	$L__BB3_522;
	mov.b32 	%r1247, 1;
	shl.b32 	%r1248, %r1247, %r281;
	and.b32  	%r1249, %r1248, 144;
	setp.ne.s32 	%p911, %r1249, 0;
	@%p911 bra 	$L__BB3_521;
	bra.uni 	$L__BB3_524;
$L__BB3_521:
	fma.rn.f32 	%f5241, %f5684, 0fBBBB989D, 0f3F000000;
	cvt.sat.f32.f32 	%f5242, %f5241;
	mov.f32 	%f5243, 0f4B400001;
	mov.f32 	%f5244, 0f437C0000;
	fma.rm.f32 	%f5245, %f5242, %f5244, %f5243;
	add.f32 	%f5246, %f5245, 0fCB40007F;
	neg.f32 	%f5247, %f5246;
	fma.rn.f32 	%f5248, %f5684, 0fBFB8AA3B, %f5247;
	fma.rn.f32 	%f5249, %f5684, 0fB2A57060, %f5248;
	mov.b32 	%r1250, %f5245;
	shl.b32 	%r1251, %r1250, 23;
	mov.b32 	%f5250, %r1251;
	ex2.approx.ftz.f32 	%f5251, %f5249;
	fma.rn.f32 	%f5252, %f5251, %f5250, 0f3F800000;
	div.rn.f32 	%f5684, %f5684, %f5252;
	bra.uni 	$L__BB3_524;
$L__BB3_522:
	mul.f32 	%f5253, %f5684, %f5684;
	mul.f32 	%f5254, %f5684, %f5253;
	mul.f32 	%f5255, %f5684, 0f3F000000;
	fma.rn.f32 	%f5256, %f5254, 0f3D372713, %f5684;
	mul.f32 	%f5257, %f5256, 0f3F4C422A;
	abs.f32 	%f5258, %f5257;
	mul.f32 	%f5259, %f5258, 0f4038AA3B;
	ex2.approx.ftz.f32 	%f5260, %f5259;
	add.f32 	%f5261, %f5260, 0f3F800000;
	rcp.approx.ftz.f32 	%f5262, %f5261;
	fma.rn.f32 	%f5263, %f5262, 0fC0000000, 0f3F800000;
	setp.ge.f32 	%p912, %f5258, 0f41102CB4;
	selp.f32 	%f5264, 0f3F800000, %f5263, %p912;
	copysign.f32 	%f5265, %f5257, %f5264;
	mul.f32 	%f5266, %f5257, %f5257;
	fma.rn.f32 	%f5267, %f5266, 0f3C80F082, 0fBD563CAE;
	fma.rn.f32 	%f5268, %f5267, %f5266, 0f3E085941;
	fma.rn.f32 	%f5269, %f5268, %f5266, 0fBEAAA9ED;
	fma.rn.f32 	%f5270, %f5269, %f5266, 0f00000000;
	fma.rn.f32 	%f5271, %f5270, %f5257, %f5257;
	setp.ge.f32 	%p913, %f5258, 0f3F19999A;
	selp.f32 	%f5272, %f5265, %f5271, %p913;
	add.f32 	%f5273, %f5272, 0f3F800000;
	mul.f32 	%f5684, %f5255, %f5273;
	bra.uni 	$L__BB3_524;
$L__BB3_523:
	max.f32 	%f5684, %f5684, 0f00000000;
$L__BB3_524:
	// begin inline asm
	{  cvt.rn.f16.f32 %rs836, %f5684;}

	// end inline asm
	st.global.u16 	[%rd43], %rs836;
$L__BB3_525:
	add.s32 	%r117, %r39, 2;
	setp.ge.u32 	%p914, %r117, %r279;
	@%p914 bra 	$L__BB3_534;
	add.s32 	%r1253, %r117, %r115;
	mul.wide.u32 	%rd635, %r1253, 2;
	add.s64 	%rd44, %rd4, %rd635;
	ld.global.u16 	%rs837, [%rd44];
	// begin inline asm
	{  cvt.f32.f16 %f5275, %rs837;}

	// end inline asm
	mul.f32 	%f5276, %f514, %f5275;
	fma.rn.f32 	%f5685, %f513, %f10, %f5276;
	setp.gt.u32 	%p915, %r281, 7;
	@%p915 bra 	$L__BB3_533;
	mov.b32 	%r1254, 1;
	shl.b32 	%r1255, %r1254, %r281;
	and.b32  	%r1256, %r1255, 36;
	setp.ne.s32 	%p916, %r1256, 0;
	@%p916 bra 	$L__BB3_532;
	mov.b32 	%r1257, 1;
	shl.b32 	%r1258, %r1257, %r281;
	and.b32  	%r1259, %r1258, 72;
	setp.ne.s32 	%p917, %r1259, 0;
	@%p917 bra 	$L__BB3_531;
	mov.b32 	%r1260, 1;
	shl.b32 	%r1261, %r1260, %r281;
	and.b32  	%r1262, %r1261, 144;
	setp.ne.s32 	%p918, %r1262, 0;
	@%p918 bra 	$L__BB3_530;
	bra.uni 	$L__BB3_533;
$L__BB3_530:
	fma.rn.f32 	%f5277, %f5685, 0fBBBB989D, 0f3F000000;
	cvt.sat.f32.f32 	%f5278, %f5277;
	mov.f32 	%f5279, 0f4B400001;
	mov.f32 	%f5280, 0f437C0000;
	fma.rm.f32 	%f5281, %f5278, %f5280, %f5279;
	add.f32 	%f5282, %f5281, 0fCB40007F;
	neg.f32 	%f5283, %f5282;
	fma.rn.f32 	%f5284, %f5685, 0fBFB8AA3B, %f5283;
	fma.rn.f32 	%f5285, %f5685, 0fB2A57060, %f5284;
	mov.b32 	%r1263, %f5281;
	shl.b32 	%r1264, %r1263, 23;
	mov.b32 	%f5286, %r1264;
	ex2.approx.ftz.f32 	%f5287, %f5285;
	fma.rn.f32 	%f5288, %f5287, %f5286, 0f3F800000;
	div.rn.f32 	%f5685, %f5685, %f5288;
	bra.uni 	$L__BB3_533;
$L__BB3_531:
	mul.f32 	%f5289, %f5685, %f5685;
	mul.f32 	%f5290, %f5685, %f5289;
	mul.f32 	%f5291, %f5685, 0f3F000000;
	fma.rn.f32 	%f5292, %f5290, 0f3D372713, %f5685;
	mul.f32 	%f5293, %f5292, 0f3F4C422A;
	abs.f32 	%f5294, %f5293;
	mul.f32 	%f5295, %f5294, 0f4038AA3B;
	ex2.approx.ftz.f32 	%f5296, %f5295;
	add.f32 	%f5297, %f5296, 0f3F800000;
	rcp.approx.ftz.f32 	%f5298, %f5297;
	fma.rn.f32 	%f5299, %f5298, 0fC0000000, 0f3F800000;
	setp.ge.f32 	%p919, %f5294, 0f41102CB4;
	selp.f32 	%f5300, 0f3F800000, %f5299, %p919;
	copysign.f32 	%f5301, %f5293, %f5300;
	mul.f32 	%f5302, %f5293, %f5293;
	fma.rn.f32 	%f5303, %f5302, 0f3C80F082, 0fBD563CAE;
	fma.rn.f32 	%f5304, %f5303, %f5302, 0f3E085941;
	fma.rn.f32 	%f5305, %f5304, %f5302, 0fBEAAA9ED;
	fma.rn.f32 	%f5306, %f5305, %f5302, 0f00000000;
	fma.rn.f32 	%f5307, %f5306, %f5293, %f5293;
	setp.ge.f32 	%p920, %f5294, 0f3F19999A;
	selp.f32 	%f5308, %f5301, %f5307, %p920;
	add.f32 	%f5309, %f5308, 0f3F800000;
	mul.f32 	%f5685, %f5291, %f5309;
	bra.uni 	$L__BB3_533;
$L__BB3_532:
	max.f32 	%f5685, %f5685, 0f00000000;
$L__BB3_533:
	// begin inline asm
	{  cvt.rn.f16.f32 %rs838, %f5685;}

	// end inline asm
	st.global.u16 	[%rd44], %rs838;
$L__BB3_534:
	add.s32 	%r118, %r39, 3;
	setp.ge.u32 	%p921, %r118, %r279;
	@%p921 bra 	$L__BB3_543;
	add.s32 	%r1266, %r118, %r115;
	mul.wide.u32 	%rd636, %r1266, 2;
	add.s64 	%rd45, %rd4, %rd636;
	ld.global.u16 	%rs839, [%rd45];
	// begin inline asm
	{  cvt.f32.f16 %f5311, %rs839;}

	// end inline asm
	mul.f32 	%f5312, %f514, %f5311;
	fma.rn.f32 	%f5686, %f513, %f9, %f5312;
	setp.gt.u32 	%p922, %r281, 7;
	@%p922 bra 	$L__BB3_542;
	mov.b32 	%r1267, 1;
	shl.b32 	%r1268, %r1267, %r281;
	and.b32  	%r1269, %r1268, 36;
	setp.ne.s32 	%p923, %r1269, 0;
	@%p923 bra 	$L__BB3_541;
	mov.b32 	%r1270, 1;
	shl.b32 	%r1271, %r1270, %r281;
	and.b32  	%r1272, %r1271, 72;
	setp.ne.s32 	%p924, %r1272, 0;
	@%p924 bra 	$L__BB3_540;
	mov.b32 	%r1273, 1;
	shl.b32 	%r1274, %r1273, %r281;
	and.b32  	%r1275, %r1274, 144;
	setp.ne.s32 	%p925, %r1275, 0;
	@%p925 bra 	$L__BB3_539;
	bra.uni 	$L__BB3_542;
$L__BB3_539:
	fma.rn.f32 	%f5313, %f5686, 0fBBBB989D, 0f3F000000;
	cvt.sat.f32.f32 	%f5314, %f5313;
	mov.f32 	%f5315, 0f4B400001;
	mov.f32 	%f5316, 0f437C0000;
	fma.rm.f32 	%f5317, %f5314, %f5316, %f5315;
	add.f32 	%f5318, %f5317, 0fCB40007F;
	neg.f32 	%f5319, %f5318;
	fma.rn.f32 	%f5320, %f5686, 0fBFB8AA3B, %f5319;
	fma.rn.f32 	%f5321, %f5686, 0fB2A57060, %f5320;
	mov.b32 	%r1276, %f5317;
	shl.b32 	%r1277, %r1276, 23;
	mov.b32 	%f5322, %r1277;
	ex2.approx.ftz.f32 	%f5323, %f5321;
	fma.rn.f32 	%f5324, %f5323, %f5322, 0f3F800000;
	div.rn.f32 	%f5686, %f5686, %f5324;
	bra.uni 	$L__BB3_542;
$L__BB3_540:
	mul.f32 	%f5325, %f5686, %f5686;
	mul.f32 	%f5326, %f5686, %f5325;
	mul.f32 	%f5327, %f5686, 0f3F000000;
	fma.rn.f32 	%f5328, %f5326, 0f3D372713, %f5686;
	mul.f32 	%f5329, %f5328, 0f3F4C422A;
	abs.f32 	%f5330, %f5329;
	mul.f32 	%f5331, %f5330, 0f4038AA3B;
	ex2.approx.ftz.f32 	%f5332, %f5331;
	add.f32 	%f5333, %f5332, 0f3F800000;
	rcp.approx.ftz.f32 	%f5334, %f5333;
	fma.rn.f32 	%f5335, %f5334, 0fC0000000, 0f3F800000;
	setp.ge.f32 	%p926, %f5330, 0f41102CB4;
	selp.f32 	%f5336, 0f3F800000, %f5335, %p926;
	copysign.f32 	%f5337, %f5329, %f5336;
	mul.f32 	%f5338, %f5329, %f5329;
	fma.rn.f32 	%f5339, %f5338, 0f3C80F082, 0fBD563CAE;
	fma.rn.f32 	%f5340, %f5339, %f5338, 0f3E085941;
	fma.rn.f32 	%f5341, %f5340, %f5338, 0fBEAAA9ED;
	fma.rn.f32 	%f5342, %f5341, %f5338, 0f00000000;
	fma.rn.f32 	%f5343, %f5342, %f5329, %f5329;
	setp.ge.f32 	%p927, %f5330, 0f3F19999A;
	selp.f32 	%f5344, %f5337, %f5343, %p927;
	add.f32 	%f5345, %f5344, 0f3F800000;
	mul.f32 	%f5686, %f5327, %f5345;
	bra.uni 	$L__BB3_542;
$L__BB3_541:
	max.f32 	%f5686, %f5686, 0f00000000;
$L__BB3_542:
	// begin inline asm
	{  cvt.rn.f16.f32 %rs840, %f5686;}

	// end inline asm
	st.global.u16 	[%rd45], %rs840;
$L__BB3_543:
	add.s32 	%r119, %r38, 2;
	setp.ge.u32 	%p928, %r119, %r278;
	@%p928 bra 	$L__BB3_580;
	mul.lo.s32 	%r120, %r119, %r279;
	setp.ge.u32 	%p929, %r39, %r279;
	add.s32 	%r1278, %r39, %r120;
	mul.wide.u32 	%rd637, %r1278, 2;
	add.s64 	%rd46, %rd4, %rd637;
	@%p929 bra 	$L__BB3_553;
	ld.global.u16 	%rs841, [%rd46];
	// begin inline asm
	{  cvt.f32.f16 %f5347, %rs841;}

	// end inline asm
	mul.f32 	%f5348, %f514, %f5347;
	fma.rn.f32 	%f5687, %f513, %f8, %f5348;
	setp.gt.u32 	%p930, %r281, 7;
	@%p930 bra 	$L__BB3_552;
	mov.b32 	%r1280, 1;
	shl.b32 	%r1281, %r1280, %r281;
	and.b32  	%r1282, %r1281, 36;
	setp.ne.s32 	%p931, %r1282, 0;
	@%p931 bra 	$L__BB3_551;
	mov.b32 	%r1283, 1;
	shl.b32 	%r1284, %r1283, %r281;
	and.b32  	%r1285, %r1284, 72;
	setp.ne.s32 	%p932, %r1285, 0;
	@%p932 bra 	$L__BB3_550;
	mov.b32 	%r1286, 1;
	shl.b32 	%r1287, %r1286, %r281;
	and.b32  	%r1288, %r1287, 144;
	setp.ne.s32 	%p933, %r1288, 0;
	@%p933 bra 	$L__BB3_549;
	bra.uni 	$L__BB3_552;
$L__BB3_549:
	fma.rn.f32 	%f5349, %f5687, 0fBBBB989D, 0f3F000000;
	cvt.sat.f32.f32 	%f5350, %f5349;
	mov.f32 	%f5351, 0f4B400001;
	mov.f32 	%f5352, 0f437C0000;
	fma.rm.f32 	%f5353, %f5350, %f5352, %f5351;
	add.f32 	%f5354, %f5353, 0fCB40007F;
	neg.f32 	%f5355, %f5354;
	fma.rn.f32 	%f5356, %f5687, 0fBFB8AA3B, %f5355;
	fma.rn.f32 	%f5357, %f5687, 0fB2A57060, %f5356;
	mov.b32 	%r1289, %f5353;
	shl.b32 	%r1290, %r1289, 23;
	mov.b32 	%f5358, %r1290;
	ex2.approx.ftz.f32 	%f5359, %f5357;
	fma.rn.f32 	%f5360, %f5359, %f5358, 0f3F800000;
	div.rn.f32 	%f5687, %f5687, %f5360;
	bra.uni 	$L__BB3_552;
$L__BB3_550:
	mul.f32 	%f5361, %f5687, %f5687;
	mul.f32 	%f5362, %f5687, %f5361;
	mul.f32 	%f5363, %f5687, 0f3F000000;
	fma.rn.f32 	%f5364, %f5362, 0f3D372713, %f5687;
	mul.f32 	%f5365, %f5364, 0f3F4C422A;
	abs.f32 	%f5366, %f5365;
	mul.f32 	%f5367, %f5366, 0f4038AA3B;
	ex2.approx.ftz.f32 	%f5368, %f5367;
	add.f32 	%f5369, %f5368, 0f3F800000;
	rcp.approx.ftz.f32 	%f5370, %f5369;
	fma.rn.f32 	%f5371, %f5370, 0fC0000000, 0f3F800000;
	setp.ge.f32 	%p934, %f5366, 0f41102CB4;
	selp.f32 	%f5372, 0f3F800000, %f5371, %p934;
	copysign.f32 	%f5373, %f5365, %f5372;
	mul.f32 	%f5374, %f5365, %f5365;
	fma.rn.f32 	%f5375, %f5374, 0f3C80F082, 0fBD563CAE;
	fma.rn.f32 	%f5376, %f5375, %f5374, 0f3E085941;
	fma.rn.f32 	%f5377, %f5376, %f5374, 0fBEAAA9ED;
	fma.rn.f32 	%f5378, %f5377, %f5374, 0f00000000;
	fma.rn.f32 	%f5379, %f5378, %f5365, %f5365;
	setp.ge.f32 	%p935, %f5366, 0f3F19999A;
	selp.f32 	%f5380, %f5373, %f5379, %p935;
	add.f32 	%f5381, %f5380, 0f3F800000;
	mul.f32 	%f5687, %f5363, %f5381;
	bra.uni 	$L__BB3_552;
$L__BB3_551:
	max.f32 	%f5687, %f5687, 0f00000000;
$L__BB3_552:
	// begin inline asm
	{  cvt.rn.f16.f32 %rs842, %f5687;}

	// end inline asm
	st.global.u16 	[%rd46], %rs842;
$L__BB3_553:
	add.s32 	%r1291, %r39, 1;
	setp.ge.u32 	%p936, %r1291, %r279;
	@%p936 bra 	$L__BB3_562;
	ld.global.u16 	%rs843, [%rd46+2];
	// begin inline asm
	{  cvt.f32.f16 %f5383, %rs843;}

	// end inline asm
	mul.f32 	%f5384, %f514, %f5383;
	fma.rn.f32 	%f5688, %f513, %f7, %f5384;
	setp.gt.u32 	%p937, %r281, 7;
	@%p937 bra 	$L__BB3_561;
	mov.b32 	%r1293, 1;
	shl.b32 	%r1294, %r1293, %r281;
	and.b32  	%r1295, %r1294, 36;
	setp.ne.s32 	%p938, %r1295, 0;
	@%p938 bra 	$L__BB3_560;
	mov.b32 	%r1296, 1;
	shl.b32 	%r1297, %r1296, %r281;
	and.b32  	%r1298, %r1297, 72;
	setp.ne.s32 	%p939, %r1298, 0;
	@%p939 bra 	$L__BB3_559;
	mov.b32 	%r1299, 1;
	shl.b32 	%r1300, %r1299, %r281;
	and.b32  	%r1301, %r1300, 144;
	setp.ne.s32 	%p940, %r1301, 0;
	@%p940 bra 	$L__BB3_558;
	bra.uni 	$L__BB3_561;
$L__BB3_558:
	fma.rn.f32 	%f5385, %f5688, 0fBBBB989D, 0f3F000000;
	cvt.sat.f32.f32 	%f5386, %f5385;
	mov.f32 	%f5387, 0f4B400001;
	mov.f32 	%f5388, 0f437C0000;
	fma.rm.f32 	%f5389, %f5386, %f5388, %f5387;
	add.f32 	%f5390, %f5389, 0fCB40007F;
	neg.f32 	%f5391, %f5390;
	fma.rn.f32 	%f5392, %f5688, 0fBFB8AA3B, %f5391;
	fma.rn.f32 	%f5393, %f5688, 0fB2A57060, %f5392;
	mov.b32 	%r1302, %f5389;
	shl.b32 	%r1303, %r1302, 23;
	mov.b32 	%f5394, %r1303;
	ex2.approx.ftz.f32 	%f5395, %f5393;
	fma.rn.f32 	%f5396, %f5395, %f5394, 0f3F800000;
	div.rn.f32 	%f5688, %f5688, %f5396;
	bra.uni 	$L__BB3_561;
$L__BB3_559:
	mul.f32 	%f5397, %f5688, %f5688;
	mul.f32 	%f5398, %f5688, %f5397;
	mul.f32 	%f5399, %f5688, 0f3F000000;
	fma.rn.f32 	%f5400, %f5398, 0f3D372713, %f5688;
	mul.f32 	%f5401, %f5400, 0f3F4C422A;
	abs.f32 	%f5402, %f5401;
	mul.f32 	%f5403, %f5402, 0f4038AA3B;
	ex2.approx.ftz.f32 	%f5404, %f5403;
	add.f32 	%f5405, %f5404, 0f3F800000;
	rcp.approx.ftz.f32 	%f5406, %f5405;
	fma.rn.f32 	%f5407, %f5406, 0fC0000000, 0f3F800000;
	setp.ge.f32 	%p941, %f5402, 0f41102CB4;
	selp.f32 	%f5408, 0f3F800000, %f5407, %p941;
	copysign.f32 	%f5409, %f5401, %f5408;
	mul.f32 	%f5410, %f5401, %f5401;
	fma.rn.f32 	%f5411, %f5410, 0f3C80F082, 0fBD563CAE;
	fma.rn.f32 	%f5412, %f5411, %f5410, 0f3E085941;
	fma.rn.f32 	%f5413, %f5412, %f5410, 0fBEAAA9ED;
	fma.rn.f32 	%f5414, %f5413, %f5410, 0f00000000;
	fma.rn.f32 	%f5415, %f5414, %f5401, %f5401;
	setp.ge.f32 	%p942, %f5402, 0f3F19999A;
	selp.f32 	%f5416, %f5409, %f5415, %p942;
	add.f32 	%f5417, %f5416, 0f3F800000;
	mul.f32 	%f5688, %f5399, %f5417;
	bra.uni 	$L__BB3_561;
$L__BB3_560:
	max.f32 	%f5688, %f5688, 0f00000000;
$L__BB3_561:
	// begin inline asm
	{  cvt.rn.f16.f32 %rs844, %f5688;}

	// end inline asm
	st.global.u16 	[%rd46+2], %rs844;
$L__BB3_562:
	add.s32 	%r1304, %r39, 2;
	setp.ge.u32 	%p943, %r1304, %r279;
	add.s32 	%r1305, %r1304, %r120;
	mul.wide.u32 	%rd638, %r1305, 2;
	add.s64 	%rd47, %rd4, %rd638;
	@%p943 bra 	$L__BB3_571;
	ld.global.u16 	%rs845, [%rd47];
	// begin inline asm
	{  cvt.f32.f16 %f5419, %rs845;}

	// end inline asm
	mul.f32 	%f5420, %f514, %f5419;
	fma.rn.f32 	%f5689, %f513, %f6, %f5420;
	setp.gt.u32 	%p944, %r281, 7;
	@%p944 bra 	$L__BB3_570;
	mov.b32 	%r1307, 1;
	shl.b32 	%r1308, %r1307, %r281;
	and.b32  	%r1309, %r1308, 36;
	setp.ne.s32 	%p945, %r1309, 0;
	@%p945 bra 	$L__BB3_569;
	mov.b32 	%r1310, 1;
	shl.b32 	%r1311, %r1310, %r281;
	and.b32  	%r1312, %r1311, 72;
	setp.ne.s32 	%p946, %r1312, 0;
	@%p946 bra 	$L__BB3_568;
	mov.b32 	%r1313, 1;
	shl.b32 	%r1314, %r1313, %r281;
	and.b32  	%r1315, %r1314, 144;
	setp.ne.s32 	%p947, %r1315, 0;
	@%p947 bra 	$L__BB3_567;
	bra.uni 	$L__BB3_570;
$L__BB3_567:
	fma.rn.f32 	%f5421, %f5689, 0fBBBB989D, 0f3F000000;
	cvt.sat.f32.f32 	%f5422, %f5421;
	mov.f32 	%f5423, 0f4B400001;
	mov.f32 	%f5424, 0f437C0000;
	fma.rm.f32 	%f5425, %f5422, %f5424, %f5423;
	add.f32 	%f5426, %f5425, 0fCB40007F;
	neg.f32 	%f5427, %f5426;
	fma.rn.f32 	%f5428, %f5689, 0fBFB8AA3B, %f5427;
	fma.rn.f32 	%f5429, %f5689, 0fB2A57060, %f5428;
	mov.b32 	%r1316, %f5425;
	shl.b32 	%r1317, %r1316, 23;
	mov.b32 	%f5430, %r1317;
	ex2.approx.ftz.f32 	%f5431, %f5429;
	fma.rn.f32 	%f5432, %f5431, %f5430, 0f3F800000;
	div.rn.f32 	%f5689, %f5689, %f5432;
	bra.uni 	$L__BB3_570;
$L__BB3_568:
	mul.f32 	%f5433, %f5689, %f5689;
	mul.f32 	%f5434, %f5689, %f5433;
	mul.f32 	%f5435, %f5689, 0f3F000000;
	fma.rn.f32 	%f5436, %f5434, 0f3D372713, %f5689;
	mul.f32 	%f5437, %f5436, 0f3F4C422A;
	abs.f32 	%f5438, %f5437;
	mul.f32 	%f5439, %f5438, 0f4038AA3B;
	ex2.approx.ftz.f32 	%f5440, %f5439;
	add.f32 	%f5441, %f5440, 0f3F800000;
	rcp.approx.ftz.f32 	%f5442, %f5441;
	fma.rn.f32 	%f5443, %f5442, 0fC0000000, 0f3F800000;
	setp.ge.f32 	%p948, %f5438, 0f41102CB4;
	selp.f32 	%f5444, 0f3F800000, %f5443, %p948;
	copysign.f32 	%f5445, %f5437, %f5444;
	mul.f32 	%f5446, %f5437, %f5437;
	fma.rn.f32 	%f5447, %f5446, 0f3C80F082, 0fBD563CAE;
	fma.rn.f32 	%f5448, %f5447, %f5446, 0f3E085941;
	fma.rn.f32 	%f5449, %f5448, %f5446, 0fBEAAA9ED;
	fma.rn.f32 	%f5450, %f5449, %f5446, 0f00000000;
	fma.rn.f32 	%f5451, %f5450, %f5437, %f5437;
	setp.ge.f32 	%p949, %f5438, 0f3F19999A;
	selp.f32 	%f5452, %f5445, %f5451, %p949;
	add.f32 	%f5453, %f5452, 0f3F800000;
	mul.f32 	%f5689, %f5435, %f5453;
	bra.uni 	$L__BB3_570;
$L__BB3_569:
	max.f32 	%f5689, %f5689, 0f00000000;
$L__BB3_570:
	// begin inline asm
	{  cvt.rn.f16.f32 %rs846, %f5689;}

	// end inline asm
	st.global.u16 	[%rd47], %rs846;
$L__BB3_571:
	add.s32 	%r1318, %r39, 3;
	setp.ge.u32 	%p950, %r1318, %r279;
	@%p950 bra 	$L__BB3_580;
	ld.global.u16 	%rs847, [%rd47+2];
	// begin inline asm
	{  cvt.f32.f16 %f5455, %rs847;}

	// end inline asm
	mul.f32 	%f5456, %f514, %f5455;
	fma.rn.f32 	%f5690, %f513, %f5, %f5456;
	setp.gt.u32 	%p951, %r281, 7;
	@%p951 bra 	$L__BB3_579;
	mov.b32 	%r1320, 1;
	shl.b32 	%r1321, %r1320, %r281;
	and.b32  	%r1322, %r1321, 36;
	setp.ne.s32 	%p952, %r1322, 0;
	@%p952 bra 	$L__BB3_578;
	mov.b32 	%r1323, 1;
	shl.b32 	%r1324, %r1323, %r281;
	and.b32  	%r1325, %r1324, 72;
	setp.ne.s32 	%p953, %r1325, 0;
	@%p953 bra 	$L__BB3_577;
	mov.b32 	%r1326, 1;
	shl.b32 	%r1327, %r1326, %r281;
	and.b32  	%r1328, %r1327, 144;
	setp.ne.s32 	%p954, %r1328, 0;
	@%p954 bra 	$L__BB3_576;
	bra.uni 	$L__BB3_579;
$L__BB3_576:
	fma.rn.f32 	%f5457, %f5690, 0fBBBB989D, 0f3F000000;
	cvt.sat.f32.f32 	%f5458, %f5457;
	mov.f32 	%f5459, 0f4B400001;
	mov.f32 	%f5460, 0f437C0000;
	fma.rm.f32 	%f5461, %f5458, %f5460, %f5459;
	add.f32 	%f5462, %f5461, 0fCB40007F;
	neg.f32 	%f5463, %f5462;
	fma.rn.f32 	%f5464, %f5690, 0fBFB8AA3B, %f5463;
	fma.rn.f32 	%f5465, %f5690, 0fB2A57060, %f5464;
	mov.b32 	%r1329, %f5461;
	shl.b32 	%r1330, %r1329, 23;
	mov.b32 	%f5466, %r1330;
	ex2.approx.ftz.f32 	%f5467, %f5465;
	fma.rn.f32 	%f5468, %f5467, %f5466, 0f3F800000;
	div.rn.f32 	%f5690, %f5690, %f5468;
	bra.uni 	$L__BB3_579;
$L__BB3_577:
	mul.f32 	%f5469, %f5690, %f5690;
	mul.f32 	%f5470, %f5690, %f5469;
	mul.f32 	%f5471, %f5690, 0f3F000000;
	fma.rn.f32 	%f5472, %f5470, 0f3D372713, %f5690;
	mul.f32 	%f5473, %f5472, 0f3F4C422A;
	abs.f32 	%f5474, %f5473;
	mul.f32 	%f5475, %f5474, 0f4038AA3B;
	ex2.approx.ftz.f32 	%f5476, %f5475;
	add.f32 	%f5477, %f5476, 0f3F800000;
	rcp.approx.ftz.f32 	%f5478, %f5477;
	fma.rn.f32 	%f5479, %f5478, 0fC0000000, 0f3F800000;
	setp.ge.f32 	%p955, %f5474, 0f41102CB4;
	selp.f32 	%f5480, 0f3F800000, %f5479, %p955;
	copysign.f32 	%f5481, %f5473, %f5480;
	mul.f32 	%f5482, %f5473, %f5473;
	fma.rn.f32 	%f5483, %f5482, 0f3C80F082, 0fBD563CAE;
	fma.rn.f32 	%f5484, %f5483, %f5482, 0f3E085941;
	fma.rn.f32 	%f5485, %f5484, %f5482, 0fBEAAA9ED;
	fma.rn.f32 	%f5486, %f5485, %f5482, 0f00000000;
	fma.rn.f32 	%f5487, %f5486, %f5473, %f5473;
	setp.ge.f32 	%p956, %f5474, 0f3F19999A;
	selp.f32 	%f5488, %f5481, %f5487, %p956;
	add.f32 	%f5489, %f5488, 0f3F800000;
	mul.f32 	%f5690, %f5471, %f5489;
	bra.uni 	$L__BB3_579;
$L__BB3_578:
	max.f32 	%f5690, %f5690, 0f00000000;
$L__BB3_579:
	// begin inline asm
	{  cvt.rn.f16.f32 %rs848, %f5690;}

	// end inline asm
	st.global.u16 	[%rd47+2], %rs848;
$L__BB3_580:
	add.s32 	%r121, %r38, 3;
	setp.ge.u32 	%p957, %r121, %r278;
	@%p957 bra 	$L__BB3_1292;
	mul.lo.s32 	%r122, %r121, %r279;
	setp.ge.u32 	%p958, %r39, %r279;
	@%p958 bra 	$L__BB3_590;
	add.s32 	%r1332, %r39, %r122;
	mul.wide.u32 	%rd639, %r1332, 2;
	add.s64 	%rd48, %rd4, %rd639;
	ld.global.u16 	%rs849, [%rd48];
	// begin inline asm
	{  cvt.f32.f16 %f5491, %rs849;}

	// end inline asm
	mul.f32 	%f5492, %f514, %f5491;
	fma.rn.f32 	%f5691, %f513, %f4, %f5492;
	setp.gt.u32 	%p959, %r281, 7;
	@%p959 bra 	$L__BB3_589;
	mov.b32 	%r1333, 1;
	shl.b32 	%r1334, %r1333, %r281;
	and.b32  	%r1335, %r1334, 36;
	setp.ne.s32 	%p960, %r1335, 0;
	@%p960 bra 	$L__BB3_588;
	mov.b32 	%r1336, 1;
	shl.b32 	%r1337, %r1336, %r281;
	and.b32  	%r1338, %r1337, 72;
	setp.ne.s32 	%p961, %r1338, 0;
	@%p961 bra 	$L__BB3_587;
	mov.b32 	%r1339, 1;
	shl.b32 	%r1340, %r1339, %r281;
	and.b32  	%r1341, %r1340, 144;
	setp.ne.s32 	%p962, %r1341, 0;
	@%p962 bra 	$L__BB3_586;
	bra.uni 	$L__BB3_589;
$L__BB3_586:
	fma.rn.f32 	%f5493, %f5691, 0fBBBB989D, 0f3F000000;
	cvt.sat.f32.f32 	%f5494, %f5493;
	mov.f32 	%f5495, 0f4B400001;
	mov.f32 	%f5496, 0f437C0000;
	fma.rm.f32 	%f5497, %f5494, %f5496, %f5495;
	add.f32 	%f5498, %f5497, 0fCB40007F;
	neg.f32 	%f5499, %f5498;
	fma.rn.f32 	%f5500, %f5691, 0fBFB8AA3B, %f5499;
	fma.rn.f32 	%f5501, %f5691, 0fB2A57060, %f5500;
	mov.b32 	%r1342, %f5497;
	shl.b32 	%r1343, %r1342, 23;
	mov.b32 	%f5502, %r1343;
	ex2.approx.ftz.f32 	%f5503, %f5501;
	fma.rn.f32 	%f5504, %f5503, %f5502, 0f3F800000;
	div.rn.f32 	%f5691, %f5691, %f5504;
	bra.uni 	$L__BB3_589;
$L__BB3_587:
	mul.f32 	%f5505, %f5691, %f5691;
	mul.f32 	%f5506, %f5691, %f5505;
	mul.f32 	%f5507, %f5691, 0f3F000000;
	fma.rn.f32 	%f5508, %f5506, 0f3D372713, %f5691;
	mul.f32 	%f5509, %f5508, 0f3F4C422A;
	abs.f32 	%f5510, %f5509;
	mul.f32 	%f5511, %f5510, 0f4038AA3B;
	ex2.approx.ftz.f32 	%f5512, %f5511;
	add.f32 	%f5513, %f5512, 0f3F800000;
	rcp.approx.ftz.f32 	%f5514, %f5513;
	fma.rn.f32 	%f5515, %f5514, 0fC0000000, 0f3F800000;
	setp.ge.f32 	%p963, %f5510, 0f41102CB4;
	selp.f32 	%f5516, 0f3F800000, %f5515, %p963;
	copysign.f32 	%f5517, %f5509, %f5516;
	mul.f32 	%f5518, %f5509, %f5509;
	fma.rn.f32 	%f5519, %f5518, 0f3C80F082, 0fBD563CAE;
	fma.rn.f32 	%f5520, %f5519, %f5518, 0f3E085941;
	fma.rn.f32 	%f5521, %f5520, %f5518, 0fBEAAA9ED;
	fma.rn.f32 	%f5522, %f5521, %f5518, 0f00000000;
	fma.rn.f32 	%f5523, %f5522, %f5509, %f5509;
	setp.ge.f32 	%p964, %f5510, 0f3F19999A;
	selp.f32 	%f5524, %f5517, %f5523, %p964;
	add.f32 	%f5525, %f5524, 0f3F800000;
	mul.f32 	%f5691, %f5507, %f5525;
	bra.uni 	$L__BB3_589;
$L__BB3_588:
	max.f32 	%f5691, %f5691, 0f00000000;
$L__BB3_589:
	// begin inline asm
	{  cvt.rn.f16.f32 %rs850, %f5691;}

	// end inline asm
	st.global.u16 	[%rd48], %rs850;
$L__BB3_590:
	add.s32 	%r123, %r39, 1;
	setp.ge.u32 	%p965, %r123, %r279;
	@%p965 bra 	$L__BB3_599;
	add.s32 	%r1345, %r123, %r122;
	mul.wide.u32 	%rd640, %r1345, 2;
	add.s64 	%rd49, %rd4, %rd640;
	ld.global.u16 	%rs851, [%rd49];
	// begin inline asm
	{  cvt.f32.f16 %f5527, %rs851;}

	// end inline asm
	mul.f32 	%f5528, %f514, %f5527;
	fma.rn.f32 	%f5692, %f513, %f3, %f5528;
	setp.gt.u32 	%p966, %r281, 7;
	@%p966 bra 	$L__BB3_598;
	mov.b32 	%r1346, 1;
	shl.b32 	%r1347, %r1346, %r281;
	and.b32  	%r1348, %r1347, 36;
	setp.ne.s32 	%p967, %r1348, 0;
	@%p967 bra 	$L__BB3_597;
	mov.b32 	%r1349, 1;
	shl.b32 	%r1350, %r1349, %r281;
	and.b32  	%r1351, %r1350, 72;
	setp.ne.s32 	%p968, %r1351, 0;
	@%p968 bra 	$L__BB3_596;
	mov.b32 	%r1352, 1;
	shl.b32 	%r1353, %r1352, %r281;
	and.b32  	%r1354, %r1353, 144;
	setp.ne.s32 	%p969, %r1354, 0;
	@%p969 bra 	$L__BB3_595;
	bra.uni 	$L__BB3_598;
$L__BB3_595:
	fma.rn.f32 	%f5529, %f5692, 0fBBBB989D, 0f3F000000;
	cvt.sat.f32.f32 	%f5530, %f5529;
	mov.f32 	%f5531, 0f4B400001;
	mov.f32 	%f5532, 0f437C0000;
	fma.rm.f32 	%f5533, %f5530, %f5532, %f5531;
	add.f32 	%f5534, %f5533, 0fCB40007F;
	neg.f32 	%f5535, %f5534;
	fma.rn.f32 	%f5536, %f5692, 0fBFB8AA3B, %f5535;
	fma.rn.f32 	%f5537, %f5692, 0fB2A57060, %f5536;
	mov.b32 	%r1355, %f5533;
	shl.b32 	%r1356, %r1355, 23;
	mov.b32 	%f5538, %r1356;
	ex2.approx.ftz.f32 	%f5539, %f5537;
	fma.rn.f32 	%f5540, %f5539, %f5538, 0f3F800000;
	div.rn.f32 	%f5692, %f5692, %f5540;
	bra.uni 	$L__BB3_598;
$L__BB3_596:
	mul.f32 	%f5541, %f5692, %f5692;
	mul.f32 	%f5542, %f5692, %f5541;
	mul.f32 	%f5543, %f5692, 0f3F000000;
	fma.rn.f32 	%f5544, %f5542, 0f3D372713, %f5692;
	mul.f32 	%f5545, %f5544, 0f3F4C422A;
	abs.f32 	%f5546, %f5545;
	mul.f32 	%f5547, %f5546, 0f4038AA3B;
	ex2.approx.ftz.f32 	%f5548, %f5547;
	add.f32 	%f5549, %f5548, 0f3F800000;
	rcp.approx.ftz.f32 	%f5550, %f5549;
	fma.rn.f32 	%f5551, %f5550, 0fC0000000, 0f3F800000;
	setp.ge.f32 	%p970, %f5546, 0f41102CB4;
	selp.f32 	%f5552, 0f3F800000, %f5551, %p970;
	copysign.f32 	%f5553, %f5545, %f5552;
	mul.f32 	%f5554, %f5545, %f5545;
	fma.rn.f32 	%f5555, %f5554, 0f3C80F082, 0fBD563CAE;
	fma.rn.f32 	%f5556, %f5555, %f5554, 0f3E085941;
	fma.rn.f32 	%f5557, %f5556, %f5554, 0fBEAAA9ED;
	fma.rn.f32 	%f5558, %f5557, %f5554, 0f00000000;
	fma.rn.f32 	%f5559, %f5558, %f5545, %f5545;
	setp.ge.f32 	%p971, %f5546, 0f3F19999A;
	selp.f32 	%f5560, %f5553, %f5559, %p971;
	add.f32 	%f5561, %f5560, 0f3F800000;
	mul.f32 	%f5692, %f5543, %f5561;
	bra.uni 	$L__BB3_598;
$L__BB3_597:
	max.f32 	%f5692, %f5692, 0f00000000;
$L__BB3_598:
	// begin inline asm
	{  cvt.rn.f16.f32 %rs852, %f5692;}

	// end inline asm
	st.global.u16 	[%rd49], %rs852;
$L__BB3_599:
	add.s32 	%r124, %r39, 2;
	setp.ge.u32 	%p972, %r124, %r279;
	@%p972 bra 	$L__BB3_608;
	add.s32 	%r1358, %r124, %r122;
	mul.wide.u32 	%rd641, %r1358, 2;
	add.s64 	%rd50, %rd4, %rd641;
	ld.global.u16 	%rs853, [%rd50];
	// begin inline asm
	{  cvt.f32.f16 %f5563, %rs853;}

	// end inline asm
	mul.f32 	%f5564, %f514, %f5563;
	fma.rn.f32 	%f5693, %f513, %f2, %f5564;
	setp.gt.u32 	%p973, %r281, 7;
	@%p973 bra 	$L__BB3_607;
	mov.b32 	%r1359, 1;
	shl.b32 	%r1360, %r1359, %r281;
	and.b32  	%r1361, %r1360, 36;
	setp.ne.s32 	%p974, %r1361, 0;
	@%p974 bra 	$L__BB3_606;
	mov.b32 	%r1362, 1;
	shl.b32 	%r1363, %r1362, %r281;
	and.b32  	%r1364, %r1363, 72;
	setp.ne.s32 	%p975, %r1364, 0;
	@%p975 bra 	$L__BB3_605;
	mov.b32 	%r1365, 1;
	shl.b32 	%r1366, %r1365, %r281;
	and.b32  	%r1367, %r1366, 144;
	setp.ne.s32 	%p976, %r1367, 0;
	@%p976 bra 	$L__BB3_604;
	bra.uni 	$L__BB3_607;
$L__BB3_604:
	fma.rn.f32 	%f5565, %f5693, 0fBBBB989D, 0f3F000000;
	cvt.sat.f32.f32 	%f5566, %f5565;
	mov.f32 	%f5567, 0f4B400001;
	mov.f32 	%f5568, 0f437C0000;
	fma.rm.f32 	%f5569, %f5566, %f5568, %f5567;
	add.f32 	%f5570, %f5569, 0fCB40007F;
	neg.f32 	%f5571, %f5570;
	fma.rn.f32 	%f5572, %f5693, 0fBFB8AA3B, %f5571;
	fma.rn.f32 	%f5573, %f5693, 0fB2A57060, %f5572;
	mov.b32 	%r1368, %f5569;
	shl.b32 	%r1369, %r1368, 23;
	mov.b32 	%f5574, %r1369;
	ex2.approx.ftz.f32 	%f5575, %f5573;
	fma.rn.f32 	%f5576, %f5575, %f5574, 0f3F800000;
	div.rn.f32 	%f5693, %f5693, %f5576;
	bra.uni 	$L__BB3_607;
$L__BB3_605:
	mul.f32 	%f5577, %f5693, %f5693;
	mul.f32 	%f5578, %f5693, %f5577;
	mul.f32 	%f5579, %f5693, 0f3F000000;
	fma.rn.f32 	%f5580, %f5578, 0f3D372713, %f5693;
	mul.f32 	%f5581, %f5580, 0f3F4C422A;
	abs.f32 	%f5582, %f5581;
	mul.f32 	%f5583, %f5582, 0f4038AA3B;
	ex2.approx.ftz.f32 	%f5584, %f5583;
	add.f32 	%f5585, %f5584, 0f3F800000;
	rcp.approx.ftz.f32 	%f5586, %f5585;
	fma.rn.f32 	%f5587, %f5586, 0fC0000000, 0f3F800000;
	setp.ge.f32 	%p977, %f5582, 0f41102CB4;
	selp.f32 	%f5588, 0f3F800000, %f5587, %p977;
	copysign.f32 	%f5589, %f5581, %f5588;
	mul.f32 	%f5590, %f5581, %f5581;
	fma.rn.f32 	%f5591, %f5590, 0f3C80F082, 0fBD563CAE;
	fma.rn.f32 	%f5592, %f5591, %f5590, 0f3E085941;
	fma.rn.f32 	%f5593, %f5592, %f5590, 0fBEAAA9ED;
	fma.rn.f32 	%f5594, %f5593, %f5590, 0f00000000;
	fma.rn.f32 	%f5595, %f5594, %f5581, %f5581;
	setp.ge.f32 	%p978, %f5582, 0f3F19999A;
	selp.f32 	%f5596, %f5589, %f5595, %p978;
	add.f32 	%f5597, %f5596, 0f3F800000;
	mul.f32 	%f5693, %f5579, %f5597;
	bra.uni 	$L__BB3_607;
$L__BB3_606:
	max.f32 	%f5693, %f5693, 0f00000000;
$L__BB3_607:
	// begin inline asm
	{  cvt.rn.f16.f32 %rs854, %f5693;}

	// end inline asm
	st.global.u16 	[%rd50], %rs854;
$L__BB3_608:
	add.s32 	%r125, %r39, 3;
	setp.ge.u32 	%p979, %r125, %r279;
	@%p979 bra 	$L__BB3_1292;
	add.s32 	%r1371, %r125, %r122;
	mul.wide.u32 	%rd642, %r1371, 2;
	add.s64 	%rd51, %rd4, %rd642;
	ld.global.u16 	%rs855, [%rd51];
	// begin inline asm
	{  cvt.f32.f16 %f5599, %rs855;}

	// end inline asm
	mul.f32 	%f5600, %f514, %f5599;
	fma.rn.f32 	%f5694, %f513, %f1, %f5600;
	setp.gt.u32 	%p980, %r281, 7;
	@%p980 bra 	$L__BB3_616;
	mov.b32 	%r1372, 1;
	shl.b32 	%r1373, %r1372, %r281;
	and.b32  	%r1374, %r1373, 36;
	setp.ne.s32 	%p981, %r1374, 0;
	@%p981 bra 	$L__BB3_615;
	mov.b32 	%r1375, 1;
	shl.b32 	%r1376, %r1375, %r281;
	and.b32  	%r1377, %r1376, 72;
	setp.ne.s32 	%p982, %r1377, 0;
	@%p982 bra 	$L__BB3_614;
	mov.b32 	%r1378, 1;
	shl.b32 	%r1379, %r1378, %r281;
	and.b32  	%r1380, %r1379, 144;
	setp.ne.s32 	%p983, %r1380, 0;
	@%p983 bra 	$L__BB3_613;
	bra.uni 	$L__BB3_616;
$L__BB3_613:
	fma.rn.f32 	%f5601, %f5694, 0fBBBB989D, 0f3F000000;
	cvt.sat.f32.f32 	%f5602, %f5601;
	mov.f32 	%f5603, 0f4B400001;
	mov.f32 	%f5604, 0f437C0000;
	fma.rm.f32 	%f5605, %f5602, %f5604, %f5603;
	add.f32 	%f5606, %f5605, 0fCB40007F;
	neg.f32 	%f5607, %f5606;
	fma.rn.f32 	%f5608, %f5694, 0fBFB8AA3B, %f5607;
	fma.rn.f32 	%f5609, %f5694, 0fB2A57060, %f5608;
	mov.b32 	%r1381, %f5605;
	shl.b32 	%r1382, %r1381, 23;
	mov.b32 	%f5610, %r1382;
	ex2.approx.ftz.f32 	%f5611, %f5609;
	fma.rn.f32 	%f5612, %f5611, %f5610, 0f3F800000;
	div.rn.f32 	%f5694, %f5694, %f5612;
	bra.uni 	$L__BB3_616;
$L__BB3_614:
	mul.f32 	%f5613, %f5694, %f5694;
	mul.f32 	%f5614, %f5694, %f5613;
	mul.f32 	%f5615, %f5694, 0f3F000000;
	fma.rn.f32 	%f5616, %f5614, 0f3D372713, %f5694;
	mul.f32 	%f5617, %f5616, 0f3F4C422A;
	abs.f32 	%f5618, %f5617;
	mul.f32 	%f5619, %f5618, 0f4038AA3B;
	ex2.approx.ftz.f32 	%f5620, %f5619;
	add.f32 	%f5621, %f5620, 0f3F800000;
	rcp.approx.ftz.f32 	%f5622, %f5621;
	fma.rn.f32 	%f5623, %f5622, 0fC0000000, 0f3F800000;
	setp.ge.f32 	%p984, %f5618, 0f41102CB4;
	selp.f32 	%f5624, 0f3F800000, %f5623, %p984;
	copysign.f32 	%f5625, %f5617, %f5624;
	mul.f32 	%f5626, %f5617, %f5617;
	fma.rn.f32 	%f5627, %f5626, 0f3C80F082, 0fBD563CAE;
	fma.rn.f32 	%f5628, %f5627, %f5626, 0f3E085941;
	fma.rn.f32 	%f5629, %f5628, %f5626, 0fBEAAA9ED;
	fma.rn.f32 	%f5630, %f5629, %f5626, 0f00000000;
	fma.rn.f32 	%f5631, %f5630, %f5617, %f5617;
	setp.ge.f32 	%p985, %f5618, 0f3F19999A;
	selp.f32 	%f5632, %f5625, %f5631, %p985;
	add.f32 	%f5633, %f5632, 0f3F800000;
	mul.f32 	%f5694, %f5615, %f5633;
	bra.uni 	$L__BB3_616;
$L__BB3_615:
	max.f32 	%f5694, %f5694, 0f00000000;
$L__BB3_616:
	// begin inline asm
	{  cvt.rn.f16.f32 %rs856, %f5694;}

	// end inline asm
	st.global.u16 	[%rd51], %rs856;
	bra.uni 	$L__BB3_1292;
$L__BB3_617:
	setp.ge.u32 	%p869, %r39, %r279;
	mad.lo.s32 	%r1184, %r38, %r279, %r39;
	mul.wide.u32 	%rd632, %r1184, 2;
	add.s64 	%rd52, %rd4, %rd632;
	@%p869 bra 	$L__BB3_628;
	ld.global.u16 	%rs825, [%rd52];
	// begin inline asm
	{  cvt.f32.f16 %f5059, %rs825;}

	// end inline asm
	mul.f32 	%f5060, %f514, %f5059;
	fma.rn.f32 	%f5695, %f513, %f16, %f5060;
	setp.gt.s32 	%p870, %r281, 3;
	@%p870 bra 	$L__BB3_622;
	setp.eq.s32 	%p874, %r281, 2;
	@%p874 bra 	$L__BB3_626;
	setp.eq.s32 	%p875, %r281, 3;
	@%p875 bra 	$L__BB3_621;
	bra.uni 	$L__BB3_627;
$L__BB3_621:
	mul.f32 	%f5073, %f5695, %f5695;
	mul.f32 	%f5074, %f5695, %f5073;
	mul.f32 	%f5075, %f5695, 0f3F000000;
	fma.rn.f32 	%f5076, %f5074, 0f3D372713, %f5695;
	mul.f32 	%f5077, %f5076, 0f3F4C422A;
	abs.f32 	%f5078, %f5077;
	mul.f32 	%f5079, %f5078, 0f4038AA3B;
	ex2.approx.ftz.f32 	%f5080, %f5079;
	add.f32 	%f5081, %f5080, 0f3F800000;
	rcp.approx.ftz.f32 	%f5082, %f5081;
	fma.rn.f32 	%f5083, %f5082, 0fC0000000, 0f3F800000;
	setp.ge.f32 	%p876, %f5078, 0f41102CB4;
	selp.f32 	%f5084, 0f3F800000, %f5083, %p876;
	copysign.f32 	%f5085, %f5077, %f5084;
	mul.f32 	%f5086, %f5077, %f5077;
	fma.rn.f32 	%f5087, %f5086, 0f3C80F082, 0fBD563CAE;
	fma.rn.f32 	%f5088, %f5087, %f5086, 0f3E085941;
	fma.rn.f32 	%f5089, %f5088, %f5086, 0fBEAAA9ED;
	fma.rn.f32 	%f5090, %f5089, %f5086, 0f00000000;
	fma.rn.f32 	%f5091, %f5090, %f5077, %f5077;
	setp.ge.f32 	%p877, %f5078, 0f3F19999A;
	selp.f32 	%f5092, %f5085, %f5091, %p877;
	add.f32 	%f5093, %f5092, 0f3F800000;
	mul.f32 	%f5695, %f5075, %f5093;
	bra.uni 	$L__BB3_627;
$L__BB3_622:
	setp.eq.s32 	%p871, %r281, 7;
	@%p871 bra 	$L__BB3_625;
	setp.eq.s32 	%p872, %r281, 5;
	@%p872 bra 	$L__BB3_626;
	setp.ne.s32 	%p873, %r281, 4;
	@%p873 bra 	$L__BB3_627;
$L__BB3_625:
	fma.rn.f32 	%f5061, %f5695, 0fBBBB989D, 0f3F000000;
	cvt.sat.f32.f32 	%f5062, %f5061;
	mov.f32 	%f5063, 0f4B400001;
	mov.f32 	%f5064, 0f437C0000;
	fma.rm.f32 	%f5065, %f5062, %f5064, %f5063;
	add.f32 	%f5066, %f5065, 0fCB40007F;
	neg.f32 	%f5067, %f5066;
	fma.rn.f32 	%f5068, %f5695, 0fBFB8AA3B, %f5067;
	fma.rn.f32 	%f5069, %f5695, 0fB2A57060, %f5068;
	mov.b32 	%r1185, %f5065;
	shl.b32 	%r1186, %r1185, 23;
	mov.b32 	%f5070, %r1186;
	ex2.approx.ftz.f32 	%f5071, %f5069;
	fma.rn.f32 	%f5072, %f5071, %f5070, 0f3F800000;
	div.rn.f32 	%f5695, %f5695, %f5072;
	bra.uni 	$L__BB3_627;
$L__BB3_626:
	max.f32 	%f5695, %f5695, 0f00000000;
$L__BB3_627:
	// begin inline asm
	{  cvt.rn.f16.f32 %rs826, %f5695;}

	// end inline asm
	st.global.u16 	[%rd52], %rs826;
$L__BB3_628:
	add.s32 	%r1187, %r39, 1;
	setp.ge.u32 	%p878, %r1187, %r279;
	@%p878 bra 	$L__BB3_637;
	ld.global.u16 	%rs827, [%rd52+2];
	// begin inline asm
	{  cvt.f32.f16 %f5095, %rs827;}

	// end inline asm
	mul.f32 	%f5096, %f514, %f5095;
	fma.rn.f32 	%f5696, %f513, %f15, %f5096;
	setp.gt.u32 	%p879, %r281, 7;
	@%p879 bra 	$L__BB3_636;
	mov.b32 	%r1189, 1;
	shl.b32 	%r1190, %r1189, %r281;
	and.b32  	%r1191, %r1190, 36;
	setp.ne.s32 	%p880, %r1191, 0;
	@%p880 bra 	$L__BB3_635;
	mov.b32 	%r1192, 1;
	shl.b32 	%r1193, %r1192, %r281;
	and.b32  	%r1194, %r1193, 72;
	setp.ne.s32 	%p881, %r1194, 0;
	@%p881 bra 	$L__BB3_634;
	mov.b32 	%r1195, 1;
	shl.b32 	%r1196, %r1195, %r281;
	and.b32  	%r1197, %r1196, 144;
	setp.ne.s32 	%p882, %r1197, 0;
	@%p882 bra 	$L__BB3_633;
	bra.uni 	$L__BB3_636;
$L__BB3_633:
	fma.rn.f32 	%f5097, %f5696, 0fBBBB989D, 0f3F000000;
	cvt.sat.f32.f32 	%f5098, %f5097;
	mov.f32 	%f5099, 0f4B400001;
	mov.f32 	%f5100, 0f437C0000;
	fma.rm.f32 	%f5101, %f5098, %f5100, %f5099;
	add.f32 	%f5102, %f5101, 0fCB40007F;
	neg.f32 	%f5103, %f5102;
	fma.rn.f32 	%f5104, %f5696, 0fBFB8AA3B, %f5103;
	fma.rn.f32 	%f5105, %f5696, 0fB2A57060, %f5104;
	mov.b32 	%r1198, %f5101;
	shl.b32 	%r1199, %r1198, 23;
	mov.b32 	%f5106, %r1199;
	ex2.approx.ftz.f32 	%f5107, %f5105;
	fma.rn.f32 	%f5108, %f5107, %f5106, 0f3F800000;
	div.rn.f32 	%f5696, %f5696, %f5108;
	bra.uni 	$L__BB3_636;
$L__BB3_634:
	mul.f32 	%f5109, %f5696, %f5696;
	mul.f32 	%f5110, %f5696, %f5109;
	mul.f32 	%f5111, %f5696, 0f3F000000;
	fma.rn.f32 	%f5112, %f5110, 0f3D372713, %f5696;
	mul.f32 	%f5113, %f5112, 0f3F4C422A;
	abs.f32 	%f5114, %f5113;
	mul.f32 	%f5115, %f5114, 0f4038AA3B;
	ex2.approx.ftz.f32 	%f5116, %f5115;
	add.f32 	%f5117, %f5116, 0f3F800000;
	rcp.approx.ftz.f32 	%f5118, %f5117;
	fma.rn.f32 	%f5119, %f5118, 0fC0000000, 0f3F800000;
	setp.ge.f32 	%p883, %f5114, 0f41102CB4;
	selp.f32 	%f5120, 0f3F800000, %f5119, %p883;
	copysign.f32 	%f5121, %f5113, %f5120;
	mul.f32 	%f5122, %f5113, %f5113;
	fma.rn.f32 	%f5123, %f5122, 0f3C80F082, 0fBD563CAE;
	fma.rn.f32 	%f5124, %f5123, %f5122, 0f3E085941;
	fma.rn.f32 	%f5125, %f5124, %f5122, 0fBEAAA9ED;
	fma.rn.f32 	%f5126, %f5125, %f5122, 0f00000000;
	fma.rn.f32 	%f5127, %f5126, %f5113, %f5113;
	setp.ge.f32 	%p884, %f5114, 0f3F19999A;
	selp.f32 	%f5128, %f5121, %f5127, %p884;
	add.f32 	%f5129, %f5128, 0f3F800000;
	mul.f32 	%f5696, %f5111, %f5129;
	bra.uni 	$L__BB3_636;
$L__BB3_635:
	max.f32 	%f5696, %f5696, 0f00000000;
$L__BB3_636:
	// begin inline asm
	{  cvt.rn.f16.f32 %rs828, %f5696;}

	// end inline asm
	st.global.u16 	[%rd52+2], %rs828;
$L__BB3_637:
	add.s32 	%r1200, %r39, 2;
	setp.ge.u32 	%p885, %r1200, %r279;
	@%p885 bra 	$L__BB3_646;
	ld.global.u16 	%rs829, [%rd52+4];
	// begin inline asm
	{  cvt.f32.f16 %f5131, %rs829;}

	// end inline asm
	mul.f32 	%f5132, %f514, %f5131;
	fma.rn.f32 	%f5697, %f513, %f14, %f5132;
	setp.gt.u32 	%p886, %r281, 7;
	@%p886 bra 	$L__BB3_645;
	mov.b32 	%r1202, 1;
	shl.b32 	%r1203, %r1202, %r281;
	and.b32  	%r1204, %r1203, 36;
	setp.ne.s32 	%p887, %r1204, 0;
	@%p887 bra 	$L__BB3_644;
	mov.b32 	%r1205, 1;
	shl.b32 	%r1206, %r1205, %r281;
	and.b32  	%r1207, %r1206, 72;
	setp.ne.s32 	%p888, %r1207, 0;
	@%p888 bra 	$L__BB3_643;
	mov.b32 	%r1208, 1;
	shl.b32 	%r1209, %r1208, %r281;
	and.b32  	%r1210, %r1209, 144;
	setp.ne.s32 	%p889, %r1210, 0;
	@%p889 bra 	$L__BB3_642;
	bra.uni 	$L__BB3_645;
$L__BB3_642:
	fma.rn.f32 	%f5133, %f5697, 0fBBBB989D, 0f3F000000;
	cvt.sat.f32.f32 	%f5134, %f5133;
	mov.f32 	%f5135, 0f4B400001;
	mov.f32 	%f5136, 0f437C0000;
	fma.rm.f32 	%f5137, %f5134, %f5136, %f5135;
	add.f32 	%f5138, %f5137, 0fCB40007F;
	neg.f32 	%f5139, %f5138;
	fma.rn.f32 	%f5140, %f5697, 0fBFB8AA3B, %f5139;
	fma.rn.f32 	%f5141, %f5697, 0fB2A57060, %f5140;
	mov.b32 	%r1211, %f5137;
	shl.b32 	%r1212, %r1211, 23;
	mov.b32 	%f5142, %r1212;
	ex2.approx.ftz.f32 	%f5143, %f5141;
	fma.rn.f32 	%f5144, %f5143, %f5142, 0f3F800000;
	div.rn.f32 	%f5697, %f5697, %f5144;
	bra.uni 	$L__BB3_645;
$L__BB3_643:
	mul.f32 	%f5145, %f5697, %f5697;
	mul.f32 	%f5146, %f5697, %f5145;
	mul.f32 	%f5147, %f5697, 0f3F000000;
	fma.rn.f32 	%f5148, %f5146, 0f3D372713, %f5697;
	mul.f32 	%f5149, %f5148, 0f3F4C422A;
	abs.f32 	%f5150, %f5149;
	mul.f32 	%f5151, %f5150, 0f4038AA3B;
	ex2.approx.ftz.f32 	%f5152, %f5151;
	add.f32 	%f5153, %f5152, 0f3F800000;
	rcp.approx.ftz.f32 	%f5154, %f5153;
	fma.rn.f32 	%f5155, %f5154, 0fC0000000, 0f3F800000;
	setp.ge.f32 	%p890, %f5150, 0f41102CB4;
	selp.f32 	%f5156, 0f3F800000, %f5155, %p890;
	copysign.f32 	%f5157, %f5149, %f5156;
	mul.f32 	%f5158, %f5149, %f5149;
	fma.rn.f32 	%f5159, %f5158, 0f3C80F082, 0fBD563CAE;
	fma.rn.f32 	%f5160, %f5159, %f5158, 0f3E085941;
	fma.rn.f32 	%f5161, %f5160, %f5158, 0fBEAAA9ED;
	fma.rn.f32 	%f5162, %f5161, %f5158, 0f00000000;
	fma.rn.f32 	%f5163, %f5162, %f5149, %f5149;
	setp.ge.f32 	%p891, %f5150, 0f3F19999A;
	selp.f32 	%f5164, %f5157, %f5163, %p891;
	add.f32 	%f5165, %f5164, 0f3F800000;
	mul.f32 	%f5697, %f5147, %f5165;
	bra.uni 	$L__BB3_645;
$L__BB3_644:
	max.f32 	%f5697, %f5697, 0f00000000;
$L__BB3_645:
	// begin inline asm
	{  cvt.rn.f16.f32 %rs830, %f5697;}

	// end inline asm
	st.global.u16 	[%rd52+4], %rs830;
$L__BB3_646:
	add.s32 	%r1213, %r39, 3;
	setp.ge.u32 	%p892, %r1213, %r279;
	@%p892 bra 	$L__BB3_506;
	ld.global.u16 	%rs831, [%rd52+6];
	// begin inline asm
	{  cvt.f32.f16 %f5167, %rs831;}

	// end inline asm
	mul.f32 	%f5168, %f514, %f5167;
	fma.rn.f32 	%f5698, %f513, %f13, %f5168;
	setp.gt.u32 	%p893, %r281, 7;
	@%p893 bra 	$L__BB3_654;
	mov.b32 	%r1215, 1;
	shl.b32 	%r1216, %r1215, %r281;
	and.b32  	%r1217, %r1216, 36;
	setp.ne.s32 	%p894, %r1217, 0;
	@%p894 bra 	$L__BB3_653;
	mov.b32 	%r1218, 1;
	shl.b32 	%r1219, %r1218, %r281;
	and.b32  	%r1220, %r1219, 72;
	setp.ne.s32 	%p895, %r1220, 0;
	@%p895 bra 	$L__BB3_652;
	mov.b32 	%r1221, 1;
	shl.b32 	%r1222, %r1221, %r281;
	and.b32  	%r1223, %r1222, 144;
	setp.ne.s32 	%p896, %r1223, 0;
	@%p896 bra 	$L__BB3_651;
	bra.uni 	$L__BB3_654;
$L__BB3_651:
	fma.rn.f32 	%f5169, %f5698, 0fBBBB989D, 0f3F000000;
	cvt.sat.f32.f32 	%f5170, %f5169;
	mov.f32 	%f5171, 0f4B400001;
	mov.f32 	%f5172, 0f437C0000;
	fma.rm.f32 	%f5173, %f5170, %f5172, %f5171;
	add.f32 	%f5174, %f5173, 0fCB40007F;
	neg.f32 	%f5175, %f5174;
	fma.rn.f32 	%f5176, %f5698, 0fBFB8AA3B, %f5175;
	fma.rn.f32 	%f5177, %f5698, 0fB2A57060, %f5176;
	mov.b32 	%r1224, %f5173;
	shl.b32 	%r1225, %r1224, 23;
	mov.b32 	%f5178, %r1225;
	ex2.approx.ftz.f32 	%f5179, %f5177;
	fma.rn.f32 	%f5180, %f5179, %f5178, 0f3F800000;
	div.rn.f32 	%f5698, %f5698, %f5180;
	bra.uni 	$L__BB3_654;
$L__BB3_652:
	mul.f32 	%f5181, %f5698, %f5698;
	mul.f32 	%f5182, %f5698, %f5181;
	mul.f32 	%f5183, %f5698, 0f3F000000;
	fma.rn.f32 	%f5184, %f5182, 0f3D372713, %f5698;
	mul.f32 	%f5185, %f5184, 0f3F4C422A;
	abs.f32 	%f5186, %f5185;
	mul.f32 	%f5187, %f5186, 0f4038AA3B;
	ex2.approx.ftz.f32 	%f5188, %f5187;
	add.f32 	%f5189, %f5188, 0f3F800000;
	rcp.approx.ftz.f32 	%f5190, %f5189;
	fma.rn.f32 	%f5191, %f5190, 0fC0000000, 0f3F800000;
	setp.ge.f32 	%p897, %f5186, 0f41102CB4;
	selp.f32 	%f5192, 0f3F800000, %f5191, %p897;
	copysign.f32 	%f5193, %f5185, %f5192;
	mul.f32 	%f5194, %f5185, %f5185;
	fma.rn.f32 	%f5195, %f5194, 0f3C80F082, 0fBD563CAE;
	fma.rn.f32 	%f5196, %f5195, %f5194, 0f3E085941;
	fma.rn.f32 	%f5197, %f5196, %f5194, 0fBEAAA9ED;
	fma.rn.f32 	%f5198, %f5197, %f5194, 0f00000000;
	fma.rn.f32 	%f5199, %f5198, %f5185, %f5185;
	setp.ge.f32 	%p898, %f5186, 0f3F19999A;
	selp.f32 	%f5200, %f5193, %f5199, %p898;
	add.f32 	%f5201, %f5200, 0f3F800000;
	mul.f32 	%f5698, %f5183, %f5201;
	bra.uni 	$L__BB3_654;
$L__BB3_653:
	max.f32 	%f5698, %f5698, 0f00000000;
$L__BB3_654:
	// begin inline asm
	{  cvt.rn.f16.f32 %rs832, %f5698;}

	// end inline asm
	st.global.u16 	[%rd52+6], %rs832;
	bra.uni 	$L__BB3_506;
$L__BB3_655:
	setp.eq.s64 	%p57, %rd88, 0;
	@%p57 bra 	$L__BB3_1144;
	setp.gt.s32 	%p58, %r281, 3;
	@%p58 bra 	$L__BB3_712;
	setp.eq.s32 	%p62, %r281, 1;
	@%p62 bra 	$L__BB3_783;
	setp.eq.s32 	%p63, %r281, 2;
	@%p63 bra 	$L__BB3_939;
	setp.eq.s32 	%p64, %r281, 3;
	@%p64 bra 	$L__BB3_660;
	bra.uni 	$L__BB3_715;
$L__BB3_660:
	setp.lt.u32 	%p101, %r38, %r278;
	@%p101 bra 	$L__BB3_1007;
$L__BB3_661:
	add.s32 	%r169, %r38, 1;
	setp.ge.u32 	%p118, %r169, %r278;
	@%p118 bra 	$L__BB3_678;
	mul.lo.s32 	%r170, %r169, %r279;
	setp.ge.u32 	%p119, %r39, %r279;
	@%p119 bra 	$L__BB3_666;
	setp.ne.s32 	%p120, %r281, 7;
	mul.f32 	%f5715, %f513, %f12;
	@%p120 bra 	$L__BB3_665;
	mul.wide.u32 	%rd166, %r39, 2;
	add.s64 	%rd167, %rd3, %rd166;
	ld.global.nc.u16 	%rs225, [%rd167];
	// begin inline asm
	{  cvt.f32.f16 %f1215, %rs225;}

	// end inline asm
	add.f32 	%f5715, %f5715, %f1215;
$L__BB3_665:
	mul.f32 	%f1217, %f5715, %f5715;
	mul.f32 	%f1218, %f5715, %f1217;
	mul.f32 	%f1219, %f5715, 0f3F000000;
	fma.rn.f32 	%f1220, %f1218, 0f3D372713, %f5715;
	mul.f32 	%f1221, %f1220, 0f3F4C422A;
	abs.f32 	%f1222, %f1221;
	mul.f32 	%f1223, %f1222, 0f4038AA3B;
	ex2.approx.ftz.f32 	%f1224, %f1223;
	add.f32 	%f1225, %f1224, 0f3F800000;
	rcp.approx.ftz.f32 	%f1226, %f1225;
	fma.rn.f32 	%f1227, %f1226, 0fC0000000, 0f3F800000;
	setp.ge.f32 	%p121, %f1222, 0f41102CB4;
	selp.f32 	%f1228, 0f3F800000, %f1227, %p121;
	copysign.f32 	%f1229, %f1221, %f1228;
	mul.f32 	%f1230, %f1221, %f1221;
	fma.rn.f32 	%f1231, %f1230, 0f3C80F082, 0fBD563CAE;
	fma.rn.f32 	%f1232, %f1231, %f1230, 0f3E085941;
	fma.rn.f32 	%f1233, %f1232, %f1230, 0fBEAAA9ED;
	fma.rn.f32 	%f1234, %f1233, %f1230, 0f00000000;
	fma.rn.f32 	%f1235, %f1234, %f1221, %f1221;
	setp.ge.f32 	%p122, %f1222, 0f3F19999A;
	selp.f32 	%f1236, %f1229, %f1235, %p122;
	add.f32 	%f1237, %f1236, 0f3F800000;
	mul.f32 	%f1216, %f1219, %f1237;
	// begin inline asm
	{  cvt.rn.f16.f32 %rs226, %f1216;}

	// end inline asm
	add.s32 	%r421, %r39, %r170;
	mul.wide.u32 	%rd168, %r421, 2;
	add.s64 	%rd169, %rd4, %rd168;
	st.global.u16 	[%rd169], %rs226;
$L__BB3_666:
	add.s32 	%r171, %r39, 1;
	setp.ge.u32 	%p123, %r171, %r279;
	@%p123 bra 	$L__BB3_670;
	setp.ne.s32 	%p124, %r281, 7;
	mul.f32 	%f5716, %f513, %f11;
	@%p124 bra 	$L__BB3_669;
	mul.wide.u32 	%rd170, %r39, 2;
	add.s64 	%rd171, %rd3, %rd170;
	ld.global.nc.u16 	%rs227, [%rd171+2];
	// begin inline asm
	{  cvt.f32.f16 %f1238, %rs227;}

	// end inline asm
	add.f32 	%f5716, %f5716, %f1238;
$L__BB3_669:
	mul.f32 	%f1240, %f5716, %f5716;
	mul.f32 	%f1241, %f5716, %f1240;
	mul.f32 	%f1242, %f5716, 0f3F000000;
	fma.rn.f32 	%f1243, %f1241, 0f3D372713, %f5716;
	mul.f32 	%f1244, %f1243, 0f3F4C422A;
	abs.f32 	%f1245, %f1244;
	mul.f32 	%f1246, %f1245, 0f4038AA3B;
	ex2.approx.ftz.f32 	%f1247, %f1246;
	add.f32 	%f1248, %f1247, 0f3F800000;
	rcp.approx.ftz.f32 	%f1249, %f1248;
	fma.rn.f32 	%f1250, %f1249, 0fC0000000, 0f3F800000;
	setp.ge.f32 	%p125, %f1245, 0f41102CB4;
	selp.f32 	%f1251, 0f3F800000, %f1250, %p125;
	copysign.f32 	%f1252, %f1244, %f1251;
	mul.f32 	%f1253, %f1244, %f1244;
	fma.rn.f32 	%f1254, %f1253, 0f3C80F082, 0fBD563CAE;
	fma.rn.f32 	%f1255, %f1254, %f1253, 0f3E085941;
	fma.rn.f32 	%f1256, %f1255, %f1253, 0fBEAAA9ED;
	fma.rn.f32 	%f1257, %f1256, %f1253, 0f00000000;
	fma.rn.f32 	%f1258, %f1257, %f1244, %f1244;
	setp.ge.f32 	%p126, %f1245, 0f3F19999A;
	selp.f32 	%f1259, %f1252, %f1258, %p126;
	add.f32 	%f1260, %f1259, 0f3F800000;
	mul.f32 	%f1239, %f1242, %f1260;
	// begin inline asm
	{  cvt.rn.f16.f32 %rs228, %f1239;}

	// end inline asm
	add.s32 	%r422, %r171, %r170;
	mul.wide.u32 	%rd172, %r422, 2;
	add.s64 	%rd173, %rd4, %rd172;
	st.global.u16 	[%rd173], %rs228;
$L__BB3_670:
	add.s32 	%r172, %r39, 2;
	setp.ge.u32 	%p127, %r172, %r279;
	@%p127 bra 	$L__BB3_674;
	setp.ne.s32 	%p128, %r281, 7;
	mul.f32 	%f5717, %f513, %f10;
	@%p128 bra 	$L__BB3_673;
	mul.wide.u32 	%rd174, %r39, 2;
	add.s64 	%rd175, %rd3, %rd174;
	ld.global.nc.u16 	%rs229, [%rd175+4];
	// begin inline asm
	{  cvt.f32.f16 %f1261, %rs229;}

	// end inline asm
	add.f32 	%f5717, %f5717, %f1261;
$L__BB3_673:
	mul.f32 	%f1263, %f5717, %f5717;
	mul.f32 	%f1264, %f5717, %f1263;
	mul.f32 	%f1265, %f5717, 0f3F000000;
	fma.rn.f32 	%f1266, %f1264, 0f3D372713, %f5717;
	mul.f32 	%f1267, %f1266, 0f3F4C422A;
	abs.f32 	%f1268, %f1267;
	mul.f32 	%f1269, %f1268, 0f4038AA3B;
	ex2.approx.ftz.f32 	%f1270, %f1269;
	add.f32 	%f1271, %f1270, 0f3F800000;
	rcp.approx.ftz.f32 	%f1272, %f1271;
	fma.rn.f32 	%f1273, %f1272, 0fC0000000, 0f3F800000;
	setp.ge.f32 	%p129, %f1268, 0f41102CB4;
	selp.f32 	%f1274, 0f3F800000, %f1273, %p129;
	copysign.f32 	%f1275, %f1267, %f1274;
	mul.f32 	%f1276, %f1267, %f1267;
	fma.rn.f32 	%f1277, %f1276, 0f3C80F082, 0fBD563CAE;
	fma.rn.f32 	%f1278, %f1277, %f1276, 0f3E085941;
	fma.rn.f32 	%f1279, %f1278, %f1276, 0fBEAAA9ED;
	fma.rn.f32 	%f1280, %f1279, %f1276, 0f00000000;
	fma.rn.f32 	%f1281, %f1280, %f1267, %f1267;
	setp.ge.f32 	%p130, %f1268, 0f3F19999A;
	selp.f32 	%f1282, %f1275, %f1281, %p130;
	add.f32 	%f1283, %f1282, 0f3F800000;
	mul.f32 	%f1262, %f1265, %f1283;
	// begin inline asm
	{  cvt.rn.f16.f32 %rs230, %f1262;}

	// end inline asm
	add.s32 	%r423, %r172, %r170;
	mul.wide.u32 	%rd176, %r423, 2;
	add.s64 	%rd177, %rd4, %rd176;
	st.global.u16 	[%rd177], %rs230;
$L__BB3_674:
	add.s32 	%r173, %r39, 3;
	setp.ge.u32 	%p131, %r173, %r279;
	@%p131 bra 	$L__BB3_678;
	setp.ne.s32 	%p132, %r281, 7;
	mul.f32 	%f5718, %f513, %f9;
	@%p132 bra 	$L__BB3_677;
	mul.wide.u32 	%rd178, %r39, 2;
	add.s64 	%rd179, %rd3, %rd178;
	ld.global.nc.u16 	%rs231, [%rd179+6];
	// begin inline asm
	{  cvt.f32.f16 %f1284, %rs231;}

	// end inline asm
	add.f32 	%f5718, %f5718, %f1284;
$L__BB3_677:
	mul.f32 	%f1286, %f5718, %f5718;
	mul.f32 	%f1287, %f5718, %f1286;
	mul.f32 	%f1288, %f5718, 0f3F000000;
	fma.rn.f32 	%f1289, %f1287, 0f3D372713, %f5718;
	mul.f32 	%f1290, %f1289, 0f3F4C422A;
	abs.f32 	%f1291, %f1290;
	mul.f32 	%f1292, %f1291, 0f4038AA3B;
	ex2.approx.ftz.f32 	%f1293, %f1292;
	add.f32 	%f1294, %f1293, 0f3F800000;
	rcp.approx.ftz.f32 	%f1295, %f1294;
	fma.rn.f32 	%f1296, %f1295, 0fC0000000, 0f3F800000;
	setp.ge.f32 	%p133, %f1291, 0f41102CB4;
	selp.f32 	%f1297, 0f3F800000, %f1296, %p133;
	copysign.f32 	%f1298, %f1290, %f1297;
	mul.f32 	%f1299, %f1290, %f1290;
	fma.rn.f32 	%f1300, %f1299, 0f3C80F082, 0fBD563CAE;
	fma.rn.f32 	%f1301, %f1300, %f1299, 0f3E085941;
	fma.rn.f32 	%f1302, %f1301, %f1299, 0fBEAAA9ED;
	fma.rn.f32 	%f1303, %f1302, %f1299, 0f00000000;
	fma.rn.f32 	%f1304, %f1303, %f1290, %f1290;
	setp.ge.f32 	%p134, %f1291, 0f3F19999A;
	selp.f32 	%f1305, %f1298, %f1304, %p134;
	add.f32 	%f1306, %f1305, 0f3F800000;
	mul.f32 	%f1285, %f1288, %f1306;
	// begin inline asm
	{  cvt.rn.f16.f32 %rs232, %f1285;}

	// end inline asm
	add.s32 	%r424, %r173, %r170;
	mul.wide.u32 	%rd180, %r424, 2;
	add.s64 	%rd181, %rd4, %rd180;
	st.global.u16 	[%rd181], %rs232;
$L__BB3_678:
	add.s32 	%r174, %r38, 2;
	setp.ge.u32 	%p135, %r174, %r278;
	@%p135 bra 	$L__BB3_695;
	mul.lo.s32 	%r175, %r174, %r279;
	setp.ge.u32 	%p136, %r39, %r279;
	add.s32 	%r425, %r39, %r175;
	mul.wide.u32 	%rd182, %r425, 2;
	add.s64 	%rd73, %rd4, %rd182;
	@%p136 bra 	$L__BB3_683;
	setp.ne.s32 	%p137, %r281, 7;
	mul.f32 	%f5719, %f513, %f8;
	@%p137 bra 	$L__BB3_682;
	mul.wide.u32 	%rd183, %r39, 2;
	add.s64 	%rd184, %rd3, %rd183;
	ld.global.nc.u16 	%rs233, [%rd184];
	// begin inline asm
	{  cvt.f32.f16 %f1307, %rs233;}

	// end inline asm
	add.f32 	%f5719, %f5719, %f1307;
$L__BB3_682:
	mul.f32 	%f1309, %f5719, %f5719;
	mul.f32 	%f1310, %f5719, %f1309;
	mul.f32 	%f1311, %f5719, 0f3F000000;
	fma.rn.f32 	%f1312, %f1310, 0f3D372713, %f5719;
	mul.f32 	%f1313, %f1312, 0f3F4C422A;
	abs.f32 	%f1314, %f1313;
	mul.f32 	%f1315, %f1314, 0f4038AA3B;
	ex2.approx.ftz.f32 	%f1316, %f1315;
	add.f32 	%f1317, %f1316, 0f3F800000;
	rcp.approx.ftz.f32 	%f1318, %f1317;
	fma.rn.f32 	%f1319, %f1318, 0fC0000000, 0f3F800000;
	setp.ge.f32 	%p138, %f1314, 0f41102CB4;
	selp.f32 	%f1320, 0f3F800000, %f1319, %p138;
	copysign.f32 	%f1321, %f1313, %f1320;
	mul.f32 	%f1322, %f1313, %f1313;
	fma.rn.f32 	%f1323, %f1322, 0f3C80F082, 0fBD563CAE;
	fma.rn.f32 	%f1324, %f1323, %f1322, 0f3E085941;
	fma.rn.f32 	%f1325, %f1324, %f1322, 0fBEAAA9ED;
	fma.rn.f32 	%f1326, %f1325, %f1322, 0f00000000;
	fma.rn.f32 	%f1327, %f1326, %f1313, %f1313;
	setp.ge.f32 	%p139, %f1314, 0f3F19999A;
	selp.f32 	%f1328, %f1321, %f1327, %p139;
	add.f32 	%f1329, %f1328, 0f3F800000;
	mul.f32 	%f1308, %f1311, %f1329;
	// begin inline asm
	{  cvt.rn.f16.f32 %rs234, %f1308;}

	// end inline asm
	st.global.u16 	[%rd73], %rs234;
$L__BB3_683:
	add.s32 	%r426, %r39, 1;
	setp.ge.u32 	%p140, %r426, %r279;
	@%p140 bra 	$L__BB3_687;
	setp.ne.s32 	%p141, %r281, 7;
	mul.f32 	%f5720, %f513, %f7;
	@%p141 bra 	$L__BB3_686;
	mul.wide.u32 	%rd185, %r39, 2;
	add.s64 	%rd186, %rd3, %rd185;
	ld.global.nc.u16 	%rs235, [%rd186+2];
	// begin inline asm
	{  cvt.f32.f16 %f1330, %rs235;}

	// end inline asm
	add.f32 	%f5720, %f5720, %f1330;
$L__BB3_686:
	mul.f32 	%f1332, %f5720, %f5720;
	mul.f32 	%f1333, %f5720, %f1332;
	mul.f32 	%f1334, %f5720, 0f3F000000;
	fma.rn.f32 	%f1335, %f1333, 0f3D372713, %f5720;
	mul.f32 	%f1336, %f1335, 0f3F4C422A;
	abs.f32 	%f1337, %f1336;
	mul.f32 	%f1338, %f1337, 0f4038AA3B;
	ex2.approx.ftz.f32 	%f1339, %f1338;
	add.f32 	%f1340, %f1339, 0f3F800000;
	rcp.approx.ftz.f32 	%f1341, %f1340;
	fma.rn.f32 	%f1342, %f1341, 0fC0000000, 0f3F800000;
	setp.ge.f32 	%p142, %f1337, 0f41102CB4;
	selp.f32 	%f1343, 0f3F800000, %f1342, %p142;
	copysign.f32 	%f1344, %f1336, %f1343;
	mul.f32 	%f1345, %f1336, %f1336;
	fma.rn.f32 	%f1346, %f1345, 0f3C80F082, 0fBD563CAE;
	fma.rn.f32 	%f1347, %f1346, %f1345, 0f3E085941;
	fma.rn.f32 	%f1348, %f1347, %f1345, 0fBEAAA9ED;
	fma.rn.f32 	%f1349, %f1348, %f1345, 0f00000000;
	fma.rn.f32 	%f1350, %f1349, %f1336, %f1336;
	setp.ge.f32 	%p143, %f1337, 0f3F19999A;
	selp.f32 	%f1351, %f1344, %f1350, %p143;
	add.f32 	%f1352, %f1351, 0f3F800000;
	mul.f32 	%f1331, %f1334, %f1352;
	// begin inline asm
	{  cvt.rn.f16.f32 %rs236, %f1331;}

	// end inline asm
	st.global.u16 	[%rd73+2], %rs236;
$L__BB3_687:
	add.s32 	%r427, %r39, 2;
	setp.ge.u32 	%p144, %r427, %r279;
	add.s32 	%r428, %r427, %r175;
	mul.wide.u32 	%rd187, %r428, 2;
	add.s64 	%rd74, %rd4, %rd187;
	@%p144 bra 	$L__BB3_691;
	setp.ne.s32 	%p145, %r281, 7;
	mul.f32 	%f5721, %f513, %f6;
	@%p145 bra 	$L__BB3_690;
	mul.wide.u32 	%rd188, %r39, 2;
	add.s64 	%rd189, %rd3, %rd188;
	ld.global.nc.u16 	%rs237, [%rd189+4];
	// begin inline asm
	{  cvt.f32.f16 %f1353, %rs237;}

	// end inline asm
	add.f32 	%f5721, %f5721, %f1353;
$L__BB3_690:
	mul.f32 	%f1355, %f5721, %f5721;
	mul.f32 	%f1356, %f5721, %f1355;
	mul.f32 	%f1357, %f5721, 0f3F000000;
	fma.rn.f32 	%f1358, %f1356, 0f3D372713, %f5721;
	mul.f32 	%f1359, %f1358, 0f3F4C422A;
	abs.f32 	%f1360, %f1359;
	mul.f32 	%f1361, %f1360, 0f4038AA3B;
	ex2.approx.ftz.f32 	%f1362, %f1361;
	add.f32 	%f1363, %f1362, 0f3F800000;
	rcp.approx.ftz.f32 	%f1364, %f1363;
	fma.rn.f32 	%f1365, %f1364, 0fC0000000, 0f3F800000;
	setp.ge.f32 	%p146, %f1360, 0f41102CB4;
	selp.f32 	%f1366, 0f3F800000, %f1365, %p146;
	copysign.f32 	%f1367, %f1359, %f1366;
	mul.f32 	%f1368, %f1359, %f1359;
	fma.rn.f32 	%f1369, %f1368, 0f3C80F082, 0fBD563CAE;
	fma.rn.f32 	%f1370, %f1369, %f1368, 0f3E085941;
	fma.rn.f32 	%f1371, %f1370, %f1368, 0fBEAAA9ED;
	fma.rn.f32 	%f1372, %f1371, %f1368, 0f00000000;
	fma.rn.f32 	%f1373, %f1372, %f1359, %f1359;
	setp.ge.f32 	%p147, %f1360, 0f3F19999A;
	selp.f32 	%f1374, %f1367, %f1373, %p147;
	add.f32 	%f1375, %f1374, 0f3F800000;
	mul.f32 	%f1354, %f1357, %f1375;
	// begin inline asm
	{  cvt.rn.f16.f32 %rs238, %f1354;}

	// end inline asm
	st.global.u16 	[%rd74], %rs238;
$L__BB3_691:
	add.s32 	%r429, %r39, 3;
	setp.ge.u32 	%p148, %r429, %r279;
	@%p148 bra 	$L__BB3_695;
	setp.ne.s32 	%p149, %r281, 7;
	mul.f32 	%f5722, %f513, %f5;
	@%p149 bra 	$L__BB3_694;
	mul.wide.u32 	%rd190, %r39, 2;
	add.s64 	%rd191, %rd3, %rd190;
	ld.global.nc.u16 	%rs239, [%rd191+6];
	// begin inline asm
	{  cvt.f32.f16 %f1376, %rs239;}

	// end inline asm
	add.f32 	%f5722, %f5722, %f1376;
$L__BB3_694:
	mul.f32 	%f1378, %f5722, %f5722;
	mul.f32 	%f1379, %f5722, %f1378;
	mul.f32 	%f1380, %f5722, 0f3F000000;
	fma.rn.f32 	%f1381, %f1379, 0f3D372713, %f5722;
	mul.f32 	%f1382, %f1381, 0f3F4C422A;
	abs.f32 	%f1383, %f1382;
	mul.f32 	%f1384, %f1383, 0f4038AA3B;
	ex2.approx.ftz.f32 	%f1385, %f1384;
	add.f32 	%f1386, %f1385, 0f3F800000;
	rcp.approx.ftz.f32 	%f1387, %f1386;
	fma.rn.f32 	%f1388, %f1387, 0fC0000000, 0f3F800000;
	setp.ge.f32 	%p150, %f1383, 0f41102CB4;
	selp.f32 	%f1389, 0f3F800000, %f1388, %p150;
	copysign.f32 	%f1390, %f1382, %f1389;
	mul.f32 	%f1391, %f1382, %f1382;
	fma.rn.f32 	%f1392, %f1391, 0f3C80F082, 0fBD563CAE;
	fma.rn.f32 	%f1393, %f1392, %f1391, 0f3E085941;
	fma.rn.f32 	%f1394, %f1393, %f1391, 0fBEAAA9ED;
	fma.rn.f32 	%f1395, %f1394, %f1391, 0f00000000;
	fma.rn.f32 	%f1396, %f1395, %f1382, %f1382;
	setp.ge.f32 	%p151, %f1383, 0f3F19999A;
	selp.f32 	%f1397, %f1390, %f1396, %p151;
	add.f32 	%f1398, %f1397, 0f3F800000;
	mul.f32 	%f1377, %f1380, %f1398;
	// begin inline asm
	{  cvt.rn.f16.f32 %rs240, %f1377;}

	// end inline asm
	st.global.u16 	[%rd74+2], %rs240;
$L__BB3_695:
	add.s32 	%r176, %r38, 3;
	setp.ge.u32 	%p152, %r176, %r278;
	@%p152 bra 	$L__BB3_1292;
	mul.lo.s32 	%r177, %r176, %r279;
	setp.ge.u32 	%p153, %r39, %r279;
	@%p153 bra 	$L__BB3_700;
	setp.ne.s32 	%p154, %r281, 7;
	mul.f32 	%f5723, %f513, %f4;
	@%p154 bra 	$L__BB3_699;
	mul.wide.u32 	%rd192, %r39, 2;
	add.s64 	%rd193, %rd3, %rd192;
	ld.global.nc.u16 	%rs241, [%rd193];
	// begin inline asm
	{  cvt.f32.f16 %f1399, %rs241;}

	// end inline asm
	add.f32 	%f5723, %f5723, %f1399;
$L__BB3_699:
	mul.f32 	%f1401, %f5723, %f5723;
	mul.f32 	%f1402, %f5723, %f1401;
	mul.f32 	%f1403, %f5723, 0f3F000000;
	fma.rn.f32 	%f1404, %f1402, 0f3D372713, %f5723;
	mul.f32 	%f1405, %f1404, 0f3F4C422A;
	abs.f32 	%f1406, %f1405;
	mul.f32 	%f1407, %f1406, 0f4038AA3B;
	ex2.approx.ftz.f32 	%f1408, %f1407;
	add.f32 	%f1409, %f1408, 0f3F800000;
	rcp.approx.ftz.f32 	%f1410, %f1409;
	fma.rn.f32 	%f1411, %f1410, 0fC0000000, 0f3F800000;
	setp.ge.f32 	%p155, %f1406, 0f41102CB4;
	selp.f32 	%f1412, 0f3F800000, %f1411, %p155;
	copysign.f32 	%f1413, %f1405, %f1412;
	mul.f32 	%f1414, %f1405, %f1405;
	fma.rn.f32 	%f1415, %f1414, 0f3C80F082, 0fBD563CAE;
	fma.rn.f32 	%f1416, %f1415, %f1414, 0f3E085941;
	fma.rn.f32 	%f1417, %f1416, %f1414, 0fBEAAA9ED;
	fma.rn.f32 	%f1418, %f1417, %f1414, 0f00000000;
	fma.rn.f32 	%f1419, %f1418, %f1405, %f1405;
	setp.ge.f32 	%p156, %f1406, 0f3F19999A;
	selp.f32 	%f1420, %f1413, %f1419, %p156;
	add.f32 	%f1421, %f1420, 0f3F800000;
	mul.f32 	%f1400, %f1403, %f1421;
	// begin inline asm
	{  cvt.rn.f16.f32 %rs242, %f1400;}

	// end inline asm
	add.s32 	%r430, %r39, %r177;
	mul.wide.u32 	%rd194, %r430, 2;
	add.s64 	%rd195, %rd4, %rd194;
	st.global.u16 	[%rd195], %rs242;
$L__BB3_700:
	add.s32 	%r178, %r39, 1;
	setp.ge.u32 	%p157, %r178, %r279;
	@%p157 bra 	$L__BB3_704;
	setp.ne.s32 	%p158, %r281, 7;
	mul.f32 	%f5724, %f513, %f3;
	@%p158 bra 	$L__BB3_703;
	mul.wide.u32 	%rd196, %r39, 2;
	add.s64 	%rd197, %rd3, %rd196;
	ld.global.nc.u16 	%rs243, [%rd197+2];
	// begin inline asm
	{  cvt.f32.f16 %f1422, %rs243;}

	// end inline asm
	add.f32 	%f5724, %f5724, %f1422;
$L__BB3_703:
	mul.f32 	%f1424, %f5724, %f5724;
	mul.f32 	%f1425, %f5724, %f1424;
	mul.f32 	%f1426, %f5724, 0f3F000000;
	fma.rn.f32 	%f1427, %f1425, 0f3D372713, %f5724;
	mul.f32 	%f1428, %f1427, 0f3F4C422A;
	abs.f32 	%f1429, %f1428;
	mul.f32 	%f1430, %f1429, 0f4038AA3B;
	ex2.approx.ftz.f32 	%f1431, %f1430;
	add.f32 	%f1432, %f1431, 0f3F800000;
	rcp.approx.ftz.f32 	%f1433, %f1432;
	fma.rn.f32 	%f1434, %f1433, 0fC0000000, 0f3F800000;
	setp.ge.f32 	%p159, %f1429, 0f41102CB4;
	selp.f32 	%f1435, 0f3F800000, %f1434, %p159;
	copysign.f32 	%f1436, %f1428, %f1435;
	mul.f32 	%f1437, %f1428, %f1428;
	fma.rn.f32 	%f1438, %f1437, 0f3C80F082, 0fBD563CAE;
	fma.rn.f32 	%f1439, %f1438, %f1437, 0f3E085941;
	fma.rn.f32 	%f1440, %f1439, %f1437, 0fBEAAA9ED;
	fma.rn.f32 	%f1441, %f1440, %f1437, 0f00000000;
	fma.rn.f32 	%f1442, %f1441, %f1428, %f1428;
	setp.ge.f32 	%p160, %f1429, 0f3F19999A;
	selp.f32 	%f1443, %f1436, %f1442, %p160;
	add.f32 	%f1444, %f1443, 0f3F800000;
	mul.f32 	%f1423, %f1426, %f1444;
	// begin inline asm
	{  cvt.rn.f16.f32 %rs244, %f1423;}

	// end inline asm
	add.s32 	%r431, %r178, %r177;
	mul.wide.u32 	%rd198, %r431, 2;
	add.s64 	%rd199, %rd4, %rd198;
	st.global.u16 	[%rd199], %rs244;
$L__BB3_704:
	add.s32 	%r179, %r39, 2;
	setp.ge.u32 	%p161, %r179, %r279;
	@%p161 bra 	$L__BB3_708;
	setp.ne.s32 	%p162, %r281, 7;
	mul.f32 	%f5725, %f513, %f2;
	@%p162 bra 	$L__BB3_707;
	mul.wide.u32 	%rd200, %r39, 2;
	add.s64 	%rd201, %rd3, %rd200;
	ld.global.nc.u16 	%rs245, [%rd201+4];
	// begin inline asm
	{  cvt.f32.f16 %f1445, %rs245;}

	// end inline asm
	add.f32 	%f5725, %f5725, %f1445;
$L__BB3_707:
	mul.f32 	%f1447, %f5725, %f5725;
	mul.f32 	%f1448, %f5725, %f1447;
	mul.f32 	%f1449, %f5725, 0f3F000000;
	fma.rn.f32 	%f1450, %f1448, 0f3D372713, %f5725;
	mul.f32 	%f1451, %f1450, 0f3F4C422A;
	abs.f32 	%f1452, %f1451;
	mul.f32 	%f1453, %f1452, 0f4038AA3B;
	ex2.approx.ftz.f32 	%f1454, %f1453;
	add.f32 	%f1455, %f1454, 0f3F800000;
	rcp.approx.ftz.f32 	%f1456, %f1455;
	fma.rn.f32 	%f1457, %f1456, 0fC0000000, 0f3F800000;
	setp.ge.f32 	%p163, %f1452, 0f41102CB4;
	selp.f32 	%f1458, 0f3F800000, %f1457, %p163;
	copysign.f32 	%f1459, %f1451, %f1458;
	mul.f32 	%f1460, %f1451, %f1451;
	fma.rn.f32 	%f1461, %f1460, 0f3C80F082, 0fBD563CAE;
	fma.rn.f32 	%f1462, %f1461, %f1460, 0f3E085941;
	fma.rn.f32 	%f1463, %f1462, %f1460, 0fBEAAA9ED;
	fma.rn.f32 	%f1464, %f1463, %f1460, 0f00000000;
	fma.rn.f32 	%f1465, %f1464, %f1451, %f1451;
	setp.ge.f32 	%p164, %f1452, 0f3F19999A;
	selp.f32 	%f1466, %f1459, %f1465, %p164;
	add.f32 	%f1467, %f1466, 0f3F800000;
	mul.f32 	%f1446, %f1449, %f1467;
	// begin inline asm
	{  cvt.rn.f16.f32 %rs246, %f1446;}

	// end inline asm
	add.s32 	%r432, %r179, %r177;
	mul.wide.u32 	%rd202, %r432, 2;
	add.s64 	%rd203, %rd4, %rd202;
	st.global.u16 	[%rd203], %rs246;
$L__BB3_708:
	add.s32 	%r180, %r39, 3;
	setp.ge.u32 	%p165, %r180, %r279;
	@%p165 bra 	$L__BB3_1292;
	setp.ne.s32 	%p166, %r281, 7;
	mul.f32 	%f5726, %f513, %f1;
	@%p166 bra 	$L__BB3_711;
	mul.wide.u32 	%rd204, %r39, 2;
	add.s64 	%rd205, %rd3, %rd204;
	ld.global.nc.u16 	%rs247, [%rd205+6];
	// begin inline asm
	{  cvt.f32.f16 %f1468, %rs247;}

	// end inline asm
	add.f32 	%f5726, %f5726, %f1468;
$L__BB3_711:
	mul.f32 	%f1470, %f5726, %f5726;
	mul.f32 	%f1471, %f5726, %f1470;
	mul.f32 	%f1472, %f5726, 0f3F000000;
	fma.rn.f32 	%f1473, %f1471, 0f3D372713, %f5726;
	mul.f32 	%f1474, %f1473, 0f3F4C422A;
	abs.f32 	%f1475, %f1474;
	mul.f32 	%f1476, %f1475, 0f4038AA3B;
	ex2.approx.ftz.f32 	%f1477, %f1476;
	add.f32 	%f1478, %f1477, 0f3F800000;
	rcp.approx.ftz.f32 	%f1479, %f1478;
	fma.rn.f32 	%f1480, %f1479, 0fC0000000, 0f3F800000;
	setp.ge.f32 	%p167, %f1475, 0f41102CB4;
	selp.f32 	%f1481, 0f3F800000, %f1480, %p167;
	copysign.f32 	%f1482, %f1474, %f1481;
	mul.f32 	%f1483, %f1474, %f1474;
	fma.rn.f32 	%f1484, %f1483, 0f3C80F082, 0fBD563CAE;
	fma.rn.f32 	%f1485, %f1484, %f1483, 0f3E085941;
	fma.rn.f32 	%f1486, %f1485, %f1483, 0fBEAAA9ED;
	fma.rn.f32 	%f1487, %f1486, %f1483, 0f00000000;
	fma.rn.f32 	%f1488, %f1487, %f1474, %f1474;
	setp.ge.f32 	%p168, %f1475, 0f3F19999A;
	selp.f32 	%f1489, %f1482, %f1488, %p168;
	add.f32 	%f1490, %f1489, 0f3F800000;
	mul.f32 	%f1469, %f1472, %f1490;
	// begin inline asm
	{  cvt.rn.f16.f32 %rs248, %f1469;}

	// end inline asm
	add.s32 	%r433, %r180, %r177;
	mul.wide.u32 	%rd206, %r433, 2;
	add.s64 	%rd207, %rd4, %rd206;
	st.global.u16 	[%rd207], %rs248;
	bra.uni 	$L__BB3_1292;
$L__BB3_712:
	add.s32 	%r367, %r281, -5;
	setp.lt.u32 	%p59, %r367, 2;
	@%p59 bra 	$L__BB3_783;
	setp.eq.s32 	%p60, %r281, 4;
	@%p60 bra 	$L__BB3_1023;
	setp.eq.s32 	%p61, %r281, 7;
	@%p61 bra 	$L__BB3_1023;
$L__BB3_715:
	setp.lt.u32 	%p329, %r38, %r278;
	@%p329 bra 	$L__BB3_716;
	bra.uni 	$L__BB3_732;
$L__BB3_716:
	setp.lt.u32 	%p330, %r39, %r279;
	mul.wide.u32 	%rd404, %r39, 2;
	add.s64 	%rd83, %rd3, %rd404;
	mad.lo.s32 	%r551, %r38, %r279, %r39;
	mul.wide.u32 	%rd405, %r551, 2;
	add.s64 	%rd84, %rd4, %rd405;
	@%p330 bra 	$L__BB3_717;
	bra.uni 	$L__BB3_720;
$L__BB3_717:
	setp.ne.s32 	%p331, %r281, 7;
	mul.f32 	%f5747, %f513, %f16;
	@%p331 bra 	$L__BB3_719;
	ld.global.nc.u16 	%rs409, [%rd83];
	// begin inline asm
	{  cvt.f32.f16 %f2227, %rs409;}

	// end inline asm
	add.f32 	%f5747, %f5747, %f2227;
$L__BB3_719:
	// begin inline asm
	{  cvt.rn.f16.f32 %rs410, %f5747;}

	// end inline asm
	st.global.u16 	[%rd84], %rs410;
$L__BB3_720:
	add.s32 	%r552, %r39, 1;
	setp.ge.u32 	%p332, %r552, %r279;
	@%p332 bra 	$L__BB3_724;
	setp.ne.s32 	%p333, %r281, 7;
	mul.f32 	%f5748, %f513, %f15;
	@%p333 bra 	$L__BB3_723;
	ld.global.nc.u16 	%rs411, [%rd83+2];
	// begin inline asm
	{  cvt.f32.f16 %f2229, %rs411;}

	// end inline asm
	add.f32 	%f5748, %f5748, %f2229;
$L__BB3_723:
	// begin inline asm
	{  cvt.rn.f16.f32 %rs412, %f5748;}

	// end inline asm
	st.global.u16 	[%rd84+2], %rs412;
$L__BB3_724:
	add.s32 	%r553, %r39, 2;
	setp.ge.u32 	%p334, %r553, %r279;
	@%p334 bra 	$L__BB3_728;
	setp.ne.s32 	%p335, %r281, 7;
	mul.f32 	%f5749, %f513, %f14;
	@%p335 bra 	$L__BB3_727;
	ld.global.nc.u16 	%rs413, [%rd83+4];
	// begin inline asm
	{  cvt.f32.f16 %f2231, %rs413;}

	// end inline asm
	add.f32 	%f5749, %f5749, %f2231;
$L__BB3_727:
	// begin inline asm
	{  cvt.rn.f16.f32 %rs414, %f5749;}

	// end inline asm
	st.global.u16 	[%rd84+4], %rs414;
$L__BB3_728:
	add.s32 	%r554, %r39, 3;
	setp.ge.u32 	%p336, %r554, %r279;
	@%p336 bra 	$L__BB3_732;
	setp.ne.s32 	%p337, %r281, 7;
	mul.f32 	%f5750, %f513, %f13;
	@%p337 bra 	$L__BB3_731;
	ld.global.nc.u16 	%rs415, [%rd83+6];
	// begin inline asm
	{  cvt.f32.f16 %f2233, %rs415;}

	// end inline asm
	add.f32 	%f5750, %f5750, %f2233;
$L__BB3_731:
	// begin inline asm
	{  cvt.rn.f16.f32 %rs416, %f5750;}

	// end inline asm
	st.global.u16 	[%rd84+6], %rs416;
$L__BB3_732:
	add.s32 	%r193, %r38, 1;
	setp.ge.u32 	%p338, %r193, %r278;
	@%p338 bra 	$L__BB3_749;
	mul.lo.s32 	%r194, %r193, %r279;
	setp.ge.u32 	%p339, %r39, %r279;
	@%p339 bra 	$L__BB3_737;
	setp.ne.s32 	%p340, %r281, 7;
	mul.f32 	%f5751, %f513, %f12;
	@%p340 bra 	$L__BB3_736;
	mul.wide.u32 	%rd406, %r39, 2;
	add.s64 	%rd407, %rd3, %rd406;
	ld.global.nc.u16 	%rs417, [%rd407];
	// begin inline asm
	{  cvt.f32.f16 %f2235, %rs417;}

	// end inline asm
	add.f32 	%f5751, %f5751, %f2235;
$L__BB3_736:
	// begin inline asm
	{  cvt.rn.f16.f32 %rs418, %f5751;}

	// end inline asm
	add.s32 	%r555, %r39, %r194;
	mul.wide.u32 	%rd408, %r555, 2;
	add.s64 	%rd409, %rd4, %rd408;
	st.global.u16 	[%rd409], %rs418;
$L__BB3_737:
	add.s32 	%r195, %r39, 1;
	setp.ge.u32 	%p341, %r195, %r279;
	@%p341 bra 	$L__BB3_741;
	setp.ne.s32 	%p342, %r281, 7;
	mul.f32 	%f5752, %f513, %f11;
	@%p342 bra 	$L__BB3_740;
	mul.wide.u32 	%rd410, %r39, 2;
	add.s64 	%rd411, %rd3, %rd410;
	ld.global.nc.u16 	%rs419, [%rd411+2];
	// begin inline asm
	{  cvt.f32.f16 %f2237, %rs419;}

	// end inline asm
	add.f32 	%f5752, %f5752, %f2237;
$L__BB3_740:
	// begin inline asm
	{  cvt.rn.f16.f32 %rs420, %f5752;}

	// end inline asm
	add.s32 	%r556, %r195, %r194;
	mul.wide.u32 	%rd412, %r556, 2;
	add.s64 	%rd413, %rd4, %rd412;
	st.global.u16 	[%rd413], %rs420;
$L__BB3_741:
	add.s32 	%r196, %r39, 2;
	setp.ge.u32 	%p343, %r196, %r279;
	@%p343 bra 	$L__BB3_745;
	setp.ne.s32 	%p344, %r281, 7;
	mul.f32 	%f5753, %f513, %f10;
	@%p344 bra 	$L__BB3_744;
	mul.wide.u32 	%rd414, %r39, 2;
	add.s64 	%rd415, %rd3, %rd414;
	ld.global.nc.u16 	%rs421, [%rd415+4];
	// begin inline asm
	{  cvt.f32.f16 %f2239, %rs421;}

	// end inline asm
	add.f32 	%f5753, %f5753, %f2239;
$L__BB3_744:
	// begin inline asm
	{  cvt.rn.f16.f32 %rs422, %f5753;}

	// end inline asm
	add.s32 	%r557, %r196, %r194;
	mul.wide.u32 	%rd416, %r557, 2;
	add.s64 	%rd417, %rd4, %rd416;
	st.global.u16 	[%rd417], %rs422;
$L__BB3_745:
	add.s32 	%r197, %r39, 3;
	setp.ge.u32 	%p345, %r197, %r279;
	@%p345 bra 	$L__BB3_749;
	setp.ne.s32 	%p346, %r281, 7;
	mul.f32 	%f5754, %f513, %f9;
	@%p346 bra 	$L__BB3_748;
	mul.wide.u32 	%rd418, %r39, 2;
	add.s64 	%rd419, %rd3, %rd418;
	ld.global.nc.u16 	%rs423, [%rd419+6];
	// begin inline asm
	{  cvt.f32.f16 %f2241, %rs423;}

	// end inline asm
	add.f32 	%f5754, %f5754, %f2241;
$L__BB3_748:
	// begin inline asm
	{  cvt.rn.f16.f32 %rs424, %f5754;}

	// end inline asm
	add.s32 	%r558, %r197, %r194;
	mul.wide.u32 	%rd420, %r558, 2;
	add.s64 	%rd421, %rd4, %rd420;
	st.global.u16 	[%rd421], %rs424;
$L__BB3_749:
	add.s32 	%r198, %r38, 2;
	setp.ge.u32 	%p347, %r198, %r278;
	@%p347 bra 	$L__BB3_766;
	mul.lo.s32 	%r199, %r198, %r279;
	setp.ge.u32 	%p348, %r39, %r279;
	add.s32 	%r559, %r39, %r199;
	mul.wide.u32 	%rd422, %r559, 2;
	add.s64 	%rd81, %rd4, %rd422;
	@%p348 bra 	$L__BB3_754;
	setp.ne.s32 	%p349, %r281, 7;
	mul.f32 	%f5755, %f513, %f8;
	@%p349 bra 	$L__BB3_753;
	mul.wide.u32 	%rd423, %r39, 2;
	add.s64 	%rd424, %rd3, %rd423;
	ld.global.nc.u16 	%rs425, [%rd424];
	// begin inline asm
	{  cvt.f32.f16 %f2243, %rs425;}

	// end inline asm
	add.f32 	%f5755, %f5755, %f2243;
$L__BB3_753:
	// begin inline asm
	{  cvt.rn.f16.f32 %rs426, %f5755;}

	// end inline asm
	st.global.u16 	[%rd81], %rs426;
$L__BB3_754:
	add.s32 	%r560, %r39, 1;
	setp.ge.u32 	%p350, %r560, %r279;
	@%p350 bra 	$L__BB3_758;
	setp.ne.s32 	%p351, %r281, 7;
	mul.f32 	%f5756, %f513, %f7;
	@%p351 bra 	$L__BB3_757;
	mul.wide.u32 	%rd425, %r39, 2;
	add.s64 	%rd426, %rd3, %rd425;
	ld.global.nc.u16 	%rs427, [%rd426+2];
	// begin inline asm
	{  cvt.f32.f16 %f2245, %rs427;}

	// end inline asm
	add.f32 	%f5756, %f5756, %f2245;
$L__BB3_757:
	// begin inline asm
	{  cvt.rn.f16.f32 %rs428, %f5756;}

	// end inline asm
	st.global.u16 	[%rd81+2], %rs428;
$L__BB3_758:
	add.s32 	%r561, %r39, 2;
	setp.ge.u32 	%p352, %r561, %r279;
	add.s32 	%r562, %r561, %r199;
	mul.wide.u32 	%rd427, %r562, 2;
	add.s64 	%rd82, %rd4, %rd427;
	@%p352 bra 	$L__BB3_762;
	setp.ne.s32 	%p353, %r281, 7;
	mul.f32 	%f5757, %f513, %f6;
	@%p353 bra 	$L__BB3_761;
	mul.wide.u32 	%rd428, %r39, 2;
	add.s64 	%rd429, %rd3, %rd428;
	ld.global.nc.u16 	%rs429, [%rd429+4];
	// begin inline asm
	{  cvt.f32.f16 %f2247, %rs429;}

	// end inline asm
	add.f32 	%f5757, %f5757, %f2247;
$L__BB3_761:
	// begin inline asm
	{  cvt.rn.f16.f32 %rs430, %f5757;}

	// end inline asm
	st.global.u16 	[%rd82], %rs430;
$L__BB3_762:
	add.s32 	%r563, %r39, 3;
	setp.ge.u32 	%p354, %r563, %r279;
	@%p354 bra 	$L__BB3_766;
	setp.ne.s32 	%p355, %r281, 7;
	mul.f32 	%f5758, %f513, %f5;
	@%p355 bra 	$L__BB3_765;
	mul.wide.u32 	%rd430, %r39, 2;
	add.s64 	%rd431, %rd3, %rd430;
	ld.global.nc.u16 	%rs431, [%rd431+6];
	// begin inline asm
	{  cvt.f32.f16 %f2249, %rs431;}

	// end inline asm
	add.f32 	%f5758, %f5758, %f2249;
$L__BB3_765:
	// begin inline asm
	{  cvt.rn.f16.f32 %rs432, %f5758;}

	// end inline asm
	st.global.u16 	[%rd82+2], %rs432;
$L__BB3_766:
	add.s32 	%r200, %r38, 3;
	setp.ge.u32 	%p356, %r200, %r278;
	@%p356 bra 	$L__BB3_1292;
	mul.lo.s32 	%r201, %r200, %r279;
	setp.ge.u32 	%p357, %r39, %r279;
	@%p357 bra 	$L__BB3_771;
	setp.ne.s32 	%p358, %r281, 7;
	mul.f32 	%f5759, %f513, %f4;
	@%p358 bra 	$L__BB3_770;
	mul.wide.u32 	%rd432, %r39, 2;
	add.s64 	%rd433, %rd3, %rd432;
	ld.global.nc.u16 	%rs433, [%rd433];
	// begin inline asm
	{  cvt.f32.f16 %f2251, %rs433;}

	// end inline asm
	add.f32 	%f5759, %f5759, %f2251;
$L__BB3_770:
	// begin inline asm
	{  cvt.rn.f16.f32 %rs434, %f5759;}

	// end inline asm
	add.s32 	%r564, %r39, %r201;
	mul.wide.u32 	%rd434, %r564, 2;
	add.s64 	%rd435, %rd4, %rd434;
	st.global.u16 	[%rd435], %rs434;
$L__BB3_771:
	add.s32 	%r202, %r39, 1;
	setp.ge.u32 	%p359, %r202, %r279;
	@%p359 bra 	$L__BB3_775;
	setp.ne.s32 	%p360, %r281, 7;
	mul.f32 	%f5760, %f513, %f3;
	@%p360 bra 	$L__BB3_774;
	mul.wide.u32 	%rd436, %r39, 2;
	add.s64 	%rd437, %rd3, %rd436;
	ld.global.nc.u16 	%rs435, [%rd437+2];
	// begin inline asm
	{  cvt.f32.f16 %f2253, %rs435;}

	// end inline asm
	add.f32 	%f5760, %f5760, %f2253;
$L__BB3_774:
	// begin inline asm
	{  cvt.rn.f16.f32 %rs436, %f5760;}

	// end inline asm
	add.s32 	%r565, %r202, %r201;
	mul.wide.u32 	%rd438, %r565, 2;
	add.s64 	%rd439, %rd4, %rd438;
	st.global.u16 	[%rd439], %rs436;
$L__BB3_775:
	add.s32 	%r203, %r39, 2;
	setp.ge.u32 	%p361, %r203, %r279;
	@%p361 bra 	$L__BB3_779;
	setp.ne.s32 	%p362, %r281, 7;
	mul.f32 	%f5761, %f513, %f2;
	@%p362 bra 	$L__BB3_778;
	mul.wide.u32 	%rd440, %r39, 2;
	add.s64 	%rd441, %rd3, %rd440;
	ld.global.nc.u16 	%rs437, [%rd441+4];
	// begin inline asm
	{  cvt.f32.f16 %f2255, %rs437;}

	// end inline asm
	add.f32 	%f5761, %f5761, %f2255;
$L__BB3_778:
	// begin inline asm
	{  cvt.rn.f16.f32 %rs438, %f5761;}

	// end inline asm
	add.s32 	%r566, %r203, %r201;
	mul.wide.u32 	%rd442, %r566, 2;
	add.s64 	%rd443, %rd4, %rd442;
	st.global.u16 	[%rd443], %rs438;
$L__BB3_779:
	add.s32 	%r204, %r39, 3;
	setp.ge.u32 	%p363, %r204, %r279;
	@%p363 bra 	$L__BB3_1292;
	setp.ne.s32 	%p364, %r281, 7;
	mul.f32 	%f5762, %f513, %f1;
	@%p364 bra 	$L__BB3_782;
	mul.wide.u32 	%rd444, %r39, 2;
	add.s64 	%rd445, %rd3, %rd444;
	ld.global.nc.u16 	%rs439, [%rd445+6];
	// begin inline asm
	{  cvt.f32.f16 %f2257, %rs439;}

	// end inline asm
	add.f32 	%f5762, %f5762, %f2257;
$L__BB3_782:
	// begin inline asm
	{  cvt.rn.f16.f32 %rs440, %f5762;}

	// end inline asm
	add.s32 	%r567, %r204, %r201;
	mul.wide.u32 	%rd446, %r567, 2;
	add.s64 	%rd447, %rd4, %rd446;
	st.global.u16 	[%rd447], %rs440;
	bra.uni 	$L__BB3_1292;
$L__BB3_783:
	setp.lt.u32 	%p205, %r38, %r278;
	@%p205 bra 	$L__BB3_901;
$L__BB3_784:
	add.s32 	%r126, %r38, 1;
	setp.ge.u32 	%p236, %r126, %r278;
	@%p236 bra 	$L__BB3_823;
	mul.lo.s32 	%r127, %r126, %r279;
	setp.gt.s32 	%p237, %r281, 3;
	@%p237 bra 	$L__BB3_796;
	setp.eq.s32 	%p241, %r281, 2;
	@%p241 bra 	$L__BB3_807;
	setp.eq.s32 	%p242, %r281, 3;
	@%p242 bra 	$L__BB3_788;
	bra.uni 	$L__BB3_815;
$L__BB3_788:
	setp.ge.u32 	%p247, %r39, %r279;
	@%p247 bra 	$L__BB3_790;
	mul.wide.u32 	%rd252, %r39, 2;
	add.s64 	%rd253, %rd3, %rd252;
	ld.global.nc.u16 	%rs321, [%rd253];
	// begin inline asm
	{  cvt.f32.f16 %f1759, %rs321;}

	// end inline asm
	fma.rn.f32 	%f1761, %f513, %f12, %f1759;
	mul.f32 	%f1762, %f1761, %f1761;
	mul.f32 	%f1763, %f1761, %f1762;
	mul.f32 	%f1764, %f1761, 0f3F000000;
	fma.rn.f32 	%f1765, %f1763, 0f3D372713, %f1761;
	mul.f32 	%f1766, %f1765, 0f3F4C422A;
	abs.f32 	%f1767, %f1766;
	mul.f32 	%f1768, %f1767, 0f4038AA3B;
	ex2.approx.ftz.f32 	%f1769, %f1768;
	add.f32 	%f1770, %f1769, 0f3F800000;
	rcp.approx.ftz.f32 	%f1771, %f1770;
	fma.rn.f32 	%f1772, %f1771, 0fC0000000, 0f3F800000;
	setp.ge.f32 	%p248, %f1767, 0f41102CB4;
	selp.f32 	%f1773, 0f3F800000, %f1772, %p248;
	copysign.f32 	%f1774, %f1766, %f1773;
	mul.f32 	%f1775, %f1766, %f1766;
	fma.rn.f32 	%f1776, %f1775, 0f3C80F082, 0fBD563CAE;
	fma.rn.f32 	%f1777, %f1776, %f1775, 0f3E085941;
	fma.rn.f32 	%f1778, %f1777, %f1775, 0fBEAAA9ED;
	fma.rn.f32 	%f1779, %f1778, %f1775, 0f00000000;
	fma.rn.f32 	%f1780, %f1779, %f1766, %f1766;
	setp.ge.f32 	%p249, %f1767, 0f3F19999A;
	selp.f32 	%f1781, %f1774, %f1780, %p249;
	add.f32 	%f1782, %f1781, 0f3F800000;
	mul.f32 	%f1760, %f1764, %f1782;
	// begin inline asm
	{  cvt.rn.f16.f32 %rs322, %f1760;}

	// end inline asm
	add.s32 	%r487, %r39, %r127;
	mul.wide.u32 	%rd254, %r487, 2;
	add.s64 	%rd255, %rd4, %rd254;
	st.global.u16 	[%rd255], %rs322;
$L__BB3_790:
	add.s32 	%r131, %r39, 1;
	setp.ge.u32 	%p250, %r131, %r279;
	@%p250 bra 	$L__BB3_792;
	mul.wide.u32 	%rd256, %r39, 2;
	add.s64 	%rd257, %rd3, %rd256;
	ld.global.nc.u16 	%rs323, [%rd257+2];
	// begin inline asm
	{  cvt.f32.f16 %f1783, %rs323;}

	// end inline asm
	fma.rn.f32 	%f1785, %f513, %f11, %f1783;
	mul.f32 	%f1786, %f1785, %f1785;
	mul.f32 	%f1787, %f1785, %f1786;
	mul.f32 	%f1788, %f1785, 0f3F000000;
	fma.rn.f32 	%f1789, %f1787, 0f3D372713, %f1785;
	mul.f32 	%f1790, %f1789, 0f3F4C422A;
	abs.f32 	%f1791, %f1790;
	mul.f32 	%f1792, %f1791, 0f4038AA3B;
	ex2.approx.ftz.f32 	%f1793, %f1792;
	add.f32 	%f1794, %f1793, 0f3F800000;
	rcp.approx.ftz.f32 	%f1795, %f1794;
	fma.rn.f32 	%f1796, %f1795, 0fC0000000, 0f3F800000;
	setp.ge.f32 	%p251, %f1791, 0f41102CB4;
	selp.f32 	%f1797, 0f3F800000, %f1796, %p251;
	copysign.f32 	%f1798, %f1790, %f1797;
	mul.f32 	%f1799, %f1790, %f1790;
	fma.rn.f32 	%f1800, %f1799, 0f3C80F082, 0fBD563CAE;
	fma.rn.f32 	%f1801, %f1800, %f1799, 0f3E085941;
	fma.rn.f32 	%f1802, %f1801, %f1799, 0fBEAAA9ED;
	fma.rn.f32 	%f1803, %f1802, %f1799, 0f00000000;
	fma.rn.f32 	%f1804, %f1803, %f1790, %f1790;
	setp.ge.f32 	%p252, %f1791, 0f3F19999A;
	selp.f32 	%f1805, %f1798, %f1804, %p252;
	add.f32 	%f1806, %f1805, 0f3F800000;
	mul.f32 	%f1784, %f1788, %f1806;
	// begin inline asm
	{  cvt.rn.f16.f32 %rs324, %f1784;}

	// end inline asm
	add.s32 	%r488, %r131, %r127;
	mul.wide.u32 	%rd258, %r488, 2;
	add.s64 	%rd259, %rd4, %rd258;
	st.global.u16 	[%rd259], %rs324;
$L__BB3_792:
	add.s32 	%r132, %r39, 2;
	setp.ge.u32 	%p253, %r132, %r279;
	@%p253 bra 	$L__BB3_794;
	mul.wide.u32 	%rd260, %r39, 2;
	add.s64 	%rd261, %rd3, %rd260;
	ld.global.nc.u16 	%rs325, [%rd261+4];
	// begin inline asm
	{  cvt.f32.f16 %f1807, %rs325;}

	// end inline asm
	fma.rn.f32 	%f1809, %f513, %f10, %f1807;
	mul.f32 	%f1810, %f1809, %f1809;
	mul.f32 	%f1811, %f1809, %f1810;
	mul.f32 	%f1812, %f1809, 0f3F000000;
	fma.rn.f32 	%f1813, %f1811, 0f3D372713, %f1809;
	mul.f32 	%f1814, %f1813, 0f3F4C422A;
	abs.f32 	%f1815, %f1814;
	mul.f32 	%f1816, %f1815, 0f4038AA3B;
	ex2.approx.ftz.f32 	%f1817, %f1816;
	add.f32 	%f1818, %f1817, 0f3F800000;
	rcp.approx.ftz.f32 	%f1819, %f1818;
	fma.rn.f32 	%f1820, %f1819, 0fC0000000, 0f3F800000;
	setp.ge.f32 	%p254, %f1815, 0f41102CB4;
	selp.f32 	%f1821, 0f3F800000, %f1820, %p254;
	copysign.f32 	%f1822, %f1814, %f1821;
	mul.f32 	%f1823, %f1814, %f1814;
	fma.rn.f32 	%f1824, %f1823, 0f3C80F082, 0fBD563CAE;
	fma.rn.f32 	%f1825, %f1824, %f1823, 0f3E085941;
	fma.rn.f32 	%f1826, %f1825, %f1823, 0fBEAAA9ED;
	fma.rn.f32 	%f1827, %f1826, %f1823, 0f00000000;
	fma.rn.f32 	%f1828, %f1827, %f1814, %f1814;
	setp.ge.f32 	%p255, %f1815, 0f3F19999A;
	selp.f32 	%f1829, %f1822, %f1828, %p255;
	add.f32 	%f1830, %f1829, 0f3F800000;
	mul.f32 	%f1808, %f1812, %f1830;
	// begin inline asm
	{  cvt.rn.f16.f32 %rs326, %f1808;}

	// end inline asm
	add.s32 	%r489, %r132, %r127;
	mul.wide.u32 	%rd262, %r489, 2;
	add.s64 	%rd263, %rd4, %rd262;
	st.global.u16 	[%rd263], %rs326;
$L__BB3_794:
	add.s32 	%r133, %r39, 3;
	setp.ge.u32 	%p256, %r133, %r279;
	@%p256 bra 	$L__BB3_823;
	mul.wide.u32 	%rd264, %r39, 2;
	add.s64 	%rd265, %rd3, %rd264;
	ld.global.nc.u16 	%rs327, [%rd265+6];
	// begin inline asm
	{  cvt.f32.f16 %f1831, %rs327;}

	// end inline asm
	fma.rn.f32 	%f1833, %f513, %f9, %f1831;
	mul.f32 	%f1834, %f1833, %f1833;
	mul.f32 	%f1835, %f1833, %f1834;
	mul.f32 	%f1836, %f1833, 0f3F000000;
	fma.rn.f32 	%f1837, %f1835, 0f3D372713, %f1833;
	mul.f32 	%f1838, %f1837, 0f3F4C422A;
	abs.f32 	%f1839, %f1838;
	mul.f32 	%f1840, %f1839, 0f4038AA3B;
	ex2.approx.ftz.f32 	%f1841, %f1840;
	add.f32 	%f1842, %f1841, 0f3F800000;
	rcp.approx.ftz.f32 	%f1843, %f1842;
	fma.rn.f32 	%f1844, %f1843, 0fC0000000, 0f3F800000;
	setp.ge.f32 	%p257, %f1839, 0f41102CB4;
	selp.f32 	%f1845, 0f3F800000, %f1844, %p257;
	copysign.f32 	%f1846, %f1838, %f1845;
	mul.f32 	%f1847, %f1838, %f1838;
	fma.rn.f32 	%f1848, %f1847, 0f3C80F082, 0fBD563CAE;
	fma.rn.f32 	%f1849, %f1848, %f1847, 0f3E085941;
	fma.rn.f32 	%f1850, %f1849, %f1847, 0fBEAAA9ED;
	fma.rn.f32 	%f1851, %f1850, %f1847, 0f00000000;
	fma.rn.f32 	%f1852, %f1851, %f1838, %f1838;
	setp.ge.f32 	%p258, %f1839, 0f3F19999A;
	selp.f32 	%f1853, %f1846, %f1852, %p258;
	add.f32 	%f1854, %f1853, 0f3F800000;
	mul.f32 	%f1832, %f1836, %f1854;
	// begin inline asm
	{  cvt.rn.f16.f32 %rs328, %f1832;}

	// end inline asm
	add.s32 	%r490, %r133, %r127;
	mul.wide.u32 	%rd266, %r490, 2;
	add.s64 	%rd267, %rd4, %rd266;
	st.global.u16 	[%rd267], %rs328;
	bra.uni 	$L__BB3_823;
$L__BB3_796:
	setp.eq.s32 	%p238, %r281, 6;
	@%p238 bra 	$L__BB3_788;
	setp.eq.s32 	%p239, %r281, 5;
	@%p239 bra 	$L__BB3_807;
	setp.ne.s32 	%p240, %r281, 4;
	@%p240 bra 	$L__BB3_815;
	setp.ge.u32 	%p243, %r39, %r279;
	@%p243 bra 	$L__BB3_801;
	mul.wide.u32 	%rd236, %r39, 2;
	add.s64 	%rd237, %rd3, %rd236;
	ld.global.nc.u16 	%rs313, [%rd237];
	// begin inline asm
	{  cvt.f32.f16 %f1699, %rs313;}

	// end inline asm
	fma.rn.f32 	%f1701, %f513, %f12, %f1699;
	fma.rn.f32 	%f1702, %f1701, 0fBBBB989D, 0f3F000000;
	cvt.sat.f32.f32 	%f1703, %f1702;
	mov.f32 	%f1704, 0f4B400001;
	mov.f32 	%f1705, 0f437C0000;
	fma.rm.f32 	%f1706, %f1703, %f1705, %f1704;
	add.f32 	%f1707, %f1706, 0fCB40007F;
	neg.f32 	%f1708, %f1707;
	fma.rn.f32 	%f1709, %f1701, 0fBFB8AA3B, %f1708;
	fma.rn.f32 	%f1710, %f1701, 0fB2A57060, %f1709;
	mov.b32 	%r475, %f1706;
	shl.b32 	%r476, %r475, 23;
	mov.b32 	%f1711, %r476;
	ex2.approx.ftz.f32 	%f1712, %f1710;
	fma.rn.f32 	%f1713, %f1712, %f1711, 0f3F800000;
	div.rn.f32 	%f1700, %f1701, %f1713;
	// begin inline asm
	{  cvt.rn.f16.f32 %rs314, %f1700;}

	// end inline asm
	add.s32 	%r477, %r39, %r127;
	mul.wide.u32 	%rd238, %r477, 2;
	add.s64 	%rd239, %rd4, %rd238;
	st.global.u16 	[%rd239], %rs314;
$L__BB3_801:
	add.s32 	%r128, %r39, 1;
	setp.ge.u32 	%p244, %r128, %r279;
	@%p244 bra 	$L__BB3_803;
	mul.wide.u32 	%rd240, %r39, 2;
	add.s64 	%rd241, %rd3, %rd240;
	ld.global.nc.u16 	%rs315, [%rd241+2];
	// begin inline asm
	{  cvt.f32.f16 %f1714, %rs315;}

	// end inline asm
	fma.rn.f32 	%f1716, %f513, %f11, %f1714;
	fma.rn.f32 	%f1717, %f1716, 0fBBBB989D, 0f3F000000;
	cvt.sat.f32.f32 	%f1718, %f1717;
	mov.f32 	%f1719, 0f4B400001;
	mov.f32 	%f1720, 0f437C0000;
	fma.rm.f32 	%f1721, %f1718, %f1720, %f1719;
	add.f32 	%f1722, %f1721, 0fCB40007F;
	neg.f32 	%f1723, %f1722;
	fma.rn.f32 	%f1724, %f1716, 0fBFB8AA3B, %f1723;
	fma.rn.f32 	%f1725, %f1716, 0fB2A57060, %f1724;
	mov.b32 	%r478, %f1721;
	shl.b32 	%r479, %r478, 23;
	mov.b32 	%f1726, %r479;
	ex2.approx.ftz.f32 	%f1727, %f1725;
	fma.rn.f32 	%f1728, %f1727, %f1726, 0f3F800000;
	div.rn.f32 	%f1715, %f1716, %f1728;
	// begin inline asm
	{  cvt.rn.f16.f32 %rs316, %f1715;}

	// end inline asm
	add.s32 	%r480, %r128, %r127;
	mul.wide.u32 	%rd242, %r480, 2;
	add.s64 	%rd243, %rd4, %rd242;
	st.global.u16 	[%rd243], %rs316;
$L__BB3_803:
	add.s32 	%r129, %r39, 2;
	setp.ge.u32 	%p245, %r129, %r279;
	@%p245 bra 	$L__BB3_805;
	mul.wide.u32 	%rd244, %r39, 2;
	add.s64 	%rd245, %rd3, %rd244;
	ld.global.nc.u16 	%rs317, [%rd245+4];
	// begin inline asm
	{  cvt.f32.f16 %f1729, %rs317;}

	// end inline asm
	fma.rn.f32 	%f1731, %f513, %f10, %f1729;
	fma.rn.f32 	%f1732, %f1731, 0fBBBB989D, 0f3F000000;
	cvt.sat.f32.f32 	%f1733, %f1732;
	mov.f32 	%f1734, 0f4B400001;
	mov.f32 	%f1735, 0f437C0000;
	fma.rm.f32 	%f1736, %f1733, %f1735, %f1734;
	add.f32 	%f1737, %f1736, 0fCB40007F;
	neg.f32 	%f1738, %f1737;
	fma.rn.f32 	%f1739, %f1731, 0fBFB8AA3B, %f1738;
	fma.rn.f32 	%f1740, %f1731, 0fB2A57060, %f1739;
	mov.b32 	%r481, %f1736;
	shl.b32 	%r482, %r481, 23;
	mov.b32 	%f1741, %r482;
	ex2.approx.ftz.f32 	%f1742, %f1740;
	fma.rn.f32 	%f1743, %f1742, %f1741, 0f3F800000;
	div.rn.f32 	%f1730, %f1731, %f1743;
	// begin inline asm
	{  cvt.rn.f16.f32 %rs318, %f1730;}

	// end inline asm
	add.s32 	%r483, %r129, %r127;
	mul.wide.u32 	%rd246, %r483, 2;
	add.s64 	%rd247, %rd4, %rd246;
	st.global.u16 	[%rd247], %rs318;
$L__BB3_805:
	add.s32 	%r130, %r39, 3;
	setp.ge.u32 	%p246, %r130, %r279;
	@%p246 bra 	$L__BB3_823;
	mul.wide.u32 	%rd248, %r39, 2;
	add.s64 	%rd249, %rd3, %rd248;
	ld.global.nc.u16 	%rs319, [%rd249+6];
	// begin inline asm
	{  cvt.f32.f16 %f1744, %rs319;}

	// end inline asm
	fma.rn.f32 	%f1746, %f513, %f9, %f1744;
	fma.rn.f32 	%f1747, %f1746, 0fBBBB989D, 0f3F000000;
	cvt.sat.f32.f32 	%f1748, %f1747;
	mov.f32 	%f1749, 0f4B400001;
	mov.f32 	%f1750, 0f437C0000;
	fma.rm.f32 	%f1751, %f1748, %f1750, %f1749;
	add.f32 	%f1752, %f1751, 0fCB40007F;
	neg.f32 	%f1753, %f1752;
	fma.rn.f32 	%f1754, %f1746, 0fBFB8AA3B, %f1753;
	fma.rn.f32 	%f1755, %f1746, 0fB2A57060, %f1754;
	mov.b32 	%r484, %f1751;
	shl.b32 	%r485, %r484, 23;
	mov.b32 	%f1756, %r485;
	ex2.approx.ftz.f32 	%f1757, %f1755;
	fma.rn.f32 	%f1758, %f1757, %f1756, 0f3F800000;
	div.rn.f32 	%f1745, %f1746, %f1758;
	// begin inline asm
	{  cvt.rn.f16.f32 %rs320, %f1745;}

	// end inline asm
	add.s32 	%r486, %r130, %r127;
	mul.wide.u32 	%rd250, %r486, 2;
	add.s64 	%rd251, %rd4, %rd250;
	st.global.u16 	[%rd251], %rs320;
	bra.uni 	$L__BB3_823;
$L__BB3_807:
	setp.ge.u32 	%p259, %r39, %r279;
	@%p259 bra 	$L__BB3_809;
	mul.wide.u32 	%rd268, %r39, 2;
	add.s64 	%rd269, %rd3, %rd268;
	ld.global.nc.u16 	%rs329, [%rd269];
	// begin inline asm
	{  cvt.f32.f16 %f1855, %rs329;}

	// end inline asm
	fma.rn.f32 	%f1857, %f513, %f12, %f1855;
	max.f32 	%f1856, %f1857, 0f00000000;
	// begin inline asm
	{  cvt.rn.f16.f32 %rs330, %f1856;}

	// end inline asm
	add.s32 	%r491, %r39, %r127;
	mul.wide.u32 	%rd270, %r491, 2;
	add.s64 	%rd271, %rd4, %rd270;
	st.global.u16 	[%rd271], %rs330;
$L__BB3_809:
	add.s32 	%r134, %r39, 1;
	setp.ge.u32 	%p260, %r134, %r279;
	@%p260 bra 	$L__BB3_811;
	mul.wide.u32 	%rd272, %r39, 2;
	add.s64 	%rd273, %rd3, %rd272;
	ld.global.nc.u16 	%rs331, [%rd273+2];
	// begin inline asm
	{  cvt.f32.f16 %f1858, %rs331;}

	// end inline asm
	fma.rn.f32 	%f1860, %f513, %f11, %f1858;
	max.f32 	%f1859, %f1860, 0f00000000;
	// begin inline asm
	{  cvt.rn.f16.f32 %rs332, %f1859;}

	// end inline asm
	add.s32 	%r492, %r134, %r127;
	mul.wide.u32 	%rd274, %r492, 2;
	add.s64 	%rd275, %rd4, %rd274;
	st.global.u16 	[%rd275], %rs332;
$L__BB3_811:
	add.s32 	%r135, %r39, 2;
	setp.ge.u32 	%p261, %r135, %r279;
	@%p261 bra 	$L__BB3_813;
	mul.wide.u32 	%rd276, %r39, 2;
	add.s64 	%rd277, %rd3, %rd276;
	ld.global.nc.u16 	%rs333, [%rd277+4];
	// begin inline asm
	{  cvt.f32.f16 %f1861, %rs333;}

	// end inline asm
	fma.rn.f32 	%f1863, %f513, %f10, %f1861;
	max.f32 	%f1862, %f1863, 0f00000000;
	// begin inline asm
	{  cvt.rn.f16.f32 %rs334, %f1862;}

	// end inline asm
	add.s32 	%r493, %r135, %r127;
	mul.wide.u32 	%rd278, %r493, 2;
	add.s64 	%rd279, %rd4, %rd278;
	st.global.u16 	[%rd279], %rs334;
$L__BB3_813:
	add.s32 	%r136, %r39, 3;
	setp.ge.u32 	%p262, %r136, %r279;
	@%p262 bra 	$L__BB3_823;
	mul.wide.u32 	%rd280, %r39, 2;
	add.s64 	%rd281, %rd3, %rd280;
	ld.global.nc.u16 	%rs335, [%rd281+6];
	// begin inline asm
	{  cvt.f32.f16 %f1864, %rs335;}

	// end inline asm
	fma.rn.f32 	%f1866, %f513, %f9, %f1864;
	max.f32 	%f1865, %f1866, 0f00000000;
	// begin inline asm
	{  cvt.rn.f16.f32 %rs336, %f1865;}

	// end inline asm
	add.s32 	%r494, %r136, %r127;
	mul.wide.u32 	%rd282, %r494, 2;
	add.s64 	%rd283, %rd4, %rd282;
	st.global.u16 	[%rd283], %rs336;
	bra.uni 	$L__BB3_823;
$L__BB3_815:
	setp.ge.u32 	%p263, %r39, %r279;
	@%p263 bra 	$L__BB3_817;
	mul.wide.u32 	%rd284, %r39, 2;
	add.s64 	%rd285, %rd3, %rd284;
	ld.global.nc.u16 	%rs337, [%rd285];
	// begin inline asm
	{  cvt.f32.f16 %f1867, %rs337;}

	// end inline asm
	fma.rn.f32 	%f1868, %f513, %f12, %f1867;
	// begin inline asm
	{  cvt.rn.f16.f32 %rs338, %f1868;}

	// end inline asm
	add.s32 	%r495, %r39, %r127;
	mul.wide.u32 	%rd286, %r495, 2;
	add.s64 	%rd287, %rd4, %rd286;
	st.global.u16 	[%rd287], %rs338;
$L__BB3_817:
	add.s32 	%r137, %r39, 1;
	setp.ge.u32 	%p264, %r137, %r279;
	@%p264 bra 	$L__BB3_819;
	mul.wide.u32 	%rd288, %r39, 2;
	add.s64 	%rd289, %rd3, %rd288;
	ld.global.nc.u16 	%rs339, [%rd289+2];
	// begin inline asm
	{  cvt.f32.f16 %f1869, %rs339;}

	// end inline asm
	fma.rn.f32 	%f1870, %f513, %f11, %f1869;
	// begin inline asm
	{  cvt.rn.f16.f32 %rs340, %f1870;}

	// end inline asm
	add.s32 	%r496, %r137, %r127;
	mul.wide.u32 	%rd290, %r496, 2;
	add.s64 	%rd291, %rd4, %rd290;
	st.global.u16 	[%rd291], %rs340;
$L__BB3_819:
	add.s32 	%r138, %r39, 2;
	setp.ge.u32 	%p265, %r138, %r279;
	@%p265 bra 	$L__BB3_821;
	mul.wide.u32 	%rd292, %r39, 2;
	add.s64 	%rd293, %rd3, %rd292;
	ld.global.nc.u16 	%rs341, [%rd293+4];
	// begin inline asm
	{  cvt.f32.f16 %f1871, %rs341;}

	// end inline asm
	fma.rn.f32 	%f1872, %f513, %f10, %f1871;
	// begin inline asm
	{  cvt.rn.f16.f32 %rs342, %f1872;}

	// end inline asm
	add.s32 	%r497, %r138, %r127;
	mul.wide.u32 	%rd294, %r497, 2;
	add.s64 	%rd295, %rd4, %rd294;
	st.global.u16 	[%rd295], %rs342;
$L__BB3_821:
	add.s32 	%r139, %r39, 3;
	setp.ge.u32 	%p266, %r139, %r279;
	@%p266 bra 	$L__BB3_823;
	mul.wide.u32 	%rd296, %r39, 2;
	add.s64 	%rd297, %rd3, %rd296;
	ld.global.nc.u16 	%rs343, [%rd297+6];
	// begin inline asm
	{  cvt.f32.f16 %f1873, %rs343;}

	// end inline asm
	fma.rn.f32 	%f1874, %f513, %f9, %f1873;
	// begin inline asm
	{  cvt.rn.f16.f32 %rs344, %f1874;}

	// end inline asm
	add.s32 	%r498, %r139, %r127;
	mul.wide.u32 	%rd298, %r498, 2;
	add.s64 	%rd299, %rd4, %rd298;
	st.global.u16 	[%rd299], %rs344;
$L__BB3_823:
	add.s32 	%r140, %r38, 2;
	setp.ge.u32 	%p267, %r140, %r278;
	@%p267 bra 	$L__BB3_862;
	mul.lo.s32 	%r141, %r140, %r279;
	setp.gt.s32 	%p268, %r281, 3;
	@%p268 bra 	$L__BB3_835;
	setp.eq.s32 	%p272, %r281, 2;
	@%p272 bra 	$L__BB3_846;
	setp.eq.s32 	%p273, %r281, 3;
	@%p273 bra 	$L__BB3_827;
	bra.uni 	$L__BB3_854;
$L__BB3_827:
	setp.ge.u32 	%p278, %r39, %r279;
	add.s32 	%r512, %r39, %r141;
	mul.wide.u32 	%rd310, %r512, 2;
	add.s64 	%rd55, %rd4, %rd310;
	@%p278 bra 	$L__BB3_829;
	mul.wide.u32 	%rd311, %r39, 2;
	add.s64 	%rd312, %rd3, %rd311;
	ld.global.nc.u16 	%rs353, [%rd312];
	// begin inline asm
	{  cvt.f32.f16 %f1935, %rs353;}

	// end inline asm
	fma.rn.f32 	%f1937, %f513, %f8, %f1935;
	mul.f32 	%f1938, %f1937, %f1937;
	mul.f32 	%f1939, %f1937, %f1938;
	mul.f32 	%f1940, %f1937, 0f3F000000;
	fma.rn.f32 	%f1941, %f1939, 0f3D372713, %f1937;
	mul.f32 	%f1942, %f1941, 0f3F4C422A;
	abs.f32 	%f1943, %f1942;
	mul.f32 	%f1944, %f1943, 0f4038AA3B;
	ex2.approx.ftz.f32 	%f1945, %f1944;
	add.f32 	%f1946, %f1945, 0f3F800000;
	rcp.approx.ftz.f32 	%f1947, %f1946;
	fma.rn.f32 	%f1948, %f1947, 0fC0000000, 0f3F800000;
	setp.ge.f32 	%p279, %f1943, 0f41102CB4;
	selp.f32 	%f1949, 0f3F800000, %f1948, %p279;
	copysign.f32 	%f1950, %f1942, %f1949;
	mul.f32 	%f1951, %f1942, %f1942;
	fma.rn.f32 	%f1952, %f1951, 0f3C80F082, 0fBD563CAE;
	fma.rn.f32 	%f1953, %f1952, %f1951, 0f3E085941;
	fma.rn.f32 	%f1954, %f1953, %f1951, 0fBEAAA9ED;
	fma.rn.f32 	%f1955, %f1954, %f1951, 0f00000000;
	fma.rn.f32 	%f1956, %f1955, %f1942, %f1942;
	setp.ge.f32 	%p280, %f1943, 0f3F19999A;
	selp.f32 	%f1957, %f1950, %f1956, %p280;
	add.f32 	%f1958, %f1957, 0f3F800000;
	mul.f32 	%f1936, %f1940, %f1958;
	// begin inline asm
	{  cvt.rn.f16.f32 %rs354, %f1936;}

	// end inline asm
	st.global.u16 	[%rd55], %rs354;
$L__BB3_829:
	add.s32 	%r513, %r39, 1;
	setp.ge.u32 	%p281, %r513, %r279;
	@%p281 bra 	$L__BB3_831;
	mul.wide.u32 	%rd313, %r39, 2;
	add.s64 	%rd314, %rd3, %rd313;
	ld.global.nc.u16 	%rs355, [%rd314+2];
	// begin inline asm
	{  cvt.f32.f16 %f1959, %rs355;}

	// end inline asm
	fma.rn.f32 	%f1961, %f513, %f7, %f1959;
	mul.f32 	%f1962, %f1961, %f1961;
	mul.f32 	%f1963, %f1961, %f1962;
	mul.f32 	%f1964, %f1961, 0f3F000000;
	fma.rn.f32 	%f1965, %f1963, 0f3D372713, %f1961;
	mul.f32 	%f1966, %f1965, 0f3F4C422A;
	abs.f32 	%f1967, %f1966;
	mul.f32 	%f1968, %f1967, 0f4038AA3B;
	ex2.approx.ftz.f32 	%f1969, %f1968;
	add.f32 	%f1970, %f1969, 0f3F800000;
	rcp.approx.ftz.f32 	%f1971, %f1970;
	fma.rn.f32 	%f1972, %f1971, 0fC0000000, 0f3F800000;
	setp.ge.f32 	%p282, %f1967, 0f41102CB4;
	selp.f32 	%f1973, 0f3F800000, %f1972, %p282;
	copysign.f32 	%f1974, %f1966, %f1973;
	mul.f32 	%f1975, %f1966, %f1966;
	fma.rn.f32 	%f1976, %f1975, 0f3C80F082, 0fBD563CAE;
	fma.rn.f32 	%f1977, %f1976, %f1975, 0f3E085941;
	fma.rn.f32 	%f1978, %f1977, %f1975, 0fBEAAA9ED;
	fma.rn.f32 	%f1979, %f1978, %f1975, 0f00000000;
	fma.rn.f32 	%f1980, %f1979, %f1966, %f1966;
	setp.ge.f32 	%p283, %f1967, 0f3F19999A;
	selp.f32 	%f1981, %f1974, %f1980, %p283;
	add.f32 	%f1982, %f1981, 0f3F800000;
	mul.f32 	%f1960, %f1964, %f1982;
	// begin inline asm
	{  cvt.rn.f16.f32 %rs356, %f1960;}

	// end inline asm
	st.global.u16 	[%rd55+2], %rs356;
$L__BB3_831:
	add.s32 	%r514, %r39, 2;
	setp.ge.u32 	%p284, %r514, %r279;
	add.s32 	%r515, %r514, %r141;
	mul.wide.u32 	%rd315, %r515, 2;
	add.s64 	%rd56, %rd4, %rd315;
	@%p284 bra 	$L__BB3_833;
	mul.wide.u32 	%rd316, %r39, 2;
	add.s64 	%rd317, %rd3, %rd316;
	ld.global.nc.u16 	%rs357, [%rd317+4];
	// begin inline asm
	{  cvt.f32.f16 %f1983, %rs357;}

	// end inline asm
	fma.rn.f32 	%f1985, %f513, %f6, %f1983;
	mul.f32 	%f1986, %f1985, %f1985;
	mul.f32 	%f1987, %f1985, %f1986;
	mul.f32 	%f1988, %f1985, 0f3F000000;
	fma.rn.f32 	%f1989, %f1987, 0f3D372713, %f1985;
	mul.f32 	%f1990, %f1989, 0f3F4C422A;
	abs.f32 	%f1991, %f1990;
	mul.f32 	%f1992, %f1991, 0f4038AA3B;
	ex2.approx.ftz.f32 	%f1993, %f1992;
	add.f32 	%f1994, %f1993, 0f3F800000;
	rcp.approx.ftz.f32 	%f1995, %f1994;
	fma.rn.f32 	%f1996, %f1995, 0fC0000000, 0f3F800000;
	setp.ge.f32 	%p285, %f1991, 0f41102CB4;
	selp.f32 	%f1997, 0f3F800000, %f1996, %p285;
	copysign.f32 	%f1998, %f1990, %f1997;
	mul.f32 	%f1999, %f1990, %f1990;
	fma.rn.f32 	%f2000, %f1999, 0f3C80F082, 0fBD563CAE;
	fma.rn.f32 	%f2001, %f2000, %f1999, 0f3E085941;
	fma.rn.f32 	%f2002, %f2001, %f1999, 0fBEAAA9ED;
	fma.rn.f32 	%f2003, %f2002, %f1999, 0f00000000;
	fma.rn.f32 	%f2004, %f2003, %f1990, %f1990;
	setp.ge.f32 	%p286, %f1991, 0f3F19999A;
	selp.f32 	%f2005, %f1998, %f2004, %p286;
	add.f32 	%f2006, %f2005, 0f3F800000;
	mul.f32 	%f1984, %f1988, %f2006;
	// begin inline asm
	{  cvt.rn.f16.f32 %rs358, %f1984;}

	// end inline asm
	st.global.u16 	[%rd56], %rs358;
$L__BB3_833:
	add.s32 	%r516, %r39, 3;
	setp.ge.u32 	%p287, %r516, %r279;
	@%p287 bra 	$L__BB3_862;
	mul.wide.u32 	%rd318, %r39, 2;
	add.s64 	%rd319, %rd3, %rd318;
	ld.global.nc.u16 	%rs359, [%rd319+6];
	// begin inline asm
	{  cvt.f32.f16 %f2007, %rs359;}

	// end inline asm
	fma.rn.f32 	%f2009, %f513, %f5, %f2007;
	mul.f32 	%f2010, %f2009, %f2009;
	mul.f32 	%f2011, %f2009, %f2010;
	mul.f32 	%f2012, %f2009, 0f3F000000;
	fma.rn.f32 	%f2013, %f2011, 0f3D372713, %f2009;
	mul.f32 	%f2014, %f2013, 0f3F4C422A;
	abs.f32 	%f2015, %f2014;
	mul.f32 	%f2016, %f2015, 0f4038AA3B;
	ex2.approx.ftz.f32 	%f2017, %f2016;
	add.f32 	%f2018, %f2017, 0f3F800000;
	rcp.approx.ftz.f32 	%f2019, %f2018;
	fma.rn.f32 	%f2020, %f2019, 0fC0000000, 0f3F800000;
	setp.ge.f32 	%p288, %f2015, 0f41102CB4;
	selp.f32 	%f2021, 0f3F800000, %f2020, %p288;
	copysign.f32 	%f2022, %f2014, %f2021;
	mul.f32 	%f2023, %f2014, %f2014;
	fma.rn.f32 	%f2024, %f2023, 0f3C80F082, 0fBD563CAE;
	fma.rn.f32 	%f2025, %f2024, %f2023, 0f3E085941;
	fma.rn.f32 	%f2026, %f2025, %f2023, 0fBEAAA9ED;
	fma.rn.f32 	%f2027, %f2026, %f2023, 0f00000000;
	fma.rn.f32 	%f2028, %f2027, %f2014, %f2014;
	setp.ge.f32 	%p289, %f2015, 0f3F19999A;
	selp.f32 	%f2029, %f2022, %f2028, %p289;
	add.f32 	%f2030, %f2029, 0f3F800000;
	mul.f32 	%f2008, %f2012, %f2030;
	// begin inline asm
	{  cvt.rn.f16.f32 %rs360, %f2008;}

	// end inline asm
	st.global.u16 	[%rd56+2], %rs360;
	bra.uni 	$L__BB3_862;
$L__BB3_835:
	setp.eq.s32 	%p269, %r281, 6;
	@%p269 bra 	$L__BB3_827;
	setp.eq.s32 	%p270, %r281, 5;
	@%p270 bra 	$L__BB3_846;
	setp.ne.s32 	%p271, %r281, 4;
	@%p271 bra 	$L__BB3_854;
	setp.ge.u32 	%p274, %r39, %r279;
	add.s32 	%r499, %r39, %r141;
	mul.wide.u32 	%rd300, %r499, 2;
	add.s64 	%rd53, %rd4, %rd300;
	@%p274 bra 	$L__BB3_840;
	mul.wide.u32 	%rd301, %r39, 2;
	add.s64 	%rd302, %rd3, %rd301;
	ld.global.nc.u16 	%rs345, [%rd302];
	// begin inline asm
	{  cvt.f32.f16 %f1875, %rs345;}

	// end inline asm
	fma.rn.f32 	%f1877, %f513, %f8, %f1875;
	fma.rn.f32 	%f1878, %f1877, 0fBBBB989D, 0f3F000000;
	cvt.sat.f32.f32 	%f1879, %f1878;
	mov.f32 	%f1880, 0f4B400001;
	mov.f32 	%f1881, 0f437C0000;
	fma.rm.f32 	%f1882, %f1879, %f1881, %f1880;
	add.f32 	%f1883, %f1882, 0fCB40007F;
	neg.f32 	%f1884, %f1883;
	fma.rn.f32 	%f1885, %f1877, 0fBFB8AA3B, %f1884;
	fma.rn.f32 	%f1886, %f1877, 0fB2A57060, %f1885;
	mov.b32 	%r500, %f1882;
	shl.b32 	%r501, %r500, 23;
	mov.b32 	%f1887, %r501;
	ex2.approx.ftz.f32 	%f1888, %f1886;
	fma.rn.f32 	%f1889, %f1888, %f1887, 0f3F800000;
	div.rn.f32 	%f1876, %f1877, %f1889;
	// begin inline asm
	{  cvt.rn.f16.f32 %rs346, %f1876;}

	// end inline asm
	st.global.u16 	[%rd53], %rs346;
$L__BB3_840:
	add.s32 	%r502, %r39, 1;
	setp.ge.u32 	%p275, %r502, %r279;
	@%p275 bra 	$L__BB3_842;
	mul.wide.u32 	%rd303, %r39, 2;
	add.s64 	%rd304, %rd3, %rd303;
	ld.global.nc.u16 	%rs347, [%rd304+2];
	// begin inline asm
	{  cvt.f32.f16 %f1890, %rs347;}

	// end inline asm
	fma.rn.f32 	%f1892, %f513, %f7, %f1890;
	fma.rn.f32 	%f1893, %f1892, 0fBBBB989D, 0f3F000000;
	cvt.sat.f32.f32 	%f1894, %f1893;
	mov.f32 	%f1895, 0f4B400001;
	mov.f32 	%f1896, 0f437C0000;
	fma.rm.f32 	%f1897, %f1894, %f1896, %f1895;
	add.f32 	%f1898, %f1897, 0fCB40007F;
	neg.f32 	%f1899, %f1898;
	fma.rn.f32 	%f1900, %f1892, 0fBFB8AA3B, %f1899;
	fma.rn.f32 	%f1901, %f1892, 0fB2A57060, %f1900;
	mov.b32 	%r503, %f1897;
	shl.b32 	%r504, %r503, 23;
	mov.b32 	%f1902, %r504;
	ex2.approx.ftz.f32 	%f1903, %f1901;
	fma.rn.f32 	%f1904, %f1903, %f1902, 0f3F800000;
	div.rn.f32 	%f1891, %f1892, %f1904;
	// begin inline asm
	{  cvt.rn.f16.f32 %rs348, %f1891;}

	// end inline asm
	st.global.u16 	[%rd53+2], %rs348;
$L__BB3_842:
	add.s32 	%r505, %r39, 2;
	setp.ge.u32 	%p276, %r505, %r279;
	add.s32 	%r506, %r505, %r141;
	mul.wide.u32 	%rd305, %r506, 2;
	add.s64 	%rd54, %rd4, %rd305;
	@%p276 bra 	$L__BB3_844;
	mul.wide.u32 	%rd306, %r39, 2;
	add.s64 	%rd307, %rd3, %rd306;
	ld.global.nc.u16 	%rs349, [%rd307+4];
	// begin inline asm
	{  cvt.f32.f16 %f1905, %rs349;}

	// end inline asm
	fma.rn.f32 	%f1907, %f513, %f6, %f1905;
	fma.rn.f32 	%f1908, %f1907, 0fBBBB989D, 0f3F000000;
	cvt.sat.f32.f32 	%f1909, %f1908;
	mov.f32 	%f1910, 0f4B400001;
	mov.f32 	%f1911, 0f437C0000;
	fma.rm.f32 	%f1912, %f1909, %f1911, %f1910;
	add.f32 	%f1913, %f1912, 0fCB40007F;
	neg.f32 	%f1914, %f1913;
	fma.rn.f32 	%f1915, %f1907, 0fBFB8AA3B, %f1914;
	fma.rn.f32 	%f1916, %f1907, 0fB2A57060, %f1915;
	mov.b32 	%r507, %f1912;
	shl.b32 	%r508, %r507, 23;
	mov.b32 	%f1917, %r508;
	ex2.approx.ftz.f32 	%f1918, %f1916;
	fma.rn.f32 	%f1919, %f1918, %f1917, 0f3F800000;
	div.rn.f32 	%f1906, %f1907, %f1919;
	// begin inline asm
	{  cvt.rn.f16.f32 %rs350, %f1906;}

	// end inline asm
	st.global.u16 	[%rd54], %rs350;
$L__BB3_844:
	add.s32 	%r509, %r39, 3;
	setp.ge.u32 	%p277, %r509, %r279;
	@%p277 bra 	$L__BB3_862;
	mul.wide.u32 	%rd308, %r39, 2;
	add.s64 	%rd309, %rd3, %rd308;
	ld.global.nc.u16 	%rs351, [%rd309+6];
	// begin inline asm
	{  cvt.f32.f16 %f1920, %rs351;}

	// end inline asm
	fma.rn.f32 	%f1922, %f513, %f5, %f1920;
	fma.rn.f32 	%f1923, %f1922, 0fBBBB989D, 0f3F000000;
	cvt.sat.f32.f32 	%f1924, %f1923;
	mov.f32 	%f1925, 0f4B400001;
	mov.f32 	%f1926, 0f437C0000;
	fma.rm.f32 	%f1927, %f1924, %f1926, %f1925;
	add.f32 	%f1928, %f1927, 0fCB40007F;
	neg.f32 	%f1929, %f1928;
	fma.rn.f32 	%f1930, %f1922, 0fBFB8AA3B, %f1929;
	fma.rn.f32 	%f1931, %f1922, 0fB2A57060, %f1930;
	mov.b32 	%r510, %f1927;
	shl.b32 	%r511, %r510, 23;
	mov.b32 	%f1932, %r511;
	ex2.approx.ftz.f32 	%f1933, %f1931;
	fma.rn.f32 	%f1934, %f1933, %f1932, 0f3F800000;
	div.rn.f32 	%f1921, %f1922, %f1934;
	// begin inline asm
	{  cvt.rn.f16.f32 %rs352, %f1921;}

	// end inline asm
	st.global.u16 	[%rd54+2], %rs352;
	bra.uni 	$L__BB3_862;
$L__BB3_846:
	setp.ge.u32 	%p290, %r39, %r279;
	add.s32 	%r517, %r39, %r141;
	mul.wide.u32 	%rd320, %r517, 2;
	add.s64 	%rd57, %rd4, %rd320;
	@%p290 bra 	$L__BB3_848;
	mul.wide.u32 	%rd321, %r39, 2;
	add.s64 	%rd322, %rd3, %rd321;
	ld.global.nc.u16 	%rs361, [%rd322];
	// begin inline asm
	{  cvt.f32.f16 %f2031, %rs361;}

	// end inline asm
	fma.rn.f32 	%f2033, %f513, %f8, %f2031;
	max.f32 	%f2032, %f2033, 0f00000000;
	// begin inline asm
	{  cvt.rn.f16.f32 %rs362, %f2032;}

	// end inline asm
	st.global.u16 	[%rd57], %rs362;
$L__BB3_848:
	add.s32 	%r518, %r39, 1;
	setp.ge.u32 	%p291, %r518, %r279;
	@%p291 bra 	$L__BB3_850;
	mul.wide.u32 	%rd323, %r39, 2;
	add.s64 	%rd324, %rd3, %rd323;
	ld.global.nc.u16 	%rs363, [%rd324+2];
	// begin inline asm
	{  cvt.f32.f16 %f2034, %rs363;}

	// end inline asm
	fma.rn.f32 	%f2036, %f513, %f7, %f2034;
	max.f32 	%f2035, %f2036, 0f00000000;
	// begin inline asm
	{  cvt.rn.f16.f32 %rs364, %f2035;}

	// end inline asm
	st.global.u16 	[%rd57+2], %rs364;
$L__BB3_850:
	add.s32 	%r519, %r39, 2;
	setp.ge.u32 	%p292, %r519, %r279;
	add.s32 	%r520, %r519, %r141;
	mul.wide.u32 	%rd325, %r520, 2;
	add.s64 	%rd58, %rd4, %rd325;
	@%p292 bra 	$L__BB3_852;
	mul.wide.u32 	%rd326, %r39, 2;
	add.s64 	%rd327, %rd3, %rd326;
	ld.global.nc.u16 	%rs365, [%rd327+4];
	// begin inline asm
	{  cvt.f32.f16 %f2037, %rs365;}

	// end inline asm
	fma.rn.f32 	%f2039, %f513, %f6, %f2037;
	max.f32 	%f2038, %f2039, 0f00000000;
	// begin inline asm
	{  cvt.rn.f16.f32 %rs366, %f2038;}

	// end inline asm
	st.global.u16 	[%rd58], %rs366;
$L__BB3_852:
	add.s32 	%r521, %r39, 3;
	setp.ge.u32 	%p293, %r521, %r279;
	@%p293 bra 	$L__BB3_862;
	mul.wide.u32 	%rd328, %r39, 2;
	add.s64 	%rd329, %rd3, %rd328;
	ld.global.nc.u16 	%rs367, [%rd329+6];
	// begin inline asm
	{  cvt.f32.f16 %f2040, %rs367;}

	// end inline asm
	fma.rn.f32 	%f2042, %f513, %f5, %f2040;
	max.f32 	%f2041, %f2042, 0f00000000;
	// begin inline asm
	{  cvt.rn.f16.f32 %rs368, %f2041;}

	// end inline asm
	st.global.u16 	[%rd58+2], %rs368;
	bra.uni 	$L__BB3_862;
$L__BB3_854:
	setp.ge.u32 	%p294, %r39, %r279;
	add.s32 	%r522, %r39, %r141;
	mul.wide.u32 	%rd330, %r522, 2;
	add.s64 	%rd59, %rd4, %rd330;
	@%p294 bra 	$L__BB3_856;
	mul.wide.u32 	%rd331, %r39, 2;
	add.s64 	%rd332, %rd3, %rd331;
	ld.global.nc.u16 	%rs369, [%rd332];
	// begin inline asm
	{  cvt.f32.f16 %f2043, %rs369;}

	// end inline asm
	fma.rn.f32 	%f2044, %f513, %f8, %f2043;
	// begin inline asm
	{  cvt.rn.f16.f32 %rs370, %f2044;}

	// end inline asm
	st.global.u16 	[%rd59], %rs370;
$L__BB3_856:
	add.s32 	%r523, %r39, 1;
	setp.ge.u32 	%p295, %r523, %r279;
	@%p295 bra 	$L__BB3_858;
	mul.wide.u32 	%rd333, %r39, 2;
	add.s64 	%rd334, %rd3, %rd333;
	ld.global.nc.u16 	%rs371, [%rd334+2];
	// begin inline asm
	{  cvt.f32.f16 %f2045, %rs371;}

	// end inline asm
	fma.rn.f32 	%f2046, %f513, %f7, %f2045;
	// begin inline asm
	{  cvt.rn.f16.f32 %rs372, %f2046;}

	// end inline asm
	st.global.u16 	[%rd59+2], %rs372;
$L__BB3_858:
	add.s32 	%r524, %r39, 2;
	setp.ge.u32 	%p296, %r524, %r279;
	add.s32 	%r525, %r524, %r141;
	mul.wide.u32 	%rd335, %r525, 2;
	add.s64 	%rd60, %rd4, %rd335;
	@%p296 bra 	$L__BB3_860;
	mul.wide.u32 	%rd336, %r39, 2;
	add.s64 	%rd337, %rd3, %rd336;
	ld.global.nc.u16 	%rs373, [%rd337+4];
	// begin inline asm
	{  cvt.f32.f16 %f2047, %rs373;}

	// end inline asm
	fma.rn.f32 	%f2048, %f513, %f6, %f2047;
	// begin inline asm
	{  cvt.rn.f16.f32 %rs374, %f2048;}

	// end inline asm
	st.global.u16 	[%rd60], %rs374;
$L__BB3_860:
	add.s32 	%r526, %r39, 3;
	setp.ge.u32 	%p297, %r526, %r279;
	@%p297 bra 	$L__BB3_862;
	mul.wide.u32 	%rd338, %r39, 2;
	add.s64 	%rd339, %rd3, %rd338;
	ld.global.nc.u16 	%rs375, [%rd339+6];
	// begin inline asm
	{  cvt.f32.f16 %f2049, %rs375;}

	// end inline asm
	fma.rn.f32 	%f2050, %f513, %f5, %f2049;
	// begin inline asm
	{  cvt.rn.f16.f32 %rs376, %f2050;}

	// end inline asm
	st.global.u16 	[%rd60+2], %rs376;
$L__BB3_862:
	add.s32 	%r142, %r38, 3;
	setp.ge.u32 	%p298, %r142, %r278;
	@%p298 bra 	$L__BB3_1292;
	mul.lo.s32 	%r143, %r142, %r279;
	setp.gt.s32 	%p299, %r281, 3;
	@%p299 bra 	$L__BB3_874;
	setp.eq.s32 	%p303, %r281, 2;
	@%p303 bra 	$L__BB3_885;
	setp.eq.s32 	%p304, %r281, 3;
	@%p304 bra 	$L__BB3_866;
	bra.uni 	$L__BB3_893;
$L__BB3_866:
	setp.ge.u32 	%p309, %r39, %r279;
	@%p309 bra 	$L__BB3_868;
	mul.wide.u32 	%rd356, %r39, 2;
	add.s64 	%rd357, %rd3, %rd356;
	ld.global.nc.u16 	%rs385, [%rd357];
	// begin inline asm
	{  cvt.f32.f16 %f2111, %rs385;}

	// end inline asm
	fma.rn.f32 	%f2113, %f513, %f4, %f2111;
	mul.f32 	%f2114, %f2113, %f2113;
	mul.f32 	%f2115, %f2113, %f2114;
	mul.f32 	%f2116, %f2113, 0f3F000000;
	fma.rn.f32 	%f2117, %f2115, 0f3D372713, %f2113;
	mul.f32 	%f2118, %f2117, 0f3F4C422A;
	abs.f32 	%f2119, %f2118;
	mul.f32 	%f2120, %f2119, 0f4038AA3B;
	ex2.approx.ftz.f32 	%f2121, %f2120;
	add.f32 	%f2122, %f2121, 0f3F800000;
	rcp.approx.ftz.f32 	%f2123, %f2122;
	fma.rn.f32 	%f2124, %f2123, 0fC0000000, 0f3F800000;
	setp.ge.f32 	%p310, %f2119, 0f41102CB4;
	selp.f32 	%f2125, 0f3F800000, %f2124, %p310;
	copysign.f32 	%f2126, %f2118, %f2125;
	mul.f32 	%f2127, %f2118, %f2118;
	fma.rn.f32 	%f2128, %f2127, 0f3C80F082, 0fBD563CAE;
	fma.rn.f32 	%f2129, %f2128, %f2127, 0f3E085941;
	fma.rn.f32 	%f2130, %f2129, %f2127, 0fBEAAA9ED;
	fma.rn.f32 	%f2131, %f2130, %f2127, 0f00000000;
	fma.rn.f32 	%f2132, %f2131, %f2118, %f2118;
	setp.ge.f32 	%p311, %f2119, 0f3F19999A;
	selp.f32 	%f2133, %f2126, %f2132, %p311;
	add.f32 	%f2134, %f2133, 0f3F800000;
	mul.f32 	%f2112, %f2116, %f2134;
	// begin inline asm
	{  cvt.rn.f16.f32 %rs386, %f2112;}

	// end inline asm
	add.s32 	%r539, %r39, %r143;
	mul.wide.u32 	%rd358, %r539, 2;
	add.s64 	%rd359, %rd4, %rd358;
	st.global.u16 	[%rd359], %rs386;
$L__BB3_868:
	add.s32 	%r147, %r39, 1;
	setp.ge.u32 	%p312, %r147, %r279;
	@%p312 bra 	$L__BB3_870;
	mul.wide.u32 	%rd360, %r39, 2;
	add.s64 	%rd361, %rd3, %rd360;
	ld.global.nc.u16 	%rs387, [%rd361+2];
	// begin inline asm
	{  cvt.f32.f16 %f2135, %rs387;}

	// end inline asm
	fma.rn.f32 	%f2137, %f513, %f3, %f2135;
	mul.f32 	%f2138, %f2137, %f2137;
	mul.f32 	%f2139, %f2137, %f2138;
	mul.f32 	%f2140, %f2137, 0f3F000000;
	fma.rn.f32 	%f2141, %f2139, 0f3D372713, %f2137;
	mul.f32 	%f2142, %f2141, 0f3F4C422A;
	abs.f32 	%f2143, %f2142;
	mul.f32 	%f2144, %f2143, 0f4038AA3B;
	ex2.approx.ftz.f32 	%f2145, %f2144;
	add.f32 	%f2146, %f2145, 0f3F800000;
	rcp.approx.ftz.f32 	%f2147, %f2146;
	fma.rn.f32 	%f2148, %f2147, 0fC0000000, 0f3F800000;
	setp.ge.f32 	%p313, %f2143, 0f41102CB4;
	selp.f32 	%f2149, 0f3F800000, %f2148, %p313;
	copysign.f32 	%f2150, %f2142, %f2149;
	mul.f32 	%f2151, %f2142, %f2142;
	fma.rn.f32 	%f2152, %f2151, 0f3C80F082, 0fBD563CAE;
	fma.rn.f32 	%f2153, %f2152, %f2151, 0f3E085941;
	fma.rn.f32 	%f2154, %f2153, %f2151, 0fBEAAA9ED;
	fma.rn.f32 	%f2155, %f2154, %f2151, 0f00000000;
	fma.rn.f32 	%f2156, %f2155, %f2142, %f2142;
	setp.ge.f32 	%p314, %f2143, 0f3F19999A;
	selp.f32 	%f2157, %f2150, %f2156, %p314;
	add.f32 	%f2158, %f2157, 0f3F800000;
	mul.f32 	%f2136, %f2140, %f2158;
	// begin inline asm
	{  cvt.rn.f16.f32 %rs388, %f2136;}

	// end inline asm
	add.s32 	%r540, %r147, %r143;
	mul.wide.u32 	%rd362, %r540, 2;
	add.s64 	%rd363, %rd4, %rd362;
	st.global.u16 	[%rd363], %rs388;
$L__BB3_870:
	add.s32 	%r148, %r39, 2;
	setp.ge.u32 	%p315, %r148, %r279;
	@%p315 bra 	$L__BB3_872;
	mul.wide.u32 	%rd364, %r39, 2;
	add.s64 	%rd365, %rd3, %rd364;
	ld.global.nc.u16 	%rs389, [%rd365+4];
	// begin inline asm
	{  cvt.f32.f16 %f2159, %rs389;}

	// end inline asm
	fma.rn.f32 	%f2161, %f513, %f2, %f2159;
	mul.f32 	%f2162, %f2161, %f2161;
	mul.f32 	%f2163, %f2161, %f2162;
	mul.f32 	%f2164, %f2161, 0f3F000000;
	fma.rn.f32 	%f2165, %f2163, 0f3D372713, %f2161;
	mul.f32 	%f2166, %f2165, 0f3F4C422A;
	abs.f32 	%f2167, %f2166;
	mul.f32 	%f2168, %f2167, 0f4038AA3B;
	ex2.approx.ftz.f32 	%f2169, %f2168;
	add.f32 	%f2170, %f2169, 0f3F800000;
	rcp.approx.ftz.f32 	%f2171, %f2170;
	fma.rn.f32 	%f2172, %f2171, 0fC0000000, 0f3F800000;
	setp.ge.f32 	%p316, %f2167, 0f41102CB4;
	selp.f32 	%f2173, 0f3F800000, %f2172, %p316;
	copysign.f32 	%f2174, %f2166, %f2173;
	mul.f32 	%f2175, %f2166, %f2166;
	fma.rn.f32 	%f2176, %f2175, 0f3C80F082, 0fBD563CAE;
	fma.rn.f32 	%f2177, %f2176, %f2175, 0f3E085941;
	fma.rn.f32 	%f2178, %f2177, %f2175, 0fBEAAA9ED;
	fma.rn.f32 	%f2179, %f2178, %f2175, 0f00000000;
	fma.rn.f32 	%f2180, %f2179, %f2166, %f2166;
	setp.ge.f32 	%p317, %f2167, 0f3F19999A;
	selp.f32 	%f2181, %f2174, %f2180, %p317;
	add.f32 	%f2182, %f2181, 0f3F800000;
	mul.f32 	%f2160, %f2164, %f2182;
	// begin inline asm
	{  cvt.rn.f16.f32 %rs390, %f2160;}

	// end inline asm
	add.s32 	%r541, %r148, %r143;
	mul.wide.u32 	%rd366, %r541, 2;
	add.s64 	%rd367, %rd4, %rd366;
	st.global.u16 	[%rd367], %rs390;
$L__BB3_872:
	add.s32 	%r149, %r39, 3;
	setp.ge.u32 	%p318, %r149, %r279;
	@%p318 bra 	$L__BB3_1292;
	mul.wide.u32 	%rd368, %r39, 2;
	add.s64 	%rd369, %rd3, %rd368;
	ld.global.nc.u16 	%rs391, [%rd369+6];
	// begin inline asm
	{  cvt.f32.f16 %f2183, %rs391;}

	// end inline asm
	fma.rn.f32 	%f2185, %f513, %f1, %f2183;
	mul.f32 	%f2186, %f2185, %f2185;
	mul.f32 	%f2187, %f2185, %f2186;
	mul.f32 	%f2188, %f2185, 0f3F000000;
	fma.rn.f32 	%f2189, %f2187, 0f3D372713, %f2185;
	mul.f32 	%f2190, %f2189, 0f3F4C422A;
	abs.f32 	%f2191, %f2190;
	mul.f32 	%f2192, %f2191, 0f4038AA3B;
	ex2.approx.ftz.f32 	%f2193, %f2192;
	add.f32 	%f2194, %f2193, 0f3F800000;
	rcp.approx.ftz.f32 	%f2195, %f2194;
	fma.rn.f32 	%f2196, %f2195, 0fC0000000, 0f3F800000;
	setp.ge.f32 	%p319, %f2191, 0f41102CB4;
	selp.f32 	%f2197, 0f3F800000, %f2196, %p319;
	copysign.f32 	%f2198, %f2190, %f2197;
	mul.f32 	%f2199, %f2190, %f2190;
	fma.rn.f32 	%f2200, %f2199, 0f3C80F082, 0fBD563CAE;
	fma.rn.f32 	%f2201, %f2200, %f2199, 0f3E085941;
	fma.rn.f32 	%f2202, %f2201, %f2199, 0fBEAAA9ED;
	fma.rn.f32 	%f2203, %f2202, %f2199, 0f00000000;
	fma.rn.f32 	%f2204, %f2203, %f2190, %f2190;
	setp.ge.f32 	%p320, %f2191, 0f3F19999A;
	selp.f32 	%f2205, %f2198, %f2204, %p320;
	add.f32 	%f2206, %f2205, 0f3F800000;
	mul.f32 	%f2184, %f2188, %f2206;
	// begin inline asm
	{  cvt.rn.f16.f32 %rs392, %f2184;}

	// end inline asm
	add.s32 	%r542, %r149, %r143;
	mul.wide.u32 	%rd370, %r542, 2;
	add.s64 	%rd371, %rd4, %rd370;
	st.global.u16 	[%rd371], %rs392;
	bra.uni 	$L__BB3_1292;
$L__BB3_874:
	setp.eq.s32 	%p300, %r281, 6;
	@%p300 bra 	$L__BB3_866;
	setp.eq.s32 	%p301, %r281, 5;
	@%p301 bra 	$L__BB3_885;
	setp.ne.s32 	%p302, %r281, 4;
	@%p302 bra 	$L__BB3_893;
	setp.ge.u32 	%p305, %r39, %r279;
	@%p305 bra 	$L__BB3_879;
	mul.wide.u32 	%rd340, %r39, 2;
	add.s64 	%rd341, %rd3, %rd340;
	ld.global.nc.u16 	%rs377, [%rd341];
	// begin inline asm
	{  cvt.f32.f16 %f2051, %rs377;}

	// end inline asm
	fma.rn.f32 	%f2053, %f513, %f4, %f2051;
	fma.rn.f32 	%f2054, %f2053, 0fBBBB989D, 0f3F000000;
	cvt.sat.f32.f32 	%f2055, %f2054;
	mov.f32 	%f2056, 0f4B400001;
	mov.f32 	%f2057, 0f437C0000;
	fma.rm.f32 	%f2058, %f2055, %f2057, %f2056;
	add.f32 	%f2059, %f2058, 0fCB40007F;
	neg.f32 	%f2060, %f2059;
	fma.rn.f32 	%f2061, %f2053, 0fBFB8AA3B, %f2060;
	fma.rn.f32 	%f2062, %f2053, 0fB2A57060, %f2061;
	mov.b32 	%r527, %f2058;
	shl.b32 	%r528, %r527, 23;
	mov.b32 	%f2063, %r528;
	ex2.approx.ftz.f32 	%f2064, %f2062;
	fma.rn.f32 	%f2065, %f2064, %f2063, 0f3F800000;
	div.rn.f32 	%f2052, %f2053, %f2065;
	// begin inline asm
	{  cvt.rn.f16.f32 %rs378, %f2052;}

	// end inline asm
	add.s32 	%r529, %r39, %r143;
	mul.wide.u32 	%rd342, %r529, 2;
	add.s64 	%rd343, %rd4, %rd342;
	st.global.u16 	[%rd343], %rs378;
$L__BB3_879:
	add.s32 	%r144, %r39, 1;
	setp.ge.u32 	%p306, %r144, %r279;
	@%p306 bra 	$L__BB3_881;
	mul.wide.u32 	%rd344, %r39, 2;
	add.s64 	%rd345, %rd3, %rd344;
	ld.global.nc.u16 	%rs379, [%rd345+2];
	// begin inline asm
	{  cvt.f32.f16 %f2066, %rs379;}

	// end inline asm
	fma.rn.f32 	%f2068, %f513, %f3, %f2066;
	fma.rn.f32 	%f2069, %f2068, 0fBBBB989D, 0f3F000000;
	cvt.sat.f32.f32 	%f2070, %f2069;
	mov.f32 	%f2071, 0f4B400001;
	mov.f32 	%f2072, 0f437C0000;
	fma.rm.f32 	%f2073, %f2070, %f2072, %f2071;
	add.f32 	%f2074, %f2073, 0fCB40007F;
	neg.f32 	%f2075, %f2074;
	fma.rn.f32 	%f2076, %f2068, 0fBFB8AA3B, %f2075;
	fma.rn.f32 	%f2077, %f2068, 0fB2A57060, %f2076;
	mov.b32 	%r530, %f2073;
	shl.b32 	%r531, %r530, 23;
	mov.b32 	%f2078, %r531;
	ex2.approx.ftz.f32 	%f2079, %f2077;
	fma.rn.f32 	%f2080, %f2079, %f2078, 0f3F800000;
	div.rn.f32 	%f2067, %f2068, %f2080;
	// begin inline asm
	{  cvt.rn.f16.f32 %rs380, %f2067;}

	// end inline asm
	add.s32 	%r532, %r144, %r143;
	mul.wide.u32 	%rd346, %r532, 2;
	add.s64 	%rd347, %rd4, %rd346;
	st.global.u16 	[%rd347], %rs380;
$L__BB3_881:
	add.s32 	%r145, %r39, 2;
	setp.ge.u32 	%p307, %r145, %r279;
	@%p307 bra 	$L__BB3_883;
	mul.wide.u32 	%rd348, %r39, 2;
	add.s64 	%rd349, %rd3, %rd348;
	ld.global.nc.u16 	%rs381, [%rd349+4];
	// begin inline asm
	{  cvt.f32.f16 %f2081, %rs381;}

	// end inline asm
	fma.rn.f32 	%f2083, %f513, %f2, %f2081;
	fma.rn.f32 	%f2084, %f2083, 0fBBBB989D, 0f3F000000;
	cvt.sat.f32.f32 	%f2085, %f2084;
	mov.f32 	%f2086, 0f4B400001;
	mov.f32 	%f2087, 0f437C0000;
	fma.rm.f32 	%f2088, %f2085, %f2087, %f2086;
	add.f32 	%f2089, %f2088, 0fCB40007F;
	neg.f32 	%f2090, %f2089;
	fma.rn.f32 	%f2091, %f2083, 0fBFB8AA3B, %f2090;
	fma.rn.f32 	%f2092, %f2083, 0fB2A57060, %f2091;
	mov.b32 	%r533, %f2088;
	shl.b32 	%r534, %r533, 23;
	mov.b32 	%f2093, %r534;
	ex2.approx.ftz.f32 	%f2094, %f2092;
	fma.rn.f32 	%f2095, %f2094, %f2093, 0f3F800000;
	div.rn.f32 	%f2082, %f2083, %f2095;
	// begin inline asm
	{  cvt.rn.f16.f32 %rs382, %f2082;}

	// end inline asm
	add.s32 	%r535, %r145, %r143;
	mul.wide.u32 	%rd350, %r535, 2;
	add.s64 	%rd351, %rd4, %rd350;
	st.global.u16 	[%rd351], %rs382;
$L__BB3_883:
	add.s32 	%r146, %r39, 3;
	setp.ge.u32 	%p308, %r146, %r279;
	@%p308 bra 	$L__BB3_1292;
	mul.wide.u32 	%rd352, %r39, 2;
	add.s64 	%rd353, %rd3, %rd352;
	ld.global.nc.u16 	%rs383, [%rd353+6];
	// begin inline asm
	{  cvt.f32.f16 %f2096, %rs383;}

	// end inline asm
	fma.rn.f32 	%f2098, %f513, %f1, %f2096;
	fma.rn.f32 	%f2099, %f2098, 0fBBBB989D, 0f3F000000;
	cvt.sat.f32.f32 	%f2100, %f2099;
	mov.f32 	%f2101, 0f4B400001;
	mov.f32 	%f2102, 0f437C0000;
	fma.rm.f32 	%f2103, %f2100, %f2102, %f2101;
	add.f32 	%f2104, %f2103, 0fCB40007F;
	neg.f32 	%f2105, %f2104;
	fma.rn.f32 	%f2106, %f2098, 0fBFB8AA3B, %f2105;
	fma.rn.f32 	%f2107, %f2098, 0fB2A57060, %f2106;
	mov.b32 	%r536, %f2103;
	shl.b32 	%r537, %r536, 23;
	mov.b32 	%f2108, %r537;
	ex2.approx.ftz.f32 	%f2109, %f2107;
	fma.rn.f32 	%f2110, %f2109, %f2108, 0f3F800000;
	div.rn.f32 	%f2097, %f2098, %f2110;
	// begin inline asm
	{  cvt.rn.f16.f32 %rs384, %f2097;}

	// end inline asm
	add.s32 	%r538, %r146, %r143;
	mul.wide.u32 	%rd354, %r538, 2;
	add.s64 	%rd355, %rd4, %rd354;
	st.global.u16 	[%rd355], %rs384;
	bra.uni 	$L__BB3_1292;
$L__BB3_885:
	setp.ge.u32 	%p321, %r39, %r279;
	@%p321 bra 	$L__BB3_887;
	mul.wide.u32 	%rd372, %r39, 2;
	add.s64 	%rd373, %rd3, %rd372;
	ld.global.nc.u16 	%rs393, [%rd373];
	// begin inline asm
	{  cvt.f32.f16 %f2207, %rs393;}

	// end inline asm
	fma.rn.f32 	%f2209, %f513, %f4, %f2207;
	max.f32 	%f2208, %f2209, 0f00000000;
	// begin inline asm
	{  cvt.rn.f16.f32 %rs394, %f2208;}

	// end inline asm
	add.s32 	%r543, %r39, %r143;
	mul.wide.u32 	%rd374, %r543, 2;
	add.s64 	%rd375, %rd4, %rd374;
	st.global.u16 	[%rd375], %rs394;
$L__BB3_887:
	add.s32 	%r150, %r39, 1;
	setp.ge.u32 	%p322, %r150, %r279;
	@%p322 bra 	$L__BB3_889;
	mul.wide.u32 	%rd376, %r39, 2;
	add.s64 	%rd377, %rd3, %rd376;
	ld.global.nc.u16 	%rs395, [%rd377+2];
	// begin inline asm
	{  cvt.f32.f16 %f2210, %rs395;}

	// end inline asm
	fma.rn.f32 	%f2212, %f513, %f3, %f2210;
	max.f32 	%f2211, %f2212, 0f00000000;
	// begin inline asm
	{  cvt.rn.f16.f32 %rs396, %f2211;}

	// end inline asm
	add.s32 	%r544, %r150, %r143;
	mul.wide.u32 	%rd378, %r544, 2;
	add.s64 	%rd379, %rd4, %rd378;
	st.global.u16 	[%rd379], %rs396;
$L__BB3_889:
	add.s32 	%r151, %r39, 2;
	setp.ge.u32 	%p323, %r151, %r279;
	@%p323 bra 	$L__BB3_891;
	mul.wide.u32 	%rd380, %r39, 2;
	add.s64 	%rd381, %rd3, %rd380;
	ld.global.nc.u16 	%rs397, [%rd381+4];
	// begin inline asm
	{  cvt.f32.f16 %f2213, %rs397;}

	// end inline asm
	fma.rn.f32 	%f2215, %f513, %f2, %f2213;
	max.f32 	%f2214, %f2215, 0f00000000;
	// begin inline asm
	{  cvt.rn.f16.f32 %rs398, %f2214;}

	// end inline asm
	add.s32 	%r545, %r151, %r143;
	mul.wide.u32 	%rd382, %r545, 2;
	add.s64 	%rd383, %rd4, %rd382;
	st.global.u16 	[%rd383], %rs398;
$L__BB3_891:
	add.s32 	%r152, %r39, 3;
	setp.ge.u32 	%p324, %r152, %r279;
	@%p324 bra 	$L__BB3_1292;
	mul.wide.u32 	%rd384, %r39, 2;
	add.s64 	%rd385, %rd3, %rd384;
	ld.global.nc.u16 	%rs399, [%rd385+6];
	// begin inline asm
	{  cvt.f32.f16 %f2216, %rs399;}

	// end inline asm
	fma.rn.f32 	%f2218, %f513, %f1, %f2216;
	max.f32 	%f2217, %f2218, 0f00000000;
	// begin inline asm
	{  cvt.rn.f16.f32 %rs400, %f2217;}

	// end inline asm
	add.s32 	%r546, %r152, %r143;
	mul.wide.u32 	%rd386, %r546, 2;
	add.s64 	%rd387, %rd4, %rd386;
	st.global.u16 	[%rd387], %rs400;
	bra.uni 	$L__BB3_1292;
$L__BB3_893:
	setp.ge.u32 	%p325, %r39, %r279;
	@%p325 bra 	$L__BB3_895;
	mul.wide.u32 	%rd388, %r39, 2;
	add.s64 	%rd389, %rd3, %rd388;
	ld.global.nc.u16 	%rs401, [%rd389];
	// begin inline asm
	{  cvt.f32.f16 %f2219, %rs401;}

	// end inline asm
	fma.rn.f32 	%f2220, %f513, %f4, %f2219;
	// begin inline asm
	{  cvt.rn.f16.f32 %rs402, %f2220;}

	// end inline asm
	add.s32 	%r547, %r39, %r143;
	mul.wide.u32 	%rd390, %r547, 2;
	add.s64 	%rd391, %rd4, %rd390;
	st.global.u16 	[%rd391], %rs402;
$L__BB3_895:
	add.s32 	%r153, %r39, 1;
	setp.ge.u32 	%p326, %r153, %r279;
	@%p326 bra 	$L__BB3_897;
	mul.wide.u32 	%rd392, %r39, 2;
	add.s64 	%rd393, %rd3, %rd392;
	ld.global.nc.u16 	%rs403, [%rd393+2];
	// begin inline asm
	{  cvt.f32.f16 %f2221, %rs403;}

	// end inline asm
	fma.rn.f32 	%f2222, %f513, %f3, %f2221;
	// begin inline asm
	{  cvt.rn.f16.f32 %rs404, %f2222;}

	// end inline asm
	add.s32 	%r548, %r153, %r143;
	mul.wide.u32 	%rd394, %r548, 2;
	add.s64 	%rd395, %rd4, %rd394;
	st.global.u16 	[%rd395], %rs404;
$L__BB3_897:
	add.s32 	%r154, %r39, 2;
	setp.ge.u32 	%p327, %r154, %r279;
	@%p327 bra 	$L__BB3_899;
	mul.wide.u32 	%rd396, %r39, 2;
	add.s64 	%rd397, %rd3, %rd396;
	ld.global.nc.u16 	%rs405, [%rd397+4];
	// begin inline asm
	{  cvt.f32.f16 %f2223, %rs405;}

	// end inline asm
	fma.rn.f32 	%f2224, %f513, %f2, %f2223;
	// begin inline asm
	{  cvt.rn.f16.f32 %rs406, %f2224;}

	// end inline asm
	add.s32 	%r549, %r154, %r143;
	mul.wide.u32 	%rd398, %r549, 2;
	add.s64 	%rd399, %rd4, %rd398;
	st.global.u16 	[%rd399], %rs406;
$L__BB3_899:
	add.s32 	%r155, %r39, 3;
	setp.ge.u32 	%p328, %r155, %r279;
	@%p328 bra 	$L__BB3_1292;
	mul.wide.u32 	%rd400, %r39, 2;
	add.s64 	%rd401, %rd3, %rd400;
	ld.global.nc.u16 	%rs407, [%rd401+6];
	// begin inline asm
	{  cvt.f32.f16 %f2225, %rs407;}

	// end inline asm
	fma.rn.f32 	%f2226, %f513, %f1, %f2225;
	// begin inline asm
	{  cvt.rn.f16.f32 %rs408, %f2226;}

	// end inline asm
	add.s32 	%r550, %r155, %r143;
	mul.wide.u32 	%rd402, %r550, 2;
	add.s64 	%rd403, %rd4, %rd402;
	st.global.u16 	[%rd403], %rs408;
	bra.uni 	$L__BB3_1292;
$L__BB3_901:
	mul.lo.s32 	%r156, %r38, %r279;
	setp.gt.s32 	%p206, %r281, 3;
	@%p206 bra 	$L__BB3_912;
	setp.eq.s32 	%p210, %r281, 2;
	@%p210 bra 	$L__BB3_915;
	setp.eq.s32 	%p211, %r281, 3;
	@%p211 bra 	$L__BB3_904;
	bra.uni 	$L__BB3_931;
$L__BB3_904:
	setp.ge.u32 	%p216, %r39, %r279;
	mul.wide.u32 	%rd230, %r39, 2;
	add.s64 	%rd63, %rd3, %rd230;
	add.s32 	%r463, %r39, %r156;
	mul.wide.u32 	%rd231, %r463, 2;
	add.s64 	%rd64, %rd4, %rd231;
	@%p216 bra 	$L__BB3_906;
	ld.global.nc.u16 	%rs289, [%rd63];
	// begin inline asm
	{  cvt.f32.f16 %f1583, %rs289;}

	// end inline asm
	fma.rn.f32 	%f1585, %f513, %f16, %f1583;
	mul.f32 	%f1586, %f1585, %f1585;
	mul.f32 	%f1587, %f1585, %f1586;
	mul.f32 	%f1588, %f1585, 0f3F000000;
	fma.rn.f32 	%f1589, %f1587, 0f3D372713, %f1585;
	mul.f32 	%f1590, %f1589, 0f3F4C422A;
	abs.f32 	%f1591, %f1590;
	mul.f32 	%f1592, %f1591, 0f4038AA3B;
	ex2.approx.ftz.f32 	%f1593, %f1592;
	add.f32 	%f1594, %f1593, 0f3F800000;
	rcp.approx.ftz.f32 	%f1595, %f1594;
	fma.rn.f32 	%f1596, %f1595, 0fC0000000, 0f3F800000;
	setp.ge.f32 	%p217, %f1591, 0f41102CB4;
	selp.f32 	%f1597, 0f3F800000, %f1596, %p217;
	copysign.f32 	%f1598, %f1590, %f1597;
	mul.f32 	%f1599, %f1590, %f1590;
	fma.rn.f32 	%f1600, %f1599, 0f3C80F082, 0fBD563CAE;
	fma.rn.f32 	%f1601, %f1600, %f1599, 0f3E085941;
	fma.rn.f32 	%f1602, %f1601, %f1599, 0fBEAAA9ED;
	fma.rn.f32 	%f1603, %f1602, %f1599, 0f00000000;
	fma.rn.f32 	%f1604, %f1603, %f1590, %f1590;
	setp.ge.f32 	%p218, %f1591, 0f3F19999A;
	selp.f32 	%f1605, %f1598, %f1604, %p218;
	add.f32 	%f1606, %f1605, 0f3F800000;
	mul.f32 	%f1584, %f1588, %f1606;
	// begin inline asm
	{  cvt.rn.f16.f32 %rs290, %f1584;}

	// end inline asm
	st.global.u16 	[%rd64], %rs290;
$L__BB3_906:
	add.s32 	%r464, %r39, 1;
	setp.ge.u32 	%p219, %r464, %r279;
	@%p219 bra 	$L__BB3_908;
	ld.global.nc.u16 	%rs291, [%rd63+2];
	// begin inline asm
	{  cvt.f32.f16 %f1607, %rs291;}

	// end inline asm
	fma.rn.f32 	%f1609, %f513, %f15, %f1607;
	mul.f32 	%f1610, %f1609, %f1609;
	mul.f32 	%f1611, %f1609, %f1610;
	mul.f32 	%f1612, %f1609, 0f3F000000;
	fma.rn.f32 	%f1613, %f1611, 0f3D372713, %f1609;
	mul.f32 	%f1614, %f1613, 0f3F4C422A;
	abs.f32 	%f1615, %f1614;
	mul.f32 	%f1616, %f1615, 0f4038AA3B;
	ex2.approx.ftz.f32 	%f1617, %f1616;
	add.f32 	%f1618, %f1617, 0f3F800000;
	rcp.approx.ftz.f32 	%f1619, %f1618;
	fma.rn.f32 	%f1620, %f1619, 0fC0000000, 0f3F800000;
	setp.ge.f32 	%p220, %f1615, 0f41102CB4;
	selp.f32 	%f1621, 0f3F800000, %f1620, %p220;
	copysign.f32 	%f1622, %f1614, %f1621;
	mul.f32 	%f1623, %f1614, %f1614;
	fma.rn.f32 	%f1624, %f1623, 0f3C80F082, 0fBD563CAE;
	fma.rn.f32 	%f1625, %f1624, %f1623, 0f3E085941;
	fma.rn.f32 	%f1626, %f1625, %f1623, 0fBEAAA9ED;
	fma.rn.f32 	%f1627, %f1626, %f1623, 0f00000000;
	fma.rn.f32 	%f1628, %f1627, %f1614, %f1614;
	setp.ge.f32 	%p221, %f1615, 0f3F19999A;
	selp.f32 	%f1629, %f1622, %f1628, %p221;
	add.f32 	%f1630, %f1629, 0f3F800000;
	mul.f32 	%f1608, %f1612, %f1630;
	// begin inline asm
	{  cvt.rn.f16.f32 %rs292, %f1608;}

	// end inline asm
	st.global.u16 	[%rd64+2], %rs292;
$L__BB3_908:
	add.s32 	%r465, %r39, 2;
	setp.ge.u32 	%p222, %r465, %r279;
	@%p222 bra 	$L__BB3_910;
	ld.global.nc.u16 	%rs293, [%rd63+4];
	// begin inline asm
	{  cvt.f32.f16 %f1631, %rs293;}

	// end inline asm
	fma.rn.f32 	%f1633, %f513, %f14, %f1631;
	mul.f32 	%f1634, %f1633, %f1633;
	mul.f32 	%f1635, %f1633, %f1634;
	mul.f32 	%f1636, %f1633, 0f3F000000;
	fma.rn.f32 	%f1637, %f1635, 0f3D372713, %f1633;
	mul.f32 	%f1638, %f1637, 0f3F4C422A;
	abs.f32 	%f1639, %f1638;
	mul.f32 	%f1640, %f1639, 0f4038AA3B;
	ex2.approx.ftz.f32 	%f1641, %f1640;
	add.f32 	%f1642, %f1641, 0f3F800000;
	rcp.approx.ftz.f32 	%f1643, %f1642;
	fma.rn.f32 	%f1644, %f1643, 0fC0000000, 0f3F800000;
	setp.ge.f32 	%p223, %f1639, 0f41102CB4;
	selp.f32 	%f1645, 0f3F800000, %f1644, %p223;
	copysign.f32 	%f1646, %f1638, %f1645;
	mul.f32 	%f1647, %f1638, %f1638;
	fma.rn.f32 	%f1648, %f1647, 0f3C80F082, 0fBD563CAE;
	fma.rn.f32 	%f1649, %f1648, %f1647, 0f3E085941;
	fma.rn.f32 	%f1650, %f1649, %f1647, 0fBEAAA9ED;
	fma.rn.f32 	%f1651, %f1650, %f1647, 0f00000000;
	fma.rn.f32 	%f1652, %f1651, %f1638, %f1638;
	setp.ge.f32 	%p224, %f1639, 0f3F19999A;
	selp.f32 	%f1653, %f1646, %f1652, %p224;
	add.f32 	%f1654, %f1653, 0f3F800000;
	mul.f32 	%f1632, %f1636, %f1654;
	// begin inline asm
	{  cvt.rn.f16.f32 %rs294, %f1632;}

	// end inline asm
	st.global.u16 	[%rd64+4], %rs294;
$L__BB3_910:
	add.s32 	%r466, %r39, 3;
	setp.ge.u32 	%p225, %r466, %r279;
	@%p225 bra 	$L__BB3_784;
	ld.global.nc.u16 	%rs295, [%rd63+6];
	// begin inline asm
	{  cvt.f32.f16 %f1655, %rs295;}

	// end inline asm
	fma.rn.f32 	%f1657, %f513, %f13, %f1655;
	mul.f32 	%f1658, %f1657, %f1657;
	mul.f32 	%f1659, %f1657, %f1658;
	mul.f32 	%f1660, %f1657, 0f3F000000;
	fma.rn.f32 	%f1661, %f1659, 0f3D372713, %f1657;
	mul.f32 	%f1662, %f1661, 0f3F4C422A;
	abs.f32 	%f1663, %f1662;
	mul.f32 	%f1664, %f1663, 0f4038AA3B;
	ex2.approx.ftz.f32 	%f1665, %f1664;
	add.f32 	%f1666, %f1665, 0f3F800000;
	rcp.approx.ftz.f32 	%f1667, %f1666;
	fma.rn.f32 	%f1668, %f1667, 0fC0000000, 0f3F800000;
	setp.ge.f32 	%p226, %f1663, 0f41102CB4;
	selp.f32 	%f1669, 0f3F800000, %f1668, %p226;
	copysign.f32 	%f1670, %f1662, %f1669;
	mul.f32 	%f1671, %f1662, %f1662;
	fma.rn.f32 	%f1672, %f1671, 0f3C80F082, 0fBD563CAE;
	fma.rn.f32 	%f1673, %f1672, %f1671, 0f3E085941;
	fma.rn.f32 	%f1674, %f1673, %f1671, 0fBEAAA9ED;
	fma.rn.f32 	%f1675, %f1674, %f1671, 0f00000000;
	fma.rn.f32 	%f1676, %f1675, %f1662, %f1662;
	setp.ge.f32 	%p227, %f1663, 0f3F19999A;
	selp.f32 	%f1677, %f1670, %f1676, %p227;
	add.f32 	%f1678, %f1677, 0f3F800000;
	mul.f32 	%f1656, %f1660, %f1678;
	// begin inline asm
	{  cvt.rn.f16.f32 %rs296, %f1656;}

	// end inline asm
	st.global.u16 	[%rd64+6], %rs296;
	bra.uni 	$L__BB3_784;
$L__BB3_912:
	setp.eq.s32 	%p207, %r281, 4;
	@%p207 bra 	$L__BB3_923;
	setp.eq.s32 	%p208, %r281, 6;
	@%p208 bra 	$L__BB3_904;
	setp.ne.s32 	%p209, %r281, 5;
	@%p209 bra 	$L__BB3_931;
$L__BB3_915:
	setp.ge.u32 	%p228, %r39, %r279;
	mul.wide.u32 	%rd232, %r39, 2;
	add.s64 	%rd61, %rd3, %rd232;
	add.s32 	%r467, %r39, %r156;
	mul.wide.u32 	%rd233, %r467, 2;
	add.s64 	%rd62, %rd4, %rd233;
	@%p228 bra 	$L__BB3_917;
	ld.global.nc.u16 	%rs297, [%rd61];
	// begin inline asm
	{  cvt.f32.f16 %f1679, %rs297;}

	// end inline asm
	fma.rn.f32 	%f1681, %f513, %f16, %f1679;
	max.f32 	%f1680, %f1681, 0f00000000;
	// begin inline asm
	{  cvt.rn.f16.f32 %rs298, %f1680;}

	// end inline asm
	st.global.u16 	[%rd62], %rs298;
$L__BB3_917:
	add.s32 	%r468, %r39, 1;
	setp.ge.u32 	%p229, %r468, %r279;
	@%p229 bra 	$L__BB3_919;
	ld.global.nc.u16 	%rs299, [%rd61+2];
	// begin inline asm
	{  cvt.f32.f16 %f1682, %rs299;}

	// end inline asm
	fma.rn.f32 	%f1684, %f513, %f15, %f1682;
	max.f32 	%f1683, %f1684, 0f00000000;
	// begin inline asm
	{  cvt.rn.f16.f32 %rs300, %f1683;}

	// end inline asm
	st.global.u16 	[%rd62+2], %rs300;
$L__BB3_919:
	add.s32 	%r469, %r39, 2;
	setp.ge.u32 	%p230, %r469, %r279;
	@%p230 bra 	$L__BB3_921;
	ld.global.nc.u16 	%rs301, [%rd61+4];
	// begin inline asm
	{  cvt.f32.f16 %f1685, %rs301;}

	// end inline asm
	fma.rn.f32 	%f1687, %f513, %f14, %f1685;
	max.f32 	%f1686, %f1687, 0f00000000;
	// begin inline asm
	{  cvt.rn.f16.f32 %rs302, %f1686;}

	// end inline asm
	st.global.u16 	[%rd62+4], %rs302;
$L__BB3_921:
	add.s32 	%r470, %r39, 3;
	setp.ge.u32 	%p231, %r470, %r279;
	@%p231 bra 	$L__BB3_784;
	ld.global.nc.u16 	%rs303, [%rd61+6];
	// begin inline asm
	{  cvt.f32.f16 %f1688, %rs303;}

	// end inline asm
	fma.rn.f32 	%f1690, %f513, %f13, %f1688;
	max.f32 	%f1689, %f1690, 0f00000000;
	// begin inline asm
	{  cvt.rn.f16.f32 %rs304, %f1689;}

	// end inline asm
	st.global.u16 	[%rd62+6], %rs304;
	bra.uni 	$L__BB3_784;
$L__BB3_923:
	setp.ge.u32 	%p212, %r39, %r279;
	mul.wide.u32 	%rd228, %r39, 2;
	add.s64 	%rd65, %rd3, %rd228;
	add.s32 	%r451, %r39, %r156;
	mul.wide.u32 	%rd229, %r451, 2;
	add.s64 	%rd66, %rd4, %rd229;
	@%p212 bra 	$L__BB3_925;
	ld.global.nc.u16 	%rs281, [%rd65];
	// begin inline asm
	{  cvt.f32.f16 %f1523, %rs281;}

	// end inline asm
	fma.rn.f32 	%f1525, %f513, %f16, %f1523;
	fma.rn.f32 	%f1526, %f1525, 0fBBBB989D, 0f3F000000;
	cvt.sat.f32.f32 	%f1527, %f1526;
	mov.f32 	%f1528, 0f4B400001;
	mov.f32 	%f1529, 0f437C0000;
	fma.rm.f32 	%f1530, %f1527, %f1529, %f1528;
	add.f32 	%f1531, %f1530, 0fCB40007F;
	neg.f32 	%f1532, %f1531;
	fma.rn.f32 	%f1533, %f1525, 0fBFB8AA3B, %f1532;
	fma.rn.f32 	%f1534, %f1525, 0fB2A57060, %f1533;
	mov.b32 	%r452, %f1530;
	shl.b32 	%r453, %r452, 23;
	mov.b32 	%f1535, %r453;
	ex2.approx.ftz.f32 	%f1536, %f1534;
	fma.rn.f32 	%f1537, %f1536, %f1535, 0f3F800000;
	div.rn.f32 	%f1524, %f1525, %f1537;
	// begin inline asm
	{  cvt.rn.f16.f32 %rs282, %f1524;}

	// end inline asm
	st.global.u16 	[%rd66], %rs282;
$L__BB3_925:
	add.s32 	%r454, %r39, 1;
	setp.ge.u32 	%p213, %r454, %r279;
	@%p213 bra 	$L__BB3_927;
	ld.global.nc.u16 	%rs283, [%rd65+2];
	// begin inline asm
	{  cvt.f32.f16 %f1538, %rs283;}

	// end inline asm
	fma.rn.f32 	%f1540, %f513, %f15, %f1538;
	fma.rn.f32 	%f1541, %f1540, 0fBBBB989D, 0f3F000000;
	cvt.sat.f32.f32 	%f1542, %f1541;
	mov.f32 	%f1543, 0f4B400001;
	mov.f32 	%f1544, 0f437C0000;
	fma.rm.f32 	%f1545, %f1542, %f1544, %f1543;
	add.f32 	%f1546, %f1545, 0fCB40007F;
	neg.f32 	%f1547, %f1546;
	fma.rn.f32 	%f1548, %f1540, 0fBFB8AA3B, %f1547;
	fma.rn.f32 	%f1549, %f1540, 0fB2A57060, %f1548;
	mov.b32 	%r455, %f1545;
	shl.b32 	%r456, %r455, 23;
	mov.b32 	%f1550, %r456;
	ex2.approx.ftz.f32 	%f1551, %f1549;
	fma.rn.f32 	%f1552, %f1551, %f1550, 0f3F800000;
	div.rn.f32 	%f1539, %f1540, %f1552;
	// begin inline asm
	{  cvt.rn.f16.f32 %rs284, %f1539;}

	// end inline asm
	st.global.u16 	[%rd66+2], %rs284;
$L__BB3_927:
	add.s32 	%r457, %r39, 2;
	setp.ge.u32 	%p214, %r457, %r279;
	@%p214 bra 	$L__BB3_929;
	ld.global.nc.u16 	%rs285, [%rd65+4];
	// begin inline asm
	{  cvt.f32.f16 %f1553, %rs285;}

	// end inline asm
	fma.rn.f32 	%f1555, %f513, %f14, %f1553;
	fma.rn.f32 	%f1556, %f1555, 0fBBBB989D, 0f3F000000;
	cvt.sat.f32.f32 	%f1557, %f1556;
	mov.f32 	%f1558, 0f4B400001;
	mov.f32 	%f1559, 0f437C0000;
	fma.rm.f32 	%f1560, %f1557, %f1559, %f1558;
	add.f32 	%f1561, %f1560, 0fCB40007F;
	neg.f32 	%f1562, %f1561;
	fma.rn.f32 	%f1563, %f1555, 0fBFB8AA3B, %f1562;
	fma.rn.f32 	%f1564, %f1555, 0fB2A57060, %f1563;
	mov.b32 	%r458, %f1560;
	shl.b32 	%r459, %r458, 23;
	mov.b32 	%f1565, %r459;
	ex2.approx.ftz.f32 	%f1566, %f1564;
	fma.rn.f32 	%f1567, %f1566, %f1565, 0f3F800000;
	div.rn.f32 	%f1554, %f1555, %f1567;
	// begin inline asm
	{  cvt.rn.f16.f32 %rs286, %f1554;}

	// end inline asm
	st.global.u16 	[%rd66+4], %rs286;
$L__BB3_929:
	add.s32 	%r460, %r39, 3;
	setp.ge.u32 	%p215, %r460, %r279;
	@%p215 bra 	$L__BB3_784;
	ld.global.nc.u16 	%rs287, [%rd65+6];
	// begin inline asm
	{  cvt.f32.f16 %f1568, %rs287;}

	// end inline asm
	fma.rn.f32 	%f1570, %f513, %f13, %f1568;
	fma.rn.f32 	%f1571, %f1570, 0fBBBB989D, 0f3F000000;
	cvt.sat.f32.f32 	%f1572, %f1571;
	mov.f32 	%f1573, 0f4B400001;
	mov.f32 	%f1574, 0f437C0000;
	fma.rm.f32 	%f1575, %f1572, %f1574, %f1573;
	add.f32 	%f1576, %f1575, 0fCB40007F;
	neg.f32 	%f1577, %f1576;
	fma.rn.f32 	%f1578, %f1570, 0fBFB8AA3B, %f1577;
	fma.rn.f32 	%f1579, %f1570, 0fB2A57060, %f1578;
	mov.b32 	%r461, %f1575;
	shl.b32 	%r462, %r461, 23;
	mov.b32 	%f1580, %r462;
	ex2.approx.ftz.f32 	%f1581, %f1579;
	fma.rn.f32 	%f1582, %f1581, %f1580, 0f3F800000;
	div.rn.f32 	%f1569, %f1570, %f1582;
	// begin inline asm
	{  cvt.rn.f16.f32 %rs288, %f1569;}

	// end inline asm
	st.global.u16 	[%rd66+6], %rs288;
	bra.uni 	$L__BB3_784;
$L__BB3_931:
	setp.ge.u32 	%p232, %r39, %r279;
	mul.wide.u32 	%rd234, %r39, 2;
	add.s64 	%rd67, %rd3, %rd234;
	add.s32 	%r471, %r39, %r156;
	mul.wide.u32 	%rd235, %r471, 2;
	add.s64 	%rd68, %rd4, %rd235;
	@%p232 bra 	$L__BB3_933;
	ld.global.nc.u16 	%rs305, [%rd67];
	// begin inline asm
	{  cvt.f32.f16 %f1691, %rs305;}

	// end inline asm
	fma.rn.f32 	%f1692, %f513, %f16, %f1691;
	// begin inline asm
	{  cvt.rn.f16.f32 %rs306, %f1692;}

	// end inline asm
	st.global.u16 	[%rd68], %rs306;
$L__BB3_933:
	add.s32 	%r472, %r39, 1;
	setp.ge.u32 	%p233, %r472, %r279;
	@%p233 bra 	$L__BB3_935;
	ld.global.nc.u16 	%rs307, [%rd67+2];
	// begin inline asm
	{  cvt.f32.f16 %f1693, %rs307;}

	// end inline asm
	fma.rn.f32 	%f1694, %f513, %f15, %f1693;
	// begin inline asm
	{  cvt.rn.f16.f32 %rs308, %f1694;}

	// end inline asm
	st.global.u16 	[%rd68+2], %rs308;
$L__BB3_935:
	add.s32 	%r473, %r39, 2;
	setp.ge.u32 	%p234, %r473, %r279;
	@%p234 bra 	$L__BB3_937;
	ld.global.nc.u16 	%rs309, [%rd67+4];
	// begin inline asm
	{  cvt.f32.f16 %f1695, %rs309;}

	// end inline asm
	fma.rn.f32 	%f1696, %f513, %f14, %f1695;
	// begin inline asm
	{  cvt.rn.f16.f32 %rs310, %f1696;}

	// end inline asm
	st.global.u16 	[%rd68+4], %rs310;
$L__BB3_937:
	add.s32 	%r474, %r39, 3;
	setp.ge.u32 	%p235, %r474, %r279;
	@%p235 bra 	$L__BB3_784;
	ld.global.nc.u16 	%rs311, [%rd67+6];
	// begin inline asm
	{  cvt.f32.f16 %f1697, %rs311;}

	// end inline asm
	fma.rn.f32 	%f1698, %f513, %f13, %f1697;
	// begin inline asm
	{  cvt.rn.f16.f32 %rs312, %f1698;}

	// end inline asm
	st.global.u16 	[%rd68+6], %rs312;
	bra.uni 	$L__BB3_784;
$L__BB3_939:
	setp.lt.u32 	%p169, %r38, %r278;
	mul.wide.u32 	%rd208, %r39, 2;
	add.s64 	%rd69, %rd3, %rd208;
	@%p169 bra 	$L__BB3_991;
$L__BB3_940:
	add.s32 	%r157, %r38, 1;
	setp.ge.u32 	%p178, %r157, %r278;
	@%p178 bra 	$L__BB3_957;
	mul.lo.s32 	%r158, %r157, %r279;
	setp.ge.u32 	%p179, %r39, %r279;
	@%p179 bra 	$L__BB3_945;
	setp.ne.s32 	%p180, %r281, 7;
	mul.f32 	%f5699, %f513, %f12;
	@%p180 bra 	$L__BB3_944;
	ld.global.nc.u16 	%rs257, [%rd69];
	// begin inline asm
	{  cvt.f32.f16 %f1499, %rs257;}

	// end inline asm
	add.f32 	%f5699, %f5699, %f1499;
$L__BB3_944:
	max.f32 	%f1500, %f5699, 0f00000000;
	// begin inline asm
	{  cvt.rn.f16.f32 %rs258, %f1500;}

	// end inline asm
	add.s32 	%r438, %r39, %r158;
	mul.wide.u32 	%rd210, %r438, 2;
	add.s64 	%rd211, %rd4, %rd210;
	st.global.u16 	[%rd211], %rs258;
$L__BB3_945:
	add.s32 	%r159, %r39, 1;
	setp.ge.u32 	%p181, %r159, %r279;
	@%p181 bra 	$L__BB3_949;
	setp.ne.s32 	%p182, %r281, 7;
	mul.f32 	%f5700, %f513, %f11;
	@%p182 bra 	$L__BB3_948;
	ld.global.nc.u16 	%rs259, [%rd69+2];
	// begin inline asm
	{  cvt.f32.f16 %f1501, %rs259;}

	// end inline asm
	add.f32 	%f5700, %f5700, %f1501;
$L__BB3_948:
	max.f32 	%f1502, %f5700, 0f00000000;
	// begin inline asm
	{  cvt.rn.f16.f32 %rs260, %f1502;}

	// end inline asm
	add.s32 	%r439, %r159, %r158;
	mul.wide.u32 	%rd212, %r439, 2;
	add.s64 	%rd213, %rd4, %rd212;
	st.global.u16 	[%rd213], %rs260;
$L__BB3_949:
	add.s32 	%r160, %r39, 2;
	setp.ge.u32 	%p183, %r160, %r279;
	@%p183 bra 	$L__BB3_953;
	setp.ne.s32 	%p184, %r281, 7;
	mul.f32 	%f5701, %f513, %f10;
	@%p184 bra 	$L__BB3_952;
	ld.global.nc.u16 	%rs261, [%rd69+4];
	// begin inline asm
	{  cvt.f32.f16 %f1503, %rs261;}

	// end inline asm
	add.f32 	%f5701, %f5701, %f1503;
$L__BB3_952:
	max.f32 	%f1504, %f5701, 0f00000000;
	// begin inline asm
	{  cvt.rn.f16.f32 %rs262, %f1504;}

	// end inline asm
	add.s32 	%r440, %r160, %r158;
	mul.wide.u32 	%rd214, %r440, 2;
	add.s64 	%rd215, %rd4, %rd214;
	st.global.u16 	[%rd215], %rs262;
$L__BB3_953:
	add.s32 	%r161, %r39, 3;
	setp.ge.u32 	%p185, %r161, %r279;
	@%p185 bra 	$L__BB3_957;
	setp.ne.s32 	%p186, %r281, 7;
	mul.f32 	%f5702, %f513, %f9;
	@%p186 bra 	$L__BB3_956;
	ld.global.nc.u16 	%rs263, [%rd69+6];
	// begin inline asm
	{  cvt.f32.f16 %f1505, %rs263;}

	// end inline asm
	add.f32 	%f5702, %f5702, %f1505;
$L__BB3_956:
	max.f32 	%f1506, %f5702, 0f00000000;
	// begin inline asm
	{  cvt.rn.f16.f32 %rs264, %f1506;}

	// end inline asm
	add.s32 	%r441, %r161, %r158;
	mul.wide.u32 	%rd216, %r441, 2;
	add.s64 	%rd217, %rd4, %rd216;
	st.global.u16 	[%rd217], %rs264;
$L__BB3_957:
	add.s32 	%r162, %r38, 2;
	setp.ge.u32 	%p187, %r162, %r278;
	@%p187 bra 	$L__BB3_974;
	mul.lo.s32 	%r163, %r162, %r279;
	setp.ge.u32 	%p188, %r39, %r279;
	add.s32 	%r442, %r39, %r163;
	mul.wide.u32 	%rd218, %r442, 2;
	add.s64 	%rd70, %rd4, %rd218;
	@%p188 bra 	$L__BB3_962;
	setp.ne.s32 	%p189, %r281, 7;
	mul.f32 	%f5703, %f513, %f8;
	@%p189 bra 	$L__BB3_961;
	ld.global.nc.u16 	%rs265, [%rd69];
	// begin inline asm
	{  cvt.f32.f16 %f1507, %rs265;}

	// end inline asm
	add.f32 	%f5703, %f5703, %f1507;
$L__BB3_961:
	max.f32 	%f1508, %f5703, 0f00000000;
	// begin inline asm
	{  cvt.rn.f16.f32 %rs266, %f1508;}

	// end inline asm
	st.global.u16 	[%rd70], %rs266;
$L__BB3_962:
	add.s32 	%r443, %r39, 1;
	setp.ge.u32 	%p190, %r443, %r279;
	@%p190 bra 	$L__BB3_966;
	setp.ne.s32 	%p191, %r281, 7;
	mul.f32 	%f5704, %f513, %f7;
	@%p191 bra 	$L__BB3_965;
	ld.global.nc.u16 	%rs267, [%rd69+2];
	// begin inline asm
	{  cvt.f32.f16 %f1509, %rs267;}

	// end inline asm
	add.f32 	%f5704, %f5704, %f1509;
$L__BB3_965:
	max.f32 	%f1510, %f5704, 0f00000000;
	// begin inline asm
	{  cvt.rn.f16.f32 %rs268, %f1510;}

	// end inline asm
	st.global.u16 	[%rd70+2], %rs268;
$L__BB3_966:
	add.s32 	%r444, %r39, 2;
	setp.ge.u32 	%p192, %r444, %r279;
	add.s32 	%r445, %r444, %r163;
	mul.wide.u32 	%rd219, %r445, 2;
	add.s64 	%rd71, %rd4, %rd219;
	@%p192 bra 	$L__BB3_970;
	setp.ne.s32 	%p193, %r281, 7;
	mul.f32 	%f5705, %f513, %f6;
	@%p193 bra 	$L__BB3_969;
	ld.global.nc.u16 	%rs269, [%rd69+4];
	// begin inline asm
	{  cvt.f32.f16 %f1511, %rs269;}

	// end inline asm
	add.f32 	%f5705, %f5705, %f1511;
$L__BB3_969:
	max.f32 	%f1512, %f5705, 0f00000000;
	// begin inline asm
	{  cvt.rn.f16.f32 %rs270, %f1512;}

	// end inline asm
	st.global.u16 	[%rd71], %rs270;
$L__BB3_970:
	add.s32 	%r446, %r39, 3;
	setp.ge.u32 	%p194, %r446, %r279;
	@%p194 bra 	$L__BB3_974;
	setp.ne.s32 	%p195, %r281, 7;
	mul.f32 	%f5706, %f513, %f5;
	@%p195 bra 	$L__BB3_973;
	ld.global.nc.u16 	%rs271, [%rd69+6];
	// begin inline asm
	{  cvt.f32.f16 %f1513, %rs271;}

	// end inline asm
	add.f32 	%f5706, %f5706, %f1513;
$L__BB3_973:
	max.f32 	%f1514, %f5706, 0f00000000;
	// begin inline asm
	{  cvt.rn.f16.f32 %rs272, %f1514;}

	// end inline asm
	st.global.u16 	[%rd71+2], %rs272;
$L__BB3_974:
	add.s32 	%r164, %r38, 3;
	setp.ge.u32 	%p196, %r164, %r278;
	@%p196 bra 	$L__BB3_1292;
	mul.lo.s32 	%r165, %r164, %r279;
	setp.ge.u32 	%p197, %r39, %r279;
	@%p197 bra 	$L__BB3_979;
	setp.ne.s32 	%p198, %r281, 7;
	mul.f32 	%f5707, %f513, %f4;
	@%p198 bra 	$L__BB3_978;
	ld.global.nc.u16 	%rs273, [%rd69];
	// begin inline asm
	{  cvt.f32.f16 %f1515, %rs273;}

	// end inline asm
	add.f32 	%f5707, %f5707, %f1515;
$L__BB3_978:
	max.f32 	%f1516, %f5707, 0f00000000;
	// begin inline asm
	{  cvt.rn.f16.f32 %rs274, %f1516;}

	// end inline asm
	add.s32 	%r447, %r39, %r165;
	mul.wide.u32 	%rd220, %r447, 2;
	add.s64 	%rd221, %rd4, %rd220;
	st.global.u16 	[%rd221], %rs274;
$L__BB3_979:
	add.s32 	%r166, %r39, 1;
	setp.ge.u32 	%p199, %r166, %r279;
	@%p199 bra 	$L__BB3_983;
	setp.ne.s32 	%p200, %r281, 7;
	mul.f32 	%f5708, %f513, %f3;
	@%p200 bra 	$L__BB3_982;
	ld.global.nc.u16 	%rs275, [%rd69+2];
	// begin inline asm
	{  cvt.f32.f16 %f1517, %rs275;}

	// end inline asm
	add.f32 	%f5708, %f5708, %f1517;
$L__BB3_982:
	max.f32 	%f1518, %f5708, 0f00000000;
	// begin inline asm
	{  cvt.rn.f16.f32 %rs276, %f1518;}

	// end inline asm
	add.s32 	%r448, %r166, %r165;
	mul.wide.u32 	%rd222, %r448, 2;
	add.s64 	%rd223, %rd4, %rd222;
	st.global.u16 	[%rd223], %rs276;
$L__BB3_983:
	add.s32 	%r167, %r39, 2;
	setp.ge.u32 	%p201, %r167, %r279;
	@%p201 bra 	$L__BB3_987;
	setp.ne.s32 	%p202, %r281, 7;
	mul.f32 	%f5709, %f513, %f2;
	@%p202 bra 	$L__BB3_986;
	ld.global.nc.u16 	%rs277, [%rd69+4];
	// begin inline asm
	{  cvt.f32.f16 %f1519, %rs277;}

	// end inline asm
	add.f32 	%f5709, %f5709, %f1519;
$L__BB3_986:
	max.f32 	%f1520, %f5709, 0f00000000;
	// begin inline asm
	{  cvt.rn.f16.f32 %rs278, %f1520;}

	// end inline asm
	add.s32 	%r449, %r167, %r165;
	mul.wide.u32 	%rd224, %r449, 2;
	add.s64 	%rd225, %rd4, %rd224;
	st.global.u16 	[%rd225], %rs278;
$L__BB3_987:
	add.s32 	%r168, %r39, 3;
	setp.ge.u32 	%p203, %r168, %r279;
	@%p203 bra 	$L__BB3_1292;
	setp.ne.s32 	%p204, %r281, 7;
	mul.f32 	%f5710, %f513, %f1;
	@%p204 bra 	$L__BB3_990;
	ld.global.nc.u16 	%rs279, [%rd69+6];
	// begin inline asm
	{  cvt.f32.f16 %f1521, %rs279;}

	// end inline asm
	add.f32 	%f5710, %f5710, %f1521;
$L__BB3_990:
	max.f32 	%f1522, %f5710, 0f00000000;
	// begin inline asm
	{  cvt.rn.f16.f32 %rs280, %f1522;}

	// end inline asm
	add.s32 	%r450, %r168, %r165;
	mul.wide.u32 	%rd226, %r450, 2;
	add.s64 	%rd227, %rd4, %rd226;
	st.global.u16 	[%rd227], %rs280;
	bra.uni 	$L__BB3_1292;
$L__BB3_991:
	setp.ge.u32 	%p170, %r39, %r279;
	mad.lo.s32 	%r434, %r38, %r279, %r39;
	mul.wide.u32 	%rd209, %r434, 2;
	add.s64 	%rd72, %rd4, %rd209;
	@%p170 bra 	$L__BB3_995;
	setp.ne.s32 	%p171, %r281, 7;
	mul.f32 	%f5711, %f513, %f16;
	@%p171 bra 	$L__BB3_994;
	ld.global.nc.u16 	%rs249, [%rd69];
	// begin inline asm
	{  cvt.f32.f16 %f1491, %rs249;}

	// end inline asm
	add.f32 	%f5711, %f5711, %f1491;
$L__BB3_994:
	max.f32 	%f1492, %f5711, 0f00000000;
	// begin inline asm
	{  cvt.rn.f16.f32 %rs250, %f1492;}

	// end inline asm
	st.global.u16 	[%rd72], %rs250;
$L__BB3_995:
	add.s32 	%r435, %r39, 1;
	setp.ge.u32 	%p172, %r435, %r279;
	@%p172 bra 	$L__BB3_999;
	setp.ne.s32 	%p173, %r281, 7;
	mul.f32 	%f5712, %f513, %f15;
	@%p173 bra 	$L__BB3_998;
	ld.global.nc.u16 	%rs251, [%rd69+2];
	// begin inline asm
	{  cvt.f32.f16 %f1493, %rs251;}

	// end inline asm
	add.f32 	%f5712, %f5712, %f1493;
$L__BB3_998:
	max.f32 	%f1494, %f5712, 0f00000000;
	// begin inline asm
	{  cvt.rn.f16.f32 %rs252, %f1494;}

	// end inline asm
	st.global.u16 	[%rd72+2], %rs252;
$L__BB3_999:
	add.s32 	%r436, %r39, 2;
	setp.ge.u32 	%p174, %r436, %r279;
	@%p174 bra 	$L__BB3_1003;
	setp.ne.s32 	%p175, %r281, 7;
	mul.f32 	%f5713, %f513, %f14;
	@%p175 bra 	$L__BB3_1002;
	ld.global.nc.u16 	%rs253, [%rd69+4];
	// begin inline asm
	{  cvt.f32.f16 %f1495, %rs253;}

	// end inline asm
	add.f32 	%f5713, %f5713, %f1495;
$L__BB3_1002:
	max.f32 	%f1496, %f5713, 0f00000000;
	// begin inline asm
	{  cvt.rn.f16.f32 %rs254, %f1496;}

	// end inline asm
	st.global.u16 	[%rd72+4], %rs254;
$L__BB3_1003:
	add.s32 	%r437, %r39, 3;
	setp.ge.u32 	%p176, %r437, %r279;
	@%p176 bra 	$L__BB3_940;
	setp.ne.s32 	%p177, %r281, 7;
	mul.f32 	%f5714, %f513, %f13;
	@%p177 bra 	$L__BB3_1006;
	ld.global.nc.u16 	%rs255, [%rd69+6];
	// begin inline asm
	{  cvt.f32.f16 %f1497, %rs255;}

	// end inline asm
	add.f32 	%f5714, %f5714, %f1497;
$L__BB3_1006:
	max.f32 	%f1498, %f5714, 0f00000000;
	// begin inline asm
	{  cvt.rn.f16.f32 %rs256, %f1498;}

	// end inline asm
	st.global.u16 	[%rd72+6], %rs256;
	bra.uni 	$L__BB3_940;
$L__BB3_1007:
	setp.ge.u32 	%p102, %r39, %r279;
	mul.wide.u32 	%rd164, %r39, 2;
	add.s64 	%rd75, %rd3, %rd164;
	mad.lo.s32 	%r417, %r38, %r279, %r39;
	mul.wide.u32 	%rd165, %r417, 2;
	add.s64 	%rd76, %rd4, %rd165;
	@%p102 bra 	$L__BB3_1011;
	setp.ne.s32 	%p103, %r281, 7;
	mul.f32 	%f5727, %f513, %f16;
	@%p103 bra 	$L__BB3_1010;
	ld.global.nc.u16 	%rs217, [%rd75];
	// begin inline asm
	{  cvt.f32.f16 %f1123, %rs217;}

	// end inline asm
	add.f32 	%f5727, %f5727, %f1123;
$L__BB3_1010:
	mul.f32 	%f1125, %f5727, %f5727;
	mul.f32 	%f1126, %f5727, %f1125;
	mul.f32 	%f1127, %f5727, 0f3F000000;
	fma.rn.f32 	%f1128, %f1126, 0f3D372713, %f5727;
	mul.f32 	%f1129, %f1128, 0f3F4C422A;
	abs.f32 	%f1130, %f1129;
	mul.f32 	%f1131, %f1130, 0f4038AA3B;
	ex2.approx.ftz.f32 	%f1132, %f1131;
	add.f32 	%f1133, %f1132, 0f3F800000;
	rcp.approx.ftz.f32 	%f1134, %f1133;
	fma.rn.f32 	%f1135, %f1134, 0fC0000000, 0f3F800000;
	setp.ge.f32 	%p104, %f1130, 0f41102CB4;
	selp.f32 	%f1136, 0f3F800000, %f1135, %p104;
	copysign.f32 	%f1137, %f1129, %f1136;
	mul.f32 	%f1138, %f1129, %f1129;
	fma.rn.f32 	%f1139, %f1138, 0f3C80F082, 0fBD563CAE;
	fma.rn.f32 	%f1140, %f1139, %f1138, 0f3E085941;
	fma.rn.f32 	%f1141, %f1140, %f1138, 0fBEAAA9ED;
	fma.rn.f32 	%f1142, %f1141, %f1138, 0f00000000;
	fma.rn.f32 	%f1143, %f1142, %f1129, %f1129;
	setp.ge.f32 	%p105, %f1130, 0f3F19999A;
	selp.f32 	%f1144, %f1137, %f1143, %p105;
	add.f32 	%f1145, %f1144, 0f3F800000;
	mul.f32 	%f1124, %f1127, %f1145;
	// begin inline asm
	{  cvt.rn.f16.f32 %rs218, %f1124;}

	// end inline asm
	st.global.u16 	[%rd76], %rs218;
$L__BB3_1011:
	add.s32 	%r418, %r39, 1;
	setp.ge.u32 	%p106, %r418, %r279;
	@%p106 bra 	$L__BB3_1015;
	setp.ne.s32 	%p107, %r281, 7;
	mul.f32 	%f5728, %f513, %f15;
	@%p107 bra 	$L__BB3_1014;
	ld.global.nc.u16 	%rs219, [%rd75+2];
	// begin inline asm
	{  cvt.f32.f16 %f1146, %rs219;}

	// end inline asm
	add.f32 	%f5728, %f5728, %f1146;
$L__BB3_1014:
	mul.f32 	%f1148, %f5728, %f5728;
	mul.f32 	%f1149, %f5728, %f1148;
	mul.f32 	%f1150, %f5728, 0f3F000000;
	fma.rn.f32 	%f1151, %f1149, 0f3D372713, %f5728;
	mul.f32 	%f1152, %f1151, 0f3F4C422A;
	abs.f32 	%f1153, %f1152;
	mul.f32 	%f1154, %f1153, 0f4038AA3B;
	ex2.approx.ftz.f32 	%f1155, %f1154;
	add.f32 	%f1156, %f1155, 0f3F800000;
	rcp.approx.ftz.f32 	%f1157, %f1156;
	fma.rn.f32 	%f1158, %f1157, 0fC0000000, 0f3F800000;
	setp.ge.f32 	%p108, %f1153, 0f41102CB4;
	selp.f32 	%f1159, 0f3F800000, %f1158, %p108;
	copysign.f32 	%f1160, %f1152, %f1159;
	mul.f32 	%f1161, %f1152, %f1152;
	fma.rn.f32 	%f1162, %f1161, 0f3C80F082, 0fBD563CAE;
	fma.rn.f32 	%f1163, %f1162, %f1161, 0f3E085941;
	fma.rn.f32 	%f1164, %f1163, %f1161, 0fBEAAA9ED;
	fma.rn.f32 	%f1165, %f1164, %f1161, 0f00000000;
	fma.rn.f32 	%f1166, %f1165, %f1152, %f1152;
	setp.ge.f32 	%p109, %f1153, 0f3F19999A;
	selp.f32 	%f1167, %f1160, %f1166, %p109;
	add.f32 	%f1168, %f1167, 0f3F800000;
	mul.f32 	%f1147, %f1150, %f1168;
	// begin inline asm
	{  cvt.rn.f16.f32 %rs220, %f1147;}

	// end inline asm
	st.global.u16 	[%rd76+2], %rs220;
$L__BB3_1015:
	add.s32 	%r419, %r39, 2;
	setp.ge.u32 	%p110, %r419, %r279;
	@%p110 bra 	$L__BB3_1019;
	setp.ne.s32 	%p111, %r281, 7;
	mul.f32 	%f5729, %f513, %f14;
	@%p111 bra 	$L__BB3_1018;
	ld.global.nc.u16 	%rs221, [%rd75+4];
	// begin inline asm
	{  cvt.f32.f16 %f1169, %rs221;}

	// end inline asm
	add.f32 	%f5729, %f5729, %f1169;
$L__BB3_1018:
	mul.f32 	%f1171, %f5729, %f5729;
	mul.f32 	%f1172, %f5729, %f1171;
	mul.f32 	%f1173, %f5729, 0f3F000000;
	fma.rn.f32 	%f1174, %f1172, 0f3D372713, %f5729;
	mul.f32 	%f1175, %f1174, 0f3F4C422A;
	abs.f32 	%f1176, %f1175;
	mul.f32 	%f1177, %f1176, 0f4038AA3B;
	ex2.approx.ftz.f32 	%f1178, %f1177;
	add.f32 	%f1179, %f1178, 0f3F800000;
	rcp.approx.ftz.f32 	%f1180, %f1179;
	fma.rn.f32 	%f1181, %f1180, 0fC0000000, 0f3F800000;
	setp.ge.f32 	%p112, %f1176, 0f41102CB4;
	selp.f32 	%f1182, 0f3F800000, %f1181, %p112;
	copysign.f32 	%f1183, %f1175, %f1182;
	mul.f32 	%f1184, %f1175, %f1175;
	fma.rn.f32 	%f1185, %f1184, 0f3C80F082, 0fBD563CAE;
	fma.rn.f32 	%f1186, %f1185, %f1184, 0f3E085941;
	fma.rn.f32 	%f1187, %f1186, %f1184, 0fBEAAA9ED;
	fma.rn.f32 	%f1188, %f1187, %f1184, 0f00000000;
	fma.rn.f32 	%f1189, %f1188, %f1175, %f1175;
	setp.ge.f32 	%p113, %f1176, 0f3F19999A;
	selp.f32 	%f1190, %f1183, %f1189, %p113;
	add.f32 	%f1191, %f1190, 0f3F800000;
	mul.f32 	%f1170, %f1173, %f1191;
	// begin inline asm
	{  cvt.rn.f16.f32 %rs222, %f1170;}

	// end inline asm
	st.global.u16 	[%rd76+4], %rs222;
$L__BB3_1019:
	add.s32 	%r420, %r39, 3;
	setp.ge.u32 	%p114, %r420, %r279;
	@%p114 bra 	$L__BB3_661;
	setp.ne.s32 	%p115, %r281, 7;
	mul.f32 	%f5730, %f513, %f13;
	@%p115 bra 	$L__BB3_1022;
	ld.global.nc.u16 	%rs223, [%rd75+6];
	// begin inline asm
	{  cvt.f32.f16 %f1192, %rs223;}

	// end inline asm
	add.f32 	%f5730, %f5730, %f1192;
$L__BB3_1022:
	mul.f32 	%f1194, %f5730, %f5730;
	mul.f32 	%f1195, %f5730, %f1194;
	mul.f32 	%f1196, %f5730, 0f3F000000;
	fma.rn.f32 	%f1197, %f1195, 0f3D372713, %f5730;
	mul.f32 	%f1198, %f1197, 0f3F4C422A;
	abs.f32 	%f1199, %f1198;
	mul.f32 	%f1200, %f1199, 0f4038AA3B;
	ex2.approx.ftz.f32 	%f1201, %f1200;
	add.f32 	%f1202, %f1201, 0f3F800000;
	rcp.approx.ftz.f32 	%f1203, %f1202;
	fma.rn.f32 	%f1204, %f1203, 0fC0000000, 0f3F800000;
	setp.ge.f32 	%p116, %f1199, 0f41102CB4;
	selp.f32 	%f1205, 0f3F800000, %f1204, %p116;
	copysign.f32 	%f1206, %f1198, %f1205;
	mul.f32 	%f1207, %f1198, %f1198;
	fma.rn.f32 	%f1208, %f1207, 0f3C80F082, 0fBD563CAE;
	fma.rn.f32 	%f1209, %f1208, %f1207, 0f3E085941;
	fma.rn.f32 	%f1210, %f1209, %f1207, 0fBEAAA9ED;
	fma.rn.f32 	%f1211, %f1210, %f1207, 0f00000000;
	fma.rn.f32 	%f1212, %f1211, %f1198, %f1198;
	setp.ge.f32 	%p117, %f1199, 0f3F19999A;
	selp.f32 	%f1213, %f1206, %f1212, %p117;
	add.f32 	%f1214, %f1213, 0f3F800000;
	mul.f32 	%f1193, %f1196, %f1214;
	// begin inline asm
	{  cvt.rn.f16.f32 %rs224, %f1193;}

	// end inline asm
	st.global.u16 	[%rd76+6], %rs224;
	bra.uni 	$L__BB3_661;
$L__BB3_1023:
	setp.lt.u32 	%p65, %r38, %r278;
	@%p65 bra 	$L__BB3_1075;
$L__BB3_1024:
	add.s32 	%r181, %r38, 1;
	setp.ge.u32 	%p74, %r181, %r278;
	@%p74 bra 	$L__BB3_1041;
	mul.lo.s32 	%r182, %r181, %r279;
	setp.ge.u32 	%p75, %r39, %r279;
	@%p75 bra 	$L__BB3_1029;
	setp.ne.s32 	%p76, %r281, 7;
	mul.f32 	%f5731, %f513, %f12;
	@%p76 bra 	$L__BB3_1028;
	mul.wide.u32 	%rd122, %r39, 2;
	add.s64 	%rd123, %rd3, %rd122;
	ld.global.nc.u16 	%rs193, [%rd123];
	// begin inline asm
	{  cvt.f32.f16 %f955, %rs193;}

	// end inline asm
	add.f32 	%f5731, %f5731, %f955;
$L__BB3_1028:
	fma.rn.f32 	%f957, %f5731, 0fBBBB989D, 0f3F000000;
	cvt.sat.f32.f32 	%f958, %f957;
	mov.f32 	%f959, 0f4B400001;
	mov.f32 	%f960, 0f437C0000;
	fma.rm.f32 	%f961, %f958, %f960, %f959;
	add.f32 	%f962, %f961, 0fCB40007F;
	neg.f32 	%f963, %f962;
	fma.rn.f32 	%f964, %f5731, 0fBFB8AA3B, %f963;
	fma.rn.f32 	%f965, %f5731, 0fB2A57060, %f964;
	mov.b32 	%r380, %f961;
	shl.b32 	%r381, %r380, 23;
	mov.b32 	%f966, %r381;
	ex2.approx.ftz.f32 	%f967, %f965;
	fma.rn.f32 	%f968, %f967, %f966, 0f3F800000;
	div.rn.f32 	%f956, %f5731, %f968;
	// begin inline asm
	{  cvt.rn.f16.f32 %rs194, %f956;}

	// end inline asm
	add.s32 	%r382, %r39, %r182;
	mul.wide.u32 	%rd124, %r382, 2;
	add.s64 	%rd125, %rd4, %rd124;
	st.global.u16 	[%rd125], %rs194;
$L__BB3_1029:
	add.s32 	%r183, %r39, 1;
	setp.ge.u32 	%p77, %r183, %r279;
	@%p77 bra 	$L__BB3_1033;
	setp.ne.s32 	%p78, %r281, 7;
	mul.f32 	%f5732, %f513, %f11;
	@%p78 bra 	$L__BB3_1032;
	mul.wide.u32 	%rd126, %r39, 2;
	add.s64 	%rd127, %rd3, %rd126;
	ld.global.nc.u16 	%rs195, [%rd127+2];
	// begin inline asm
	{  cvt.f32.f16 %f969, %rs195;}

	// end inline asm
	add.f32 	%f5732, %f5732, %f969;
$L__BB3_1032:
	fma.rn.f32 	%f971, %f5732, 0fBBBB989D, 0f3F000000;
	cvt.sat.f32.f32 	%f972, %f971;
	mov.f32 	%f973, 0f4B400001;
	mov.f32 	%f974, 0f437C0000;
	fma.rm.f32 	%f975, %f972, %f974, %f973;
	add.f32 	%f976, %f975, 0fCB40007F;
	neg.f32 	%f977, %f976;
	fma.rn.f32 	%f978, %f5732, 0fBFB8AA3B, %f977;
	fma.rn.f32 	%f979, %f5732, 0fB2A57060, %f978;
	mov.b32 	%r383, %f975;
	shl.b32 	%r384, %r383, 23;
	mov.b32 	%f980, %r384;
	ex2.approx.ftz.f32 	%f981, %f979;
	fma.rn.f32 	%f982, %f981, %f980, 0f3F800000;
	div.rn.f32 	%f970, %f5732, %f982;
	// begin inline asm
	{  cvt.rn.f16.f32 %rs196, %f970;}

	// end inline asm
	add.s32 	%r385, %r183, %r182;
	mul.wide.u32 	%rd128, %r385, 2;
	add.s64 	%rd129, %rd4, %rd128;
	st.global.u16 	[%rd129], %rs196;
$L__BB3_1033:
	add.s32 	%r184, %r39, 2;
	setp.ge.u32 	%p79, %r184, %r279;
	@%p79 bra 	$L__BB3_1037;
	setp.ne.s32 	%p80, %r281, 7;
	mul.f32 	%f5733, %f513, %f10;
	@%p80 bra 	$L__BB3_1036;
	mul.wide.u32 	%rd130, %r39, 2;
	add.s64 	%rd131, %rd3, %rd130;
	ld.global.nc.u16 	%rs197, [%rd131+4];
	// begin inline asm
	{  cvt.f32.f16 %f983, %rs197;}

	// end inline asm
	add.f32 	%f5733, %f5733, %f983;
$L__BB3_1036:
	fma.rn.f32 	%f985, %f5733, 0fBBBB989D, 0f3F000000;
	cvt.sat.f32.f32 	%f986, %f985;
	mov.f32 	%f987, 0f4B400001;
	mov.f32 	%f988, 0f437C0000;
	fma.rm.f32 	%f989, %f986, %f988, %f987;
	add.f32 	%f990, %f989, 0fCB40007F;
	neg.f32 	%f991, %f990;
	fma.rn.f32 	%f992, %f5733, 0fBFB8AA3B, %f991;
	fma.rn.f32 	%f993, %f5733, 0fB2A57060, %f992;
	mov.b32 	%r386, %f989;
	shl.b32 	%r387, %r386, 23;
	mov.b32 	%f994, %r387;
	ex2.approx.ftz.f32 	%f995, %f993;
	fma.rn.f32 	%f996, %f995, %f994, 0f3F800000;
	div.rn.f32 	%f984, %f5733, %f996;
	// begin inline asm
	{  cvt.rn.f16.f32 %rs198, %f984;}

	// end inline asm
	add.s32 	%r388, %r184, %r182;
	mul.wide.u32 	%rd132, %r388, 2;
	add.s64 	%rd133, %rd4, %rd132;
	st.global.u16 	[%rd133], %rs198;
$L__BB3_1037:
	add.s32 	%r185, %r39, 3;
	setp.ge.u32 	%p81, %r185, %r279;
	@%p81 bra 	$L__BB3_1041;
	setp.ne.s32 	%p82, %r281, 7;
	mul.f32 	%f5734, %f513, %f9;
	@%p82 bra 	$L__BB3_1040;
	mul.wide.u32 	%rd134, %r39, 2;
	add.s64 	%rd135, %rd3, %rd134;
	ld.global.nc.u16 	%rs199, [%rd135+6];
	// begin inline asm
	{  cvt.f32.f16 %f997, %rs199;}

	// end inline asm
	add.f32 	%f5734, %f5734, %f997;
$L__BB3_1040:
	fma.rn.f32 	%f999, %f5734, 0fBBBB989D, 0f3F000000;
	cvt.sat.f32.f32 	%f1000, %f999;
	mov.f32 	%f1001, 0f4B400001;
	mov.f32 	%f1002, 0f437C0000;
	fma.rm.f32 	%f1003, %f1000, %f1002, %f1001;
	add.f32 	%f1004, %f1003, 0fCB40007F;
	neg.f32 	%f1005, %f1004;
	fma.rn.f32 	%f1006, %f5734, 0fBFB8AA3B, %f1005;
	fma.rn.f32 	%f1007, %f5734, 0fB2A57060, %f1006;
	mov.b32 	%r389, %f1003;
	shl.b32 	%r390, %r389, 23;
	mov.b32 	%f1008, %r390;
	ex2.approx.ftz.f32 	%f1009, %f1007;
	fma.rn.f32 	%f1010, %f1009, %f1008, 0f3F800000;
	div.rn.f32 	%f998, %f5734, %f1010;
	// begin inline asm
	{  cvt.rn.f16.f32 %rs200, %f998;}

	// end inline asm
	add.s32 	%r391, %r185, %r182;
	mul.wide.u32 	%rd136, %r391, 2;
	add.s64 	%rd137, %rd4, %rd136;
	st.global.u16 	[%rd137], %rs200;
$L__BB3_1041:
	add.s32 	%r186, %r38, 2;
	setp.ge.u32 	%p83, %r186, %r278;
	@%p83 bra 	$L__BB3_1058;
	mul.lo.s32 	%r187, %r186, %r279;
	setp.ge.u32 	%p84, %r39, %r279;
	add.s32 	%r392, %r39, %r187;
	mul.wide.u32 	%rd138, %r392, 2;
	add.s64 	%rd77, %rd4, %rd138;
	@%p84 bra 	$L__BB3_1046;
	setp.ne.s32 	%p85, %r281, 7;
	mul.f32 	%f5735, %f513, %f8;
	@%p85 bra 	$L__BB3_1045;
	mul.wide.u32 	%rd139, %r39, 2;
	add.s64 	%rd140, %rd3, %rd139;
	ld.global.nc.u16 	%rs201, [%rd140];
	// begin inline asm
	{  cvt.f32.f16 %f1011, %rs201;}

	// end inline asm
	add.f32 	%f5735, %f5735, %f1011;
$L__BB3_1045:
	fma.rn.f32 	%f1013, %f5735, 0fBBBB989D, 0f3F000000;
	cvt.sat.f32.f32 	%f1014, %f1013;
	mov.f32 	%f1015, 0f4B400001;
	mov.f32 	%f1016, 0f437C0000;
	fma.rm.f32 	%f1017, %f1014, %f1016, %f1015;
	add.f32 	%f1018, %f1017, 0fCB40007F;
	neg.f32 	%f1019, %f1018;
	fma.rn.f32 	%f1020, %f5735, 0fBFB8AA3B, %f1019;
	fma.rn.f32 	%f1021, %f5735, 0fB2A57060, %f1020;
	mov.b32 	%r393, %f1017;
	shl.b32 	%r394, %r393, 23;
	mov.b32 	%f1022, %r394;
	ex2.approx.ftz.f32 	%f1023, %f1021;
	fma.rn.f32 	%f1024, %f1023, %f1022, 0f3F800000;
	div.rn.f32 	%f1012, %f5735, %f1024;
	// begin inline asm
	{  cvt.rn.f16.f32 %rs202, %f1012;}

	// end inline asm
	st.global.u16 	[%rd77], %rs202;
$L__BB3_1046:
	add.s32 	%r395, %r39, 1;
	setp.ge.u32 	%p86, %r395, %r279;
	@%p86 bra 	$L__BB3_1050;
	setp.ne.s32 	%p87, %r281, 7;
	mul.f32 	%f5736, %f513, %f7;
	@%p87 bra 	$L__BB3_1049;
	mul.wide.u32 	%rd141, %r39, 2;
	add.s64 	%rd142, %rd3, %rd141;
	ld.global.nc.u16 	%rs203, [%rd142+2];
	// begin inline asm
	{  cvt.f32.f16 %f1025, %rs203;}

	// end inline asm
	add.f32 	%f5736, %f5736, %f1025;
$L__BB3_1049:
	fma.rn.f32 	%f1027, %f5736, 0fBBBB989D, 0f3F000000;
	cvt.sat.f32.f32 	%f1028, %f1027;
	mov.f32 	%f1029, 0f4B400001;
	mov.f32 	%f1030, 0f437C0000;
	fma.rm.f32 	%f1031, %f1028, %f1030, %f1029;
	add.f32 	%f1032, %f1031, 0fCB40007F;
	neg.f32 	%f1033, %f1032;
	fma.rn.f32 	%f1034, %f5736, 0fBFB8AA3B, %f1033;
	fma.rn.f32 	%f1035, %f5736, 0fB2A57060, %f1034;
	mov.b32 	%r396, %f1031;
	shl.b32 	%r397, %r396, 23;
	mov.b32 	%f1036, %r397;
	ex2.approx.ftz.f32 	%f1037, %f1035;
	fma.rn.f32 	%f1038, %f1037, %f1036, 0f3F800000;
	div.rn.f32 	%f1026, %f5736, %f1038;
	// begin inline asm
	{  cvt.rn.f16.f32 %rs204, %f1026;}

	// end inline asm
	st.global.u16 	[%rd77+2], %rs204;
$L__BB3_1050:
	add.s32 	%r398, %r39, 2;
	setp.ge.u32 	%p88, %r398, %r279;
	add.s32 	%r399, %r398, %r187;
	mul.wide.u32 	%rd143, %r399, 2;
	add.s64 	%rd78, %rd4, %rd143;
	@%p88 bra 	$L__BB3_1054;
	setp.ne.s32 	%p89, %r281, 7;
	mul.f32 	%f5737, %f513, %f6;
	@%p89 bra 	$L__BB3_1053;
	mul.wide.u32 	%rd144, %r39, 2;
	add.s64 	%rd145, %rd3, %rd144;
	ld.global.nc.u16 	%rs205, [%rd145+4];
	// begin inline asm
	{  cvt.f32.f16 %f1039, %rs205;}

	// end inline asm
	add.f32 	%f5737, %f5737, %f1039;
$L__BB3_1053:
	fma.rn.f32 	%f1041, %f5737, 0fBBBB989D, 0f3F000000;
	cvt.sat.f32.f32 	%f1042, %f1041;
	mov.f32 	%f1043, 0f4B400001;
	mov.f32 	%f1044, 0f437C0000;
	fma.rm.f32 	%f1045, %f1042, %f1044, %f1043;
	add.f32 	%f1046, %f1045, 0fCB40007F;
	neg.f32 	%f1047, %f1046;
	fma.rn.f32 	%f1048, %f5737, 0fBFB8AA3B, %f1047;
	fma.rn.f32 	%f1049, %f5737, 0fB2A57060, %f1048;
	mov.b32 	%r400, %f1045;
	shl.b32 	%r401, %r400, 23;
	mov.b32 	%f1050, %r401;
	ex2.approx.ftz.f32 	%f1051, %f1049;
	fma.rn.f32 	%f1052, %f1051, %f1050, 0f3F800000;
	div.rn.f32 	%f1040, %f5737, %f1052;
	// begin inline asm
	{  cvt.rn.f16.f32 %rs206, %f1040;}

	// end inline asm
	st.global.u16 	[%rd78], %rs206;
$L__BB3_1054:
	add.s32 	%r402, %r39, 3;
	setp.ge.u32 	%p90, %r402, %r279;
	@%p90 bra 	$L__BB3_1058;
	setp.ne.s32 	%p91, %r281, 7;
	mul.f32 	%f5738, %f513, %f5;
	@%p91 bra 	$L__BB3_1057;
	mul.wide.u32 	%rd146, %r39, 2;
	add.s64 	%rd147, %rd3, %rd146;
	ld.global.nc.u16 	%rs207, [%rd147+6];
	// begin inline asm
	{  cvt.f32.f16 %f1053, %rs207;}

	// end inline asm
	add.f32 	%f5738, %f5738, %f1053;
$L__BB3_1057:
	fma.rn.f32 	%f1055, %f5738, 0fBBBB989D, 0f3F000000;
	cvt.sat.f32.f32 	%f1056, %f1055;
	mov.f32 	%f1057, 0f4B400001;
	mov.f32 	%f1058, 0f437C0000;
	fma.rm.f32 	%f1059, %f1056, %f1058, %f1057;
	add.f32 	%f1060, %f1059, 0fCB40007F;
	neg.f32 	%f1061, %f1060;
	fma.rn.f32 	%f1062, %f5738, 0fBFB8AA3B, %f1061;
	fma.rn.f32 	%f1063, %f5738, 0fB2A57060, %f1062;
	mov.b32 	%r403, %f1059;
	shl.b32 	%r404, %r403, 23;
	mov.b32 	%f1064, %r404;
	ex2.approx.ftz.f32 	%f1065, %f1063;
	fma.rn.f32 	%f1066, %f1065, %f1064, 0f3F800000;
	div.rn.f32 	%f1054, %f5738, %f1066;
	// begin inline asm
	{  cvt.rn.f16.f32 %rs208, %f1054;}

	// end inline asm
	st.global.u16 	[%rd78+2], %rs208;
$L__BB3_1058:
	add.s32 	%r188, %r38, 3;
	setp.ge.u32 	%p92, %r188, %r278;
	@%p92 bra 	$L__BB3_1292;
	mul.lo.s32 	%r189, %r188, %r279;
	setp.ge.u32 	%p93, %r39, %r279;
	@%p93 bra 	$L__BB3_1063;
	setp.ne.s32 	%p94, %r281, 7;
	mul.f32 	%f5739, %f513, %f4;
	@%p94 bra 	$L__BB3_1062;
	mul.wide.u32 	%rd148, %r39, 2;
	add.s64 	%rd149, %rd3, %rd148;
	ld.global.nc.u16 	%rs209, [%rd149];
	// begin inline asm
	{  cvt.f32.f16 %f1067, %rs209;}

	// end inline asm
	add.f32 	%f5739, %f5739, %f1067;
$L__BB3_1062:
	fma.rn.f32 	%f1069, %f5739, 0fBBBB989D, 0f3F000000;
	cvt.sat.f32.f32 	%f1070, %f1069;
	mov.f32 	%f1071, 0f4B400001;
	mov.f32 	%f1072, 0f437C0000;
	fma.rm.f32 	%f1073, %f1070, %f1072, %f1071;
	add.f32 	%f1074, %f1073, 0fCB40007F;
	neg.f32 	%f1075, %f1074;
	fma.rn.f32 	%f1076, %f5739, 0fBFB8AA3B, %f1075;
	fma.rn.f32 	%f1077, %f5739, 0fB2A57060, %f1076;
	mov.b32 	%r405, %f1073;
	shl.b32 	%r406, %r405, 23;
	mov.b32 	%f1078, %r406;
	ex2.approx.ftz.f32 	%f1079, %f1077;
	fma.rn.f32 	%f1080, %f1079, %f1078, 0f3F800000;
	div.rn.f32 	%f1068, %f5739, %f1080;
	// begin inline asm
	{  cvt.rn.f16.f32 %rs210, %f1068;}

	// end inline asm
	add.s32 	%r407, %r39, %r189;
	mul.wide.u32 	%rd150, %r407, 2;
	add.s64 	%rd151, %rd4, %rd150;
	st.global.u16 	[%rd151], %rs210;
$L__BB3_1063:
	add.s32 	%r190, %r39, 1;
	setp.ge.u32 	%p95, %r190, %r279;
	@%p95 bra 	$L__BB3_1067;
	setp.ne.s32 	%p96, %r281, 7;
	mul.f32 	%f5740, %f513, %f3;
	@%p96 bra 	$L__BB3_1066;
	mul.wide.u32 	%rd152, %r39, 2;
	add.s64 	%rd153, %rd3, %rd152;
	ld.global.nc.u16 	%rs211, [%rd153+2];
	// begin inline asm
	{  cvt.f32.f16 %f1081, %rs211;}

	// end inline asm
	add.f32 	%f5740, %f5740, %f1081;
$L__BB3_1066:
	fma.rn.f32 	%f1083, %f5740, 0fBBBB989D, 0f3F000000;
	cvt.sat.f32.f32 	%f1084, %f1083;
	mov.f32 	%f1085, 0f4B400001;
	mov.f32 	%f1086, 0f437C0000;
	fma.rm.f32 	%f1087, %f1084, %f1086, %f1085;
	add.f32 	%f1088, %f1087, 0fCB40007F;
	neg.f32 	%f1089, %f1088;
	fma.rn.f32 	%f1090, %f5740, 0fBFB8AA3B, %f1089;
	fma.rn.f32 	%f1091, %f5740, 0fB2A57060, %f1090;
	mov.b32 	%r408, %f1087;
	shl.b32 	%r409, %r408, 23;
	mov.b32 	%f1092, %r409;
	ex2.approx.ftz.f32 	%f1093, %f1091;
	fma.rn.f32 	%f1094, %f1093, %f1092, 0f3F800000;
	div.rn.f32 	%f1082, %f5740, %f1094;
	// begin inline asm
	{  cvt.rn.f16.f32 %rs212, %f1082;}

	// end inline asm
	add.s32 	%r410, %r190, %r189;
	mul.wide.u32 	%rd154, %r410, 2;
	add.s64 	%rd155, %rd4, %rd154;
	st.global.u16 	[%rd155], %rs212;
$L__BB3_1067:
	add.s32 	%r191, %r39, 2;
	setp.ge.u32 	%p97, %r191, %r279;
	@%p97 bra 	$L__BB3_1071;
	setp.ne.s32 	%p98, %r281, 7;
	mul.f32 	%f5741, %f513, %f2;
	@%p98 bra 	$L__BB3_1070;
	mul.wide.u32 	%rd156, %r39, 2;
	add.s64 	%rd157, %rd3, %rd156;
	ld.global.nc.u16 	%rs213, [%rd157+4];
	// begin inline asm
	{  cvt.f32.f16 %f1095, %rs213;}

	// end inline asm
	add.f32 	%f5741, %f5741, %f1095;
$L__BB3_1070:
	fma.rn.f32 	%f1097, %f5741, 0fBBBB989D, 0f3F000000;
	cvt.sat.f32.f32 	%f1098, %f1097;
	mov.f32 	%f1099, 0f4B400001;
	mov.f32 	%f1100, 0f437C0000;
	fma.rm.f32 	%f1101, %f1098, %f1100, %f1099;
	add.f32 	%f1102, %f1101, 0fCB40007F;
	neg.f32 	%f1103, %f1102;
	fma.rn.f32 	%f1104, %f5741, 0fBFB8AA3B, %f1103;
	fma.rn.f32 	%f1105, %f5741, 0fB2A57060, %f1104;
	mov.b32 	%r411, %f1101;
	shl.b32 	%r412, %r411, 23;
	mov.b32 	%f1106, %r412;
	ex2.approx.ftz.f32 	%f1107, %f1105;
	fma.rn.f32 	%f1108, %f1107, %f1106, 0f3F800000;
	div.rn.f32 	%f1096, %f5741, %f1108;
	// begin inline asm
	{  cvt.rn.f16.f32 %rs214, %f1096;}

	// end inline asm
	add.s32 	%r413, %r191, %r189;
	mul.wide.u32 	%rd158, %r413, 2;
	add.s64 	%rd159, %rd4, %rd158;
	st.global.u16 	[%rd159], %rs214;
$L__BB3_1071:
	add.s32 	%r192, %r39, 3;
	setp.ge.u32 	%p99, %r192, %r279;
	@%p99 bra 	$L__BB3_1292;
	setp.ne.s32 	%p100, %r281, 7;
	mul.f32 	%f5742, %f513, %f1;
	@%p100 bra 	$L__BB3_1074;
	mul.wide.u32 	%rd160, %r39, 2;
	add.s64 	%rd161, %rd3, %rd160;
	ld.global.nc.u16 	%rs215, [%rd161+6];
	// begin inline asm
	{  cvt.f32.f16 %f1109, %rs215;}

	// end inline asm
	add.f32 	%f5742, %f5742, %f1109;
$L__BB3_1074:
	fma.rn.f32 	%f1111, %f5742, 0fBBBB989D, 0f3F000000;
	cvt.sat.f32.f32 	%f1112, %f1111;
	mov.f32 	%f1113, 0f4B400001;
	mov.f32 	%f1114, 0f437C0000;
	fma.rm.f32 	%f1115, %f1112, %f1114, %f1113;
	add.f32 	%f1116, %f1115, 0fCB40007F;
	neg.f32 	%f1117, %f1116;
	fma.rn.f32 	%f1118, %f5742, 0fBFB8AA3B, %f1117;
	fma.rn.f32 	%f1119, %f5742, 0fB2A57060, %f1118;
	mov.b32 	%r414, %f1115;
	shl.b32 	%r415, %r414, 23;
	mov.b32 	%f1120, %r415;
	ex2.approx.ftz.f32 	%f1121, %f1119;
	fma.rn.f32 	%f1122, %f1121, %f1120, 0f3F800000;
	div.rn.f32 	%f1110, %f5742, %f1122;
	// begin inline asm
	{  cvt.rn.f16.f32 %rs216, %f1110;}

	// end inline asm
	add.s32 	%r416, %r192, %r189;
	mul.wide.u32 	%rd162, %r416, 2;
	add.s64 	%rd163, %rd4, %rd162;
	st.global.u16 	[%rd163], %rs216;
	bra.uni 	$L__BB3_1292;
$L__BB3_1075:
	setp.ge.u32 	%p66, %r39, %r279;
	mul.wide.u32 	%rd120, %r39, 2;
	add.s64 	%rd79, %rd3, %rd120;
	mad.lo.s32 	%r368, %r38, %r279, %r39;
	mul.wide.u32 	%rd121, %r368, 2;
	add.s64 	%rd80, %rd4, %rd121;
	@%p66 bra 	$L__BB3_1079;
	setp.ne.s32 	%p67, %r281, 7;
	mul.f32 	%f5743, %f513, %f16;
	@%p67 bra 	$L__BB3_1078;
	ld.global.nc.u16 	%rs185, [%rd79];
	// begin inline asm
	{  cvt.f32.f16 %f899, %rs185;}

	// end inline asm
	add.f32 	%f5743, %f5743, %f899;
$L__BB3_1078:
	fma.rn.f32 	%f901, %f5743, 0fBBBB989D, 0f3F000000;
	cvt.sat.f32.f32 	%f902, %f901;
	mov.f32 	%f903, 0f4B400001;
	mov.f32 	%f904, 0f437C0000;
	fma.rm.f32 	%f905, %f902, %f904, %f903;
	add.f32 	%f906, %f905, 0fCB40007F;
	neg.f32 	%f907, %f906;
	fma.rn.f32 	%f908, %f5743, 0fBFB8AA3B, %f907;
	fma.rn.f32 	%f909, %f5743, 0fB2A57060, %f908;
	mov.b32 	%r369, %f905;
	shl.b32 	%r370, %r369, 23;
	mov.b32 	%f910, %r370;
	ex2.approx.ftz.f32 	%f911, %f909;
	fma.rn.f32 	%f912, %f911, %f910, 0f3F800000;
	div.rn.f32 	%f900, %f5743, %f912;
	// begin inline asm
	{  cvt.rn.f16.f32 %rs186, %f900;}

	// end inline asm
	st.global.u16 	[%rd80], %rs186;
$L__BB3_1079:
	add.s32 	%r371, %r39, 1;
	setp.ge.u32 	%p68, %r371, %r279;
	@%p68 bra 	$L__BB3_1083;
	setp.ne.s32 	%p69, %r281, 7;
	mul.f32 	%f5744, %f513, %f15;
	@%p69 bra 	$L__BB3_1082;
	ld.global.nc.u16 	%rs187, [%rd79+2];
	// begin inline asm
	{  cvt.f32.f16 %f913, %rs187;}

	// end inline asm
	add.f32 	%f5744, %f5744, %f913;
$L__BB3_1082:
	fma.rn.f32 	%f915, %f5744, 0fBBBB989D, 0f3F000000;
	cvt.sat.f32.f32 	%f916, %f915;
	mov.f32 	%f917, 0f4B400001;
	mov.f32 	%f918, 0f437C0000;
	fma.rm.f32 	%f919, %f916, %f918, %f917;
	add.f32 	%f920, %f919, 0fCB40007F;
	neg.f32 	%f921, %f920;
	fma.rn.f32 	%f922, %f5744, 0fBFB8AA3B, %f921;
	fma.rn.f32 	%f923, %f5744, 0fB2A57060, %f922;
	mov.b32 	%r372, %f919;
	shl.b32 	%r373, %r372, 23;
	mov.b32 	%f924, %r373;
	ex2.approx.ftz.f32 	%f925, %f923;
	fma.rn.f32 	%f926, %f925, %f924, 0f3F800000;
	div.rn.f32 	%f914, %f5744, %f926;
	// begin inline asm
	{  cvt.rn.f16.f32 %rs188, %f914;}

	// end inline asm
	st.global.u16 	[%rd80+2], %rs188;
$L__BB3_1083:
	add.s32 	%r374, %r39, 2;
	setp.ge.u32 	%p70, %r374, %r279;
	@%p70 bra 	$L__BB3_1087;
	setp.ne.s32 	%p71, %r281, 7;
	mul.f32 	%f5745, %f513, %f14;
	@%p71 bra 	$L__BB3_1086;
	ld.global.nc.u16 	%rs189, [%rd79+4];
	// begin inline asm
	{  cvt.f32.f16 %f927, %rs189;}

	// end inline asm
	add.f32 	%f5745, %f5745, %f927;
$L__BB3_1086:
	fma.rn.f32 	%f929, %f5745, 0fBBBB989D, 0f3F000000;
	cvt.sat.f32.f32 	%f930, %f929;
	mov.f32 	%f931, 0f4B400001;
	mov.f32 	%f932, 0f437C0000;
	fma.rm.f32 	%f933, %f930, %f932, %f931;
	add.f32 	%f934, %f933, 0fCB40007F;
	neg.f32 	%f935, %f934;
	fma.rn.f32 	%f936, %f5745, 0fBFB8AA3B, %f935;
	fma.rn.f32 	%f937, %f5745, 0fB2A57060, %f936;
	mov.b32 	%r375, %f933;
	shl.b32 	%r376, %r375, 23;
	mov.b32 	%f938, %r376;
	ex2.approx.ftz.f32 	%f939, %f937;
	fma.rn.f32 	%f940, %f939, %f938, 0f3F800000;
	div.rn.f32 	%f928, %f5745, %f940;
	// begin inline asm
	{  cvt.rn.f16.f32 %rs190, %f928;}

	// end inline asm
	st.global.u16 	[%rd80+4], %rs190;
$L__BB3_1087:
	add.s32 	%r377, %r39, 3;
	setp.ge.u32 	%p72, %r377, %r279;
	@%p72 bra 	$L__BB3_1024;
	setp.ne.s32 	%p73, %r281, 7;
	mul.f32 	%f5746, %f513, %f13;
	@%p73 bra 	$L__BB3_1090;
	ld.global.nc.u16 	%rs191, [%rd79+6];
	// begin inline asm
	{  cvt.f32.f16 %f941, %rs191;}

	// end inline asm
	add.f32 	%f5746, %f5746, %f941;
$L__BB3_1090:
	fma.rn.f32 	%f943, %f5746, 0fBBBB989D, 0f3F000000;
	cvt.sat.f32.f32 	%f944, %f943;
	mov.f32 	%f945, 0f4B400001;
	mov.f32 	%f946, 0f437C0000;
	fma.rm.f32 	%f947, %f944, %f946, %f945;
	add.f32 	%f948, %f947, 0fCB40007F;
	neg.f32 	%f949, %f948;
	fma.rn.f32 	%f950, %f5746, 0fBFB8AA3B, %f949;
	fma.rn.f32 	%f951, %f5746, 0fB2A57060, %f950;
	mov.b32 	%r378, %f947;
	shl.b32 	%r379, %r378, 23;
	mov.b32 	%f952, %r379;
	ex2.approx.ftz.f32 	%f953, %f951;
	fma.rn.f32 	%f954, %f953, %f952, 0f3F800000;
	div.rn.f32 	%f942, %f5746, %f954;
	// begin inline asm
	{  cvt.rn.f16.f32 %rs192, %f942;}

	// end inline asm
	st.global.u16 	[%rd80+6], %rs192;
	bra.uni 	$L__BB3_1024;
$L__BB3_1091:
	add.s32 	%r317, %r13, %r207;
	mul.wide.u32 	%rd92, %r317, 2;
	add.s64 	%rd93, %rd1, %rd92;
	ld.global.nc.u16 	%rs857, [%rd93];
$L__BB3_1092:
	setp.eq.s32 	%p7, %r10, 0;
	st.shared.u16 	[%r14], %rs857;
	mov.u32 	%r1384, %r8;
	@%p7 bra 	$L__BB3_1101;
	setp.lt.u32 	%p8, %r16, %r278;
	add.s32 	%r208, %r15, %r206;
	setp.lt.u32 	%p9, %r208, %r280;
	and.pred  	%p10, %p8, %p9;
	@%p10 bra 	$L__BB3_1095;
	mov.f32 	%f518, 0f00000000;
	// begin inline asm
	{  cvt.rn.f16.f32 %rs858, %f518;}

	// end inline asm
	bra.uni 	$L__BB3_1096;
$L__BB3_1095:
	add.s32 	%r319, %r17, %r208;
	mul.wide.u32 	%rd94, %r319, 2;
	add.s64 	%rd95, %rd1, %rd94;
	ld.global.nc.u16 	%rs858, [%rd95];
$L__BB3_1096:
	setp.eq.s32 	%p11, %r10, 1;
	st.shared.u16 	[%r18], %rs858;
	mov.u32 	%r1384, %r19;
	@%p11 bra 	$L__BB3_1101;
	setp.lt.u32 	%p12, %r21, %r278;
	add.s32 	%r209, %r20, %r206;
	setp.lt.u32 	%p13, %r209, %r280;
	and.pred  	%p14, %p12, %p13;
	@%p14 bra 	$L__BB3_1099;
	mov.f32 	%f519, 0f00000000;
	// begin inline asm
	{  cvt.rn.f16.f32 %rs859, %f519;}

	// end inline asm
	bra.uni 	$L__BB3_1100;
$L__BB3_1099:
	add.s32 	%r321, %r22, %r209;
	mul.wide.u32 	%rd96, %r321, 2;
	add.s64 	%rd97, %rd1, %rd96;
	ld.global.nc.u16 	%rs859, [%rd97];
$L__BB3_1100:
	st.shared.u16 	[%r23], %rs859;
	mov.u32 	%r1384, %r24;
$L__BB3_1101:
	setp.lt.u32 	%p15, %r9, 3;
	@%p15 bra 	$L__BB3_1116;
	shl.b32 	%r322, %r7, 1;
	add.s32 	%r1387, %r322, %r1384;
	mad.lo.s32 	%r1386, %r7, 3, %r1384;
	add.s32 	%r1385, %r7, %r1384;
$L__BB3_1103:
	shr.u32 	%r218, %r1384, 4;
	and.b32  	%r219, %r1384, 15;
	add.s32 	%r220, %r218, %r4;
	add.s32 	%r221, %r219, %r206;
	setp.ge.u32 	%p16, %r220, %r278;
	setp.ge.u32 	%p17, %r221, %r280;
	or.pred  	%p18, %p16, %p17;
	@%p18 bra 	$L__BB3_1105;
	mad.lo.s32 	%r323, %r220, %r280, %r221;
	mul.wide.u32 	%rd98, %r323, 2;
	add.s64 	%rd99, %rd1, %rd98;
	ld.global.nc.u16 	%rs860, [%rd99];
	bra.uni 	$L__BB3_1106;
$L__BB3_1105:
	mov.f32 	%f520, 0f00000000;
	// begin inline asm
	{  cvt.rn.f16.f32 %rs860, %f520;}

	// end inline asm
$L__BB3_1106:
	mov.u32 	%r324, _ZZ28steel_gemm_fused_fp16_kernelE2As;
	mad.lo.s32 	%r325, %r218, 34, %r324;
	shl.b32 	%r326, %r219, 1;
	add.s32 	%r327, %r325, %r326;
	st.shared.u16 	[%r327], %rs860;
	shr.u32 	%r222, %r1385, 4;
	and.b32  	%r223, %r1385, 15;
	add.s32 	%r224, %r222, %r4;
	add.s32 	%r225, %r223, %r206;
	setp.lt.u32 	%p19, %r224, %r278;
	setp.lt.u32 	%p20, %r225, %r280;
	and.pred  	%p21, %p19, %p20;
	@%p21 bra 	$L__BB3_1108;
	mov.f32 	%f521, 0f00000000;
	// begin inline asm
	{  cvt.rn.f16.f32 %rs861, %f521;}

	// end inline asm
	bra.uni 	$L__BB3_1109;
$L__BB3_1108:
	mad.lo.s32 	%r328, %r224, %r280, %r225;
	mul.wide.u32 	%rd100, %r328, 2;
	add.s64 	%rd101, %rd1, %rd100;
	ld.global.nc.u16 	%rs861, [%rd101];
$L__BB3_1109:
	mov.u32 	%r329, _ZZ28steel_gemm_fused_fp16_kernelE2As;
	mad.lo.s32 	%r330, %r222, 34, %r329;
	shl.b32 	%r331, %r223, 1;
	add.s32 	%r332, %r330, %r331;
	st.shared.u16 	[%r332], %rs861;
	add.s32 	%r226, %r1384, %r7;
	shr.u32 	%r227, %r1387, 4;
	and.b32  	%r228, %r1387, 15;
	add.s32 	%r229, %r227, %r4;
	add.s32 	%r230, %r228, %r206;
	setp.lt.u32 	%p22, %r229, %r278;
	setp.lt.u32 	%p23, %r230, %r280;
	and.pred  	%p24, %p22, %p23;
	@%p24 bra 	$L__BB3_1111;
	mov.f32 	%f522, 0f00000000;
	// begin inline asm
	{  cvt.rn.f16.f32 %rs862, %f522;}

	// end inline asm
	bra.uni 	$L__BB3_1112;
$L__BB3_1111:
	mad.lo.s32 	%r333, %r229, %r280, %r230;
	mul.wide.u32 	%rd102, %r333, 2;
	add.s64 	%rd103, %rd1, %rd102;
	ld.global.nc.u16 	%rs862, [%rd103];
$L__BB3_1112:
	mov.u32 	%r334, _ZZ28steel_gemm_fused_fp16_kernelE2As;
	mad.lo.s32 	%r335, %r227, 34, %r334;
	shl.b32 	%r336, %r228, 1;
	add.s32 	%r337, %r335, %r336;
	st.shared.u16 	[%r337], %rs862;
	add.s32 	%r231, %r226, %r7;
	shr.u32 	%r232, %r1386, 4;
	and.b32  	%r233, %r1386, 15;
	add.s32 	%r234, %r232, %r4;
	add.s32 	%r235, %r233, %r206;
	setp.lt.u32 	%p25, %r234, %r278;
	setp.lt.u32 	%p26, %r235, %r280;
	and.pred  	%p27, %p25, %p26;
	@%p27 bra 	$L__BB3_1114;
	mov.f32 	%f523, 0f00000000;
	// begin inline asm
	{  cvt.rn.f16.f32 %rs863, %f523;}

	// end inline asm
	bra.uni 	$L__BB3_1115;
$L__BB3_1114:
	mad.lo.s32 	%r338, %r234, %r280, %r235;
	mul.wide.u32 	%rd104, %r338, 2;
	add.s64 	%rd105, %rd1, %rd104;
	ld.global.nc.u16 	%rs863, [%rd105];
$L__BB3_1115:
	mov.u32 	%r339, _ZZ28steel_gemm_fused_fp16_kernelE2As;
	mad.lo.s32 	%r340, %r232, 34, %r339;
	shl.b32 	%r341, %r233, 1;
	add.s32 	%r342, %r340, %r341;
	st.shared.u16 	[%r342], %rs863;
	add.s32 	%r343, %r231, %r7;
	add.s32 	%r1384, %r343, %r7;
	add.s32 	%r1387, %r1387, %r36;
	add.s32 	%r1386, %r1386, %r36;
	add.s32 	%r1385, %r1385, %r36;
	setp.lt.u32 	%p28, %r1384, 1024;
	@%p28 bra 	$L__BB3_1103;
$L__BB3_1116:
	mov.u32 	%r1389, %r1;
	@%p3 bra 	$L__BB3_1129;
	setp.lt.u32 	%p30, %r26, %r279;
	add.s32 	%r240, %r25, %r206;
	setp.lt.u32 	%p31, %r240, %r280;
	and.pred  	%p32, %p31, %p30;
	@%p32 bra 	$L__BB3_1119;
	mov.f32 	%f524, 0f00000000;
	// begin inline asm
	{  cvt.rn.f16.f32 %rs864, %f524;}

	// end inline asm
	bra.uni 	$L__BB3_1120;
$L__BB3_1119:
	mad.lo.s32 	%r344, %r240, %r279, %r26;
	mul.wide.u32 	%rd106, %r344, 2;
	add.s64 	%rd107, %rd2, %rd106;
	ld.global.nc.u16 	%rs864, [%rd107];
$L__BB3_1120:
	setp.eq.s32 	%p33, %r10, 0;
	st.shared.u16 	[%r27], %rs864;
	mov.u32 	%r1389, %r8;
	@%p33 bra 	$L__BB3_1129;
	setp.lt.u32 	%p34, %r29, %r279;
	add.s32 	%r241, %r28, %r206;
	setp.lt.u32 	%p35, %r241, %r280;
	and.pred  	%p36, %p35, %p34;
	@%p36 bra 	$L__BB3_1123;
	mov.f32 	%f525, 0f00000000;
	// begin inline asm
	{  cvt.rn.f16.f32 %rs865, %f525;}

	// end inline asm
	bra.uni 	$L__BB3_1124;
$L__BB3_1123:
	mad.lo.s32 	%r345, %r241, %r279, %r29;
	mul.wide.u32 	%rd108, %r345, 2;
	add.s64 	%rd109, %rd2, %rd108;
	ld.global.nc.u16 	%rs865, [%rd109];
$L__BB3_1124:
	setp.eq.s32 	%p37, %r10, 1;
	st.shared.u16 	[%r30], %rs865;
	mov.u32 	%r1389, %r19;
	@%p37 bra 	$L__BB3_1129;
	setp.lt.u32 	%p38, %r32, %r279;
	add.s32 	%r242, %r31, %r206;
	setp.lt.u32 	%p39, %r242, %r280;
	and.pred  	%p40, %p39, %p38;
	@%p40 bra 	$L__BB3_1127;
	mov.f32 	%f526, 0f00000000;
	// begin inline asm
	{  cvt.rn.f16.f32 %rs866, %f526;}

	// end inline asm
	bra.uni 	$L__BB3_1128;
$L__BB3_1127:
	mad.lo.s32 	%r346, %r242, %r279, %r32;
	mul.wide.u32 	%rd110, %r346, 2;
	add.s64 	%rd111, %rd2, %rd110;
	ld.global.nc.u16 	%rs866, [%rd111];
$L__BB3_1128:
	st.shared.u16 	[%r33], %rs866;
	mov.u32 	%r1389, %r24;
$L__BB3_1129:
	@%p15 bra 	$L__BB3_1143;
$L__BB3_1130:
	shr.u32 	%r245, %r1389, 6;
	and.b32  	%r246, %r1389, 63;
	add.s32 	%r247, %r245, %r206;
	add.s32 	%r248, %r246, %r5;
	setp.ge.u32 	%p42, %r247, %r280;
	setp.ge.u32 	%p43, %r248, %r279;
	or.pred  	%p44, %p42, %p43;
	@%p44 bra 	$L__BB3_1132;
	mad.lo.s32 	%r347, %r247, %r279, %r248;
	mul.wide.u32 	%rd112, %r347, 2;
	add.s64 	%rd113, %rd2, %rd112;
	ld.global.nc.u16 	%rs867, [%rd113];
	bra.uni 	$L__BB3_1133;
$L__BB3_1132:
	mov.f32 	%f527, 0f00000000;
	// begin inline asm
	{  cvt.rn.f16.f32 %rs867, %f527;}

	// end inline asm
$L__BB3_1133:
	mov.u32 	%r348, _ZZ28steel_gemm_fused_fp16_kernelE2Bs;
	mad.lo.s32 	%r349, %r245, 130, %r348;
	shl.b32 	%r350, %r246, 1;
	add.s32 	%r351, %r349, %r350;
	st.shared.u16 	[%r351], %rs867;
	add.s32 	%r249, %r1389, %r7;
	shr.u32 	%r250, %r249, 6;
	and.b32  	%r251, %r249, 63;
	add.s32 	%r252, %r250, %r206;
	add.s32 	%r253, %r251, %r5;
	setp.lt.u32 	%p45, %r252, %r280;
	setp.lt.u32 	%p46, %r253, %r279;
	and.pred  	%p47, %p45, %p46;
	@%p47 bra 	$L__BB3_1135;
	mov.f32 	%f528, 0f00000000;
	// begin inline asm
	{  cvt.rn.f16.f32 %rs868, %f528;}

	// end inline asm
	bra.uni 	$L__BB3_1136;
$L__BB3_1135:
	mad.lo.s32 	%r352, %r252, %r279, %r253;
	mul.wide.u32 	%rd114, %r352, 2;
	add.s64 	%rd115, %rd2, %rd114;
	ld.global.nc.u16 	%rs868, [%rd115];
$L__BB3_1136:
	mov.u32 	%r353, _ZZ28steel_gemm_fused_fp16_kernelE2Bs;
	mad.lo.s32 	%r354, %r250, 130, %r353;
	shl.b32 	%r355, %r251, 1;
	add.s32 	%r356, %r354, %r355;
	st.shared.u16 	[%r356], %rs868;
	add.s32 	%r254, %r249, %r7;
	shr.u32 	%r255, %r254, 6;
	and.b32  	%r256, %r254, 63;
	add.s32 	%r257, %r255, %r206;
	add.s32 	%r258, %r256, %r5;
	setp.lt.u32 	%p48, %r257, %r280;
	setp.lt.u32 	%p49, %r258, %r279;
	and.pred  	%p50, %p48, %p49;
	@%p50 bra 	$L__BB3_1138;
	mov.f32 	%f529, 0f00000000;
	// begin inline asm
	{  cvt.rn.f16.f32 %rs869, %f529;}

	// end inline asm
	bra.uni 	$L__BB3_1139;
$L__BB3_1138:
	mad.lo.s32 	%r357, %r257, %r279, %r258;
	mul.wide.u32 	%rd116, %r357, 2;
	add.s64 	%rd117, %rd2, %rd116;
	ld.global.nc.u16 	%rs869, [%rd117];
$L__BB3_1139:
	mov.u32 	%r358, _ZZ28steel_gemm_fused_fp16_kernelE2Bs;
	mad.lo.s32 	%r359, %r255, 130, %r358;
	shl.b32 	%r360, %r256, 1;
	add.s32 	%r361, %r359, %r360;
	st.shared.u16 	[%r361], %rs869;
	add.s32 	%r259, %r254, %r7;
	shr.u32 	%r260, %r259, 6;
	and.b32  	%r261, %r259, 63;
	add.s32 	%r262, %r260, %r206;
	add.s32 	%r263, %r261, %r5;
	setp.lt.u32 	%p51, %r262, %r280;
	setp.lt.u32 	%p52, %r263, %r279;
	and.pred  	%p53, %p51, %p52;
	@%p53 bra 	$L__BB3_1141;
	mov.f32 	%f530, 0f00000000;
	// begin inline asm
	{  cvt.rn.f16.f32 %rs870, %f530;}

	// end inline asm
	bra.uni 	$L__BB3_1142;
$L__BB3_1141:
	mad.lo.s32 	%r362, %r262, %r279, %r263;
	mul.wide.u32 	%rd118, %r362, 2;
	add.s64 	%rd119, %rd2, %rd118;
	ld.global.nc.u16 	%rs870, [%rd119];
$L__BB3_1142:
	mov.u32 	%r363, _ZZ28steel_gemm_fused_fp16_kernelE2Bs;
	mad.lo.s32 	%r364, %r260, 130, %r363;
	shl.b32 	%r365, %r261, 1;
	add.s32 	%r366, %r364, %r365;
	st.shared.u16 	[%r366], %rs870;
	add.s32 	%r1389, %r259, %r7;
	setp.lt.u32 	%p54, %r1389, 1024;
	@%p54 bra 	$L__BB3_1130;
$L__BB3_1143:
	bar.sync 	0;
	ld.shared.u16 	%rs57, [%r35];
	// begin inline asm
	{  cvt.f32.f16 %f531, %rs57;}

	// end inline asm
	ld.shared.u16 	%rs58, [%r34];
	// begin inline asm
	{  cvt.f32.f16 %f532, %rs58;}

	// end inline asm
	fma.rn.f32 	%f659, %f531, %f532, %f16;
	ld.shared.u16 	%rs59, [%r34+2];
	// begin inline asm
	{  cvt.f32.f16 %f533, %rs59;}

	// end inline asm
	fma.rn.f32 	%f660, %f531, %f533, %f15;
	ld.shared.u16 	%rs60, [%r34+4];
	// begin inline asm
	{  cvt.f32.f16 %f534, %rs60;}

	// end inline asm
	fma.rn.f32 	%f661, %f531, %f534, %f14;
	ld.shared.u16 	%rs61, [%r34+6];
	// begin inline asm
	{  cvt.f32.f16 %f535, %rs61;}

	// end inline asm
	fma.rn.f32 	%f662, %f531, %f535, %f13;
	ld.shared.u16 	%rs62, [%r35+34];
	// begin inline asm
	{  cvt.f32.f16 %f536, %rs62;}

	// end inline asm
	fma.rn.f32 	%f663, %f536, %f532, %f12;
	fma.rn.f32 	%f664, %f536, %f533, %f11;
	fma.rn.f32 	%f665, %f536, %f534, %f10;
	fma.rn.f32 	%f666, %f536, %f535, %f9;
	ld.shared.u16 	%rs63, [%r35+68];
	// begin inline asm
	{  cvt.f32.f16 %f537, %rs63;}

	// end inline asm
	fma.rn.f32 	%f667, %f537, %f532, %f8;
	fma.rn.f32 	%f668, %f537, %f533, %f7;
	fma.rn.f32 	%f669, %f537, %f534, %f6;
	fma.rn.f32 	%f670, %f537, %f535, %f5;
	ld.shared.u16 	%rs64, [%r35+102];
	// begin inline asm
	{  cvt.f32.f16 %f538, %rs64;}

	// end inline asm
	fma.rn.f32 	%f671, %f538, %f532, %f4;
	fma.rn.f32 	%f672, %f538, %f533, %f3;
	fma.rn.f32 	%f673, %f538, %f534, %f2;
	fma.rn.f32 	%f674, %f538, %f535, %f1;
	ld.shared.u16 	%rs65, [%r35+2];
	// begin inline asm
	{  cvt.f32.f16 %f539, %rs65;}

	// end inline asm
	ld.shared.u16 	%rs66, [%r34+130];
	// begin inline asm
	{  cvt.f32.f16 %f540, %rs66;}

	// end inline asm
	fma.rn.f32 	%f675, %f539, %f540, %f659;
	ld.shared.u16 	%rs67, [%r34+132];
	// begin inline asm
	{  cvt.f32.f16 %f541, %rs67;}

	// end inline asm
	fma.rn.f32 	%f676, %f539, %f541, %f660;
	ld.shared.u16 	%rs68, [%r34+134];
	// begin inline asm
	{  cvt.f32.f16 %f542, %rs68;}

	// end inline asm
	fma.rn.f32 	%f677, %f539, %f542, %f661;
	ld.shared.u16 	%rs69, [%r34+136];
	// begin inline asm
	{  cvt.f32.f16 %f543, %rs69;}

	// end inline asm
	fma.rn.f32 	%f678, %f539, %f543, %f662;
	ld.shared.u16 	%rs70, [%r35+36];
	// begin inline asm
	{  cvt.f32.f16 %f544, %rs70;}

	// end inline asm
	fma.rn.f32 	%f679, %f544, %f540, %f663;
	fma.rn.f32 	%f680, %f544, %f541, %f664;
	fma.rn.f32 	%f681, %f544, %f542, %f665;
	fma.rn.f32 	%f682, %f544, %f543, %f666;
	ld.shared.u16 	%rs71, [%r35+70];
	// begin inline asm
	{  cvt.f32.f16 %f545, %rs71;}

	// end inline asm
	fma.rn.f32 	%f683, %f545, %f540, %f667;
	fma.rn.f32 	%f684, %f545, %f541, %f668;
	fma.rn.f32 	%f685, %f545, %f542, %f669;
	fma.rn.f32 	%f686, %f545, %f543, %f670;
	ld.shared.u16 	%rs72, [%r35+104];
	// begin inline asm
	{  cvt.f32.f16 %f546, %rs72;}

	// end inline asm
	fma.rn.f32 	%f687, %f546, %f540, %f671;
	fma.rn.f32 	%f688, %f546, %f541, %f672;
	fma.rn.f32 	%f689, %f546, %f542, %f673;
	fma.rn.f32 	%f690, %f546, %f543, %f674;
	ld.shared.u16 	%rs73, [%r35+4];
	// begin inline asm
	{  cvt.f32.f16 %f547, %rs73;}

	// end inline asm
	ld.shared.u16 	%rs74, [%r34+260];
	// begin inline asm
	{  cvt.f32.f16 %f548, %rs74;}

	// end inline asm
	fma.rn.f32 	%f691, %f547, %f548, %f675;
	ld.shared.u16 	%rs75, [%r34+262];
	// begin inline asm
	{  cvt.f32.f16 %f549, %rs75;}

	// end inline asm
	fma.rn.f32 	%f692, %f547, %f549, %f676;
	ld.shared.u16 	%rs76, [%r34+264];
	// begin inline asm
	{  cvt.f32.f16 %f550, %rs76;}

	// end inline asm
	fma.rn.f32 	%f693, %f547, %f550, %f677;
	ld.shared.u16 	%rs77, [%r34+266];
	// begin inline asm
	{  cvt.f32.f16 %f551, %rs77;}

	// end inline asm
	fma.rn.f32 	%f694, %f547, %f551, %f678;
	ld.shared.u16 	%rs78, [%r35+38];
	// begin inline asm
	{  cvt.f32.f16 %f552, %rs78;}

	// end inline asm
	fma.rn.f32 	%f695, %f552, %f548, %f679;
	fma.rn.f32 	%f696, %f552, %f549, %f680;
	fma.rn.f32 	%f697, %f552, %f550, %f681;
	fma.rn.f32 	%f698, %f552, %f551, %f682;
	ld.shared.u16 	%rs79, [%r35+72];
	// begin inline asm
	{  cvt.f32.f16 %f553, %rs79;}

	// end inline asm
	fma.rn.f32 	%f699, %f553, %f548, %f683;
	fma.rn.f32 	%f700, %f553, %f549, %f684;
	fma.rn.f32 	%f701, %f553, %f550, %f685;
	fma.rn.f32 	%f702, %f553, %f551, %f686;
	ld.shared.u16 	%rs80, [%r35+106];
	// begin inline asm
	{  cvt.f32.f16 %f554, %rs80;}

	// end inline asm
	fma.rn.f32 	%f703, %f554, %f548, %f687;
	fma.rn.f32 	%f704, %f554, %f549, %f688;
	fma.rn.f32 	%f705, %f554, %f550, %f689;
	fma.rn.f32 	%f706, %f554, %f551, %f690;
	ld.shared.u16 	%rs81, [%r35+6];
	// begin inline asm
	{  cvt.f32.f16 %f555, %rs81;}

	// end inline asm
	ld.shared.u16 	%rs82, [%r34+390];
	// begin inline asm
	{  cvt.f32.f16 %f556, %rs82;}

	// end inline asm
	fma.rn.f32 	%f707, %f555, %f556, %f691;
	ld.shared.u16 	%rs83, [%r34+392];
	// begin inline asm
	{  cvt.f32.f16 %f557, %rs83;}

	// end inline asm
	fma.rn.f32 	%f708, %f555, %f557, %f692;
	ld.shared.u16 	%rs84, [%r34+394];
	// begin inline asm
	{  cvt.f32.f16 %f558, %rs84;}

	// end inline asm
	fma.rn.f32 	%f709, %f555, %f558, %f693;
	ld.shared.u16 	%rs85, [%r34+396];
	// begin inline asm
	{  cvt.f32.f16 %f559, %rs85;}

	// end inline asm
	fma.rn.f32 	%f710, %f555, %f559, %f694;
	ld.shared.u16 	%rs86, [%r35+40];
	// begin inline asm
	{  cvt.f32.f16 %f560, %rs86;}

	// end inline asm
	fma.rn.f32 	%f711, %f560, %f556, %f695;
	fma.rn.f32 	%f712, %f560, %f557, %f696;
	fma.rn.f32 	%f713, %f560, %f558, %f697;
	fma.rn.f32 	%f714, %f560, %f559, %f698;
	ld.shared.u16 	%rs87, [%r35+74];
	// begin inline asm
	{  cvt.f32.f16 %f561, %rs87;}

	// end inline asm
	fma.rn.f32 	%f715, %f561, %f556, %f699;
	fma.rn.f32 	%f716, %f561, %f557, %f700;
	fma.rn.f32 	%f717, %f561, %f558, %f701;
	fma.rn.f32 	%f718, %f561, %f559, %f702;
	ld.shared.u16 	%rs88, [%r35+108];
	// begin inline asm
	{  cvt.f32.f16 %f562, %rs88;}

	// end inline asm
	fma.rn.f32 	%f719, %f562, %f556, %f703;
	fma.rn.f32 	%f720, %f562, %f557, %f704;
	fma.rn.f32 	%f721, %f562, %f558, %f705;
	fma.rn.f32 	%f722, %f562, %f559, %f706;
	ld.shared.u16 	%rs89, [%r35+8];
	// begin inline asm
	{  cvt.f32.f16 %f563, %rs89;}

	// end inline asm
	ld.shared.u16 	%rs90, [%r34+520];
	// begin inline asm
	{  cvt.f32.f16 %f564, %rs90;}

	// end inline asm
	fma.rn.f32 	%f723, %f563, %f564, %f707;
	ld.shared.u16 	%rs91, [%r34+522];
	// begin inline asm
	{  cvt.f32.f16 %f565, %rs91;}

	// end inline asm
	fma.rn.f32 	%f724, %f563, %f565, %f708;
	ld.shared.u16 	%rs92, [%r34+524];
	// begin inline asm
	{  cvt.f32.f16 %f566, %rs92;}

	// end inline asm
	fma.rn.f32 	%f725, %f563, %f566, %f709;
	ld.shared.u16 	%rs93, [%r34+526];
	// begin inline asm
	{  cvt.f32.f16 %f567, %rs93;}

	// end inline asm
	fma.rn.f32 	%f726, %f563, %f567, %f710;
	ld.shared.u16 	%rs94, [%r35+42];
	// begin inline asm
	{  cvt.f32.f16 %f568, %rs94;}

	// end inline asm
	fma.rn.f32 	%f727, %f568, %f564, %f711;
	fma.rn.f32 	%f728, %f568, %f565, %f712;
	fma.rn.f32 	%f729, %f568, %f566, %f713;
	fma.rn.f32 	%f730, %f568, %f567, %f714;
	ld.shared.u16 	%rs95, [%r35+76];
	// begin inline asm
	{  cvt.f32.f16 %f569, %rs95;}

	// end inline asm
	fma.rn.f32 	%f731, %f569, %f564, %f715;
	fma.rn.f32 	%f732, %f569, %f565, %f716;
	fma.rn.f32 	%f733, %f569, %f566, %f717;
	fma.rn.f32 	%f734, %f569, %f567, %f718;
	ld.shared.u16 	%rs96, [%r35+110];
	// begin inline asm
	{  cvt.f32.f16 %f570, %rs96;}

	// end inline asm
	fma.rn.f32 	%f735, %f570, %f564, %f719;
	fma.rn.f32 	%f736, %f570, %f565, %f720;
	fma.rn.f32 	%f737, %f570, %f566, %f721;
	fma.rn.f32 	%f738, %f570, %f567, %f722;
	ld.shared.u16 	%rs97, [%r35+10];
	// begin inline asm
	{  cvt.f32.f16 %f571, %rs97;}

	// end inline asm
	ld.shared.u16 	%rs98, [%r34+650];
	// begin inline asm
	{  cvt.f32.f16 %f572, %rs98;}

	// end inline asm
	fma.rn.f32 	%f739, %f571, %f572, %f723;
	ld.shared.u16 	%rs99, [%r34+652];
	// begin inline asm
	{  cvt.f32.f16 %f573, %rs99;}

	// end inline asm
	fma.rn.f32 	%f740, %f571, %f573, %f724;
	ld.shared.u16 	%rs100, [%r34+654];
	// begin inline asm
	{  cvt.f32.f16 %f574, %rs100;}

	// end inline asm
	fma.rn.f32 	%f741, %f571, %f574, %f725;
	ld.shared.u16 	%rs101, [%r34+656];
	// begin inline asm
	{  cvt.f32.f16 %f575, %rs101;}

	// end inline asm
	fma.rn.f32 	%f742, %f571, %f575, %f726;
	ld.shared.u16 	%rs102, [%r35+44];
	// begin inline asm
	{  cvt.f32.f16 %f576, %rs102;}

	// end inline asm
	fma.rn.f32 	%f743, %f576, %f572, %f727;
	fma.rn.f32 	%f744, %f576, %f573, %f728;
	fma.rn.f32 	%f745, %f576, %f574, %f729;
	fma.rn.f32 	%f746, %f576, %f575, %f730;
	ld.shared.u16 	%rs103, [%r35+78];
	// begin inline asm
	{  cvt.f32.f16 %f577, %rs103;}

	// end inline asm
	fma.rn.f32 	%f747, %f577, %f572, %f731;
	fma.rn.f32 	%f748, %f577, %f573, %f732;
	fma.rn.f32 	%f749, %f577, %f574, %f733;
	fma.rn.f32 	%f750, %f577, %f575, %f734;
	ld.shared.u16 	%rs104, [%r35+112];
	// begin inline asm
	{  cvt.f32.f16 %f578, %rs104;}

	// end inline asm
	fma.rn.f32 	%f751, %f578, %f572, %f735;
	fma.rn.f32 	%f752, %f578, %f573, %f736;
	fma.rn.f32 	%f753, %f578, %f574, %f737;
	fma.rn.f32 	%f754, %f578, %f575, %f738;
	ld.shared.u16 	%rs105, [%r35+12];
	// begin inline asm
	{  cvt.f32.f16 %f579, %rs105;}

	// end inline asm
	ld.shared.u16 	%rs106, [%r34+780];
	// begin inline asm
	{  cvt.f32.f16 %f580, %rs106;}

	// end inline asm
	fma.rn.f32 	%f755, %f579, %f580, %f739;
	ld.shared.u16 	%rs107, [%r34+782];
	// begin inline asm
	{  cvt.f32.f16 %f581, %rs107;}

	// end inline asm
	fma.rn.f32 	%f756, %f579, %f581, %f740;
	ld.shared.u16 	%rs108, [%r34+784];
	// begin inline asm
	{  cvt.f32.f16 %f582, %rs108;}

	// end inline asm
	fma.rn.f32 	%f757, %f579, %f582, %f741;
	ld.shared.u16 	%rs109, [%r34+786];
	// begin inline asm
	{  cvt.f32.f16 %f583, %rs109;}

	// end inline asm
	fma.rn.f32 	%f758, %f579, %f583, %f742;
	ld.shared.u16 	%rs110, [%r35+46];
	// begin inline asm
	{  cvt.f32.f16 %f584, %rs110;}

	// end inline asm
	fma.rn.f32 	%f759, %f584, %f580, %f743;
	fma.rn.f32 	%f760, %f584, %f581, %f744;
	fma.rn.f32 	%f761, %f584, %f582, %f745;
	fma.rn.f32 	%f762, %f584, %f583, %f746;
	ld.shared.u16 	%rs111, [%r35+80];
	// begin inline asm
	{  cvt.f32.f16 %f585, %rs111;}

	// end inline asm
	fma.rn.f32 	%f763, %f585, %f580, %f747;
	fma.rn.f32 	%f764, %f585, %f581, %f748;
	fma.rn.f32 	%f765, %f585, %f582, %f749;
	fma.rn.f32 	%f766, %f585, %f583, %f750;
	ld.shared.u16 	%rs112, [%r35+114];
	// begin inline asm
	{  cvt.f32.f16 %f586, %rs112;}

	// end inline asm
	fma.rn.f32 	%f767, %f586, %f580, %f751;
	fma.rn.f32 	%f768, %f586, %f581, %f752;
	fma.rn.f32 	%f769, %f586, %f582, %f753;
	fma.rn.f32 	%f770, %f586, %f583, %f754;
	ld.shared.u16 	%rs113, [%r35+14];
	// begin inline asm
	{  cvt.f32.f16 %f587, %rs113;}

	// end inline asm
	ld.shared.u16 	%rs114, [%r34+910];
	// begin inline asm
	{  cvt.f32.f16 %f588, %rs114;}

	// end inline asm
	fma.rn.f32 	%f771, %f587, %f588, %f755;
	ld.shared.u16 	%rs115, [%r34+912];
	// begin inline asm
	{  cvt.f32.f16 %f589, %rs115;}

	// end inline asm
	fma.rn.f32 	%f772, %f587, %f589, %f756;
	ld.shared.u16 	%rs116, [%r34+914];
	// begin inline asm
	{  cvt.f32.f16 %f590, %rs116;}

	// end inline asm
	fma.rn.f32 	%f773, %f587, %f590, %f757;
	ld.shared.u16 	%rs117, [%r34+916];
	// begin inline asm
	{  cvt.f32.f16 %f591, %rs117;}

	// end inline asm
	fma.rn.f32 	%f774, %f587, %f591, %f758;
	ld.shared.u16 	%rs118, [%r35+48];
	// begin inline asm
	{  cvt.f32.f16 %f592, %rs118;}

	// end inline asm
	fma.rn.f32 	%f775, %f592, %f588, %f759;
	fma.rn.f32 	%f776, %f592, %f589, %f760;
	fma.rn.f32 	%f777, %f592, %f590, %f761;
	fma.rn.f32 	%f778, %f592, %f591, %f762;
	ld.shared.u16 	%rs119, [%r35+82];
	// begin inline asm
	{  cvt.f32.f16 %f593, %rs119;}

	// end inline asm
	fma.rn.f32 	%f779, %f593, %f588, %f763;
	fma.rn.f32 	%f780, %f593, %f589, %f764;
	fma.rn.f32 	%f781, %f593, %f590, %f765;
	fma.rn.f32 	%f782, %f593, %f591, %f766;
	ld.shared.u16 	%rs120, [%r35+116];
	// begin inline asm
	{  cvt.f32.f16 %f594, %rs120;}

	// end inline asm
	fma.rn.f32 	%f783, %f594, %f588, %f767;
	fma.rn.f32 	%f784, %f594, %f589, %f768;
	fma.rn.f32 	%f785, %f594, %f590, %f769;
	fma.rn.f32 	%f786, %f594, %f591, %f770;
	ld.shared.u16 	%rs121, [%r35+16];
	// begin inline asm
	{  cvt.f32.f16 %f595, %rs121;}

	// end inline asm
	ld.shared.u16 	%rs122, [%r34+1040];
	// begin inline asm
	{  cvt.f32.f16 %f596, %rs122;}

	// end inline asm
	fma.rn.f32 	%f787, %f595, %f596, %f771;
	ld.shared.u16 	%rs123, [%r34+1042];
	// begin inline asm
	{  cvt.f32.f16 %f597, %rs123;}

	// end inline asm
	fma.rn.f32 	%f788, %f595, %f597, %f772;
	ld.shared.u16 	%rs124, [%r34+1044];
	// begin inline asm
	{  cvt.f32.f16 %f598, %rs124;}

	// end inline asm
	fma.rn.f32 	%f789, %f595, %f598, %f773;
	ld.shared.u16 	%rs125, [%r34+1046];
	// begin inline asm
	{  cvt.f32.f16 %f599, %rs125;}

	// end inline asm
	fma.rn.f32 	%f790, %f595, %f599, %f774;
	ld.shared.u16 	%rs126, [%r35+50];
	// begin inline asm
	{  cvt.f32.f16 %f600, %rs126;}

	// end inline asm
	fma.rn.f32 	%f791, %f600, %f596, %f775;
	fma.rn.f32 	%f792, %f600, %f597, %f776;
	fma.rn.f32 	%f793, %f600, %f598, %f777;
	fma.rn.f32 	%f794, %f600, %f599, %f778;
	ld.shared.u16 	%rs127, [%r35+84];
	// begin inline asm
	{  cvt.f32.f16 %f601, %rs127;}

	// end inline asm
	fma.rn.f32 	%f795, %f601, %f596, %f779;
	fma.rn.f32 	%f796, %f601, %f597, %f780;
	fma.rn.f32 	%f797, %f601, %f598, %f781;
	fma.rn.f32 	%f798, %f601, %f599, %f782;
	ld.shared.u16 	%rs128, [%r35+118];
	// begin inline asm
	{  cvt.f32.f16 %f602, %rs128;}

	// end inline asm
	fma.rn.f32 	%f799, %f602, %f596, %f783;
	fma.rn.f32 	%f800, %f602, %f597, %f784;
	fma.rn.f32 	%f801, %f602, %f598, %f785;
	fma.rn.f32 	%f802, %f602, %f599, %f786;
	ld.shared.u16 	%rs129, [%r35+18];
	// begin inline asm
	{  cvt.f32.f16 %f603, %rs129;}

	// end inline asm
	ld.shared.u16 	%rs130, [%r34+1170];
	// begin inline asm
	{  cvt.f32.f16 %f604, %rs130;}

	// end inline asm
	fma.rn.f32 	%f803, %f603, %f604, %f787;
	ld.shared.u16 	%rs131, [%r34+1172];
	// begin inline asm
	{  cvt.f32.f16 %f605, %rs131;}

	// end inline asm
	fma.rn.f32 	%f804, %f603, %f605, %f788;
	ld.shared.u16 	%rs132, [%r34+1174];
	// begin inline asm
	{  cvt.f32.f16 %f606, %rs132;}

	// end inline asm
	fma.rn.f32 	%f805, %f603, %f606, %f789;
	ld.shared.u16 	%rs133, [%r34+1176];
	// begin inline asm
	{  cvt.f32.f16 %f607, %rs133;}

	// end inline asm
	fma.rn.f32 	%f806, %f603, %f607, %f790;
	ld.shared.u16 	%rs134, [%r35+52];
	// begin inline asm
	{  cvt.f32.f16 %f608, %rs134;}

	// end inline asm
	fma.rn.f32 	%f807, %f608, %f604, %f791;
	fma.rn.f32 	%f808, %f608, %f605, %f792;
	fma.rn.f32 	%f809, %f608, %f606, %f793;
	fma.rn.f32 	%f810, %f608, %f607, %f794;
	ld.shared.u16 	%rs135, [%r35+86];
	// begin inline asm
	{  cvt.f32.f16 %f609, %rs135;}

	// end inline asm
	fma.rn.f32 	%f811, %f609, %f604, %f795;
	fma.rn.f32 	%f812, %f609, %f605, %f796;
	fma.rn.f32 	%f813, %f609, %f606, %f797;
	fma.rn.f32 	%f814, %f609, %f607, %f798;
	ld.shared.u16 	%rs136, [%r35+120];
	// begin inline asm
	{  cvt.f32.f16 %f610, %rs136;}

	// end inline asm
	fma.rn.f32 	%f815, %f610, %f604, %f799;
	fma.rn.f32 	%f816, %f610, %f605, %f800;
	fma.rn.f32 	%f817, %f610, %f606, %f801;
	fma.rn.f32 	%f818, %f610, %f607, %f802;
	ld.shared.u16 	%rs137, [%r35+20];
	// begin inline asm
	{  cvt.f32.f16 %f611, %rs137;}

	// end inline asm
	ld.shared.u16 	%rs138, [%r34+1300];
	// begin inline asm
	{  cvt.f32.f16 %f612, %rs138;}

	// end inline asm
	fma.rn.f32 	%f819, %f611, %f612, %f803;
	ld.shared.u16 	%rs139, [%r34+1302];
	// begin inline asm
	{  cvt.f32.f16 %f613, %rs139;}

	// end inline asm
	fma.rn.f32 	%f820, %f611, %f613, %f804;
	ld.shared.u16 	%rs140, [%r34+1304];
	// begin inline asm
	{  cvt.f32.f16 %f614, %rs140;}

	// end inline asm
	fma.rn.f32 	%f821, %f611, %f614, %f805;
	ld.shared.u16 	%rs141, [%r34+1306];
	// begin inline asm
	{  cvt.f32.f16 %f615, %rs141;}

	// end inline asm
	fma.rn.f32 	%f822, %f611, %f615, %f806;
	ld.shared.u16 	%rs142, [%r35+54];
	// begin inline asm
	{  cvt.f32.f16 %f616, %rs142;}

	// end inline asm
	fma.rn.f32 	%f823, %f616, %f612, %f807;
	fma.rn.f32 	%f824, %f616, %f613, %f808;
	fma.rn.f32 	%f825, %f616, %f614, %f809;
	fma.rn.f32 	%f826, %f616, %f615, %f810;
	ld.shared.u16 	%rs143, [%r35+88];
	// begin inline asm
	{  cvt.f32.f16 %f617, %rs143;}

	// end inline asm
	fma.rn.f32 	%f827, %f617, %f612, %f811;
	fma.rn.f32 	%f828, %f617, %f613, %f812;
	fma.rn.f32 	%f829, %f617, %f614, %f813;
	fma.rn.f32 	%f830, %f617, %f615, %f814;
	ld.shared.u16 	%rs144, [%r35+122];
	// begin inline asm
	{  cvt.f32.f16 %f618, %rs144;}

	// end inline asm
	fma.rn.f32 	%f831, %f618, %f612, %f815;
	fma.rn.f32 	%f832, %f618, %f613, %f816;
	fma.rn.f32 	%f833, %f618, %f614, %f817;
	fma.rn.f32 	%f834, %f618, %f615, %f818;
	ld.shared.u16 	%rs145, [%r35+22];
	// begin inline asm
	{  cvt.f32.f16 %f619, %rs145;}

	// end inline asm
	ld.shared.u16 	%rs146, [%r34+1430];
	// begin inline asm
	{  cvt.f32.f16 %f620, %rs146;}

	// end inline asm
	fma.rn.f32 	%f835, %f619, %f620, %f819;
	ld.shared.u16 	%rs147, [%r34+1432];
	// begin inline asm
	{  cvt.f32.f16 %f621, %rs147;}

	// end inline asm
	fma.rn.f32 	%f836, %f619, %f621, %f820;
	ld.shared.u16 	%rs148, [%r34+1434];
	// begin inline asm
	{  cvt.f32.f16 %f622, %rs148;}

	// end inline asm
	fma.rn.f32 	%f837, %f619, %f622, %f821;
	ld.shared.u16 	%rs149, [%r34+1436];
	// begin inline asm
	{  cvt.f32.f16 %f623, %rs149;}

	// end inline asm
	fma.rn.f32 	%f838, %f619, %f623, %f822;
	ld.shared.u16 	%rs150, [%r35+56];
	// begin inline asm
	{  cvt.f32.f16 %f624, %rs150;}

	// end inline asm
	fma.rn.f32 	%f839, %f624, %f620, %f823;
	fma.rn.f32 	%f840, %f624, %f621, %f824;
	fma.rn.f32 	%f841, %f624, %f622, %f825;
	fma.rn.f32 	%f842, %f624, %f623, %f826;
	ld.shared.u16 	%rs151, [%r35+90];
	// begin inline asm
	{  cvt.f32.f16 %f625, %rs151;}

	// end inline asm
	fma.rn.f32 	%f843, %f625, %f620, %f827;
	fma.rn.f32 	%f844, %f625, %f621, %f828;
	fma.rn.f32 	%f845, %f625, %f622, %f829;
	fma.rn.f32 	%f846, %f625, %f623, %f830;
	ld.shared.u16 	%rs152, [%r35+124];
	// begin inline asm
	{  cvt.f32.f16 %f626, %rs152;}

	// end inline asm
	fma.rn.f32 	%f847, %f626, %f620, %f831;
	fma.rn.f32 	%f848, %f626, %f621, %f832;
	fma.rn.f32 	%f849, %f626, %f622, %f833;
	fma.rn.f32 	%f850, %f626, %f623, %f834;
	ld.shared.u16 	%rs153, [%r35+24];
	// begin inline asm
	{  cvt.f32.f16 %f627, %rs153;}

	// end inline asm
	ld.shared.u16 	%rs154, [%r34+1560];
	// begin inline asm
	{  cvt.f32.f16 %f628, %rs154;}

	// end inline asm
	fma.rn.f32 	%f851, %f627, %f628, %f835;
	ld.shared.u16 	%rs155, [%r34+1562];
	// begin inline asm
	{  cvt.f32.f16 %f629, %rs155;}

	// end inline asm
	fma.rn.f32 	%f852, %f627, %f629, %f836;
	ld.shared.u16 	%rs156, [%r34+1564];
	// begin inline asm
	{  cvt.f32.f16 %f630, %rs156;}

	// end inline asm
	fma.rn.f32 	%f853, %f627, %f630, %f837;
	ld.shared.u16 	%rs157, [%r34+1566];
	// begin inline asm
	{  cvt.f32.f16 %f631, %rs157;}

	// end inline asm
	fma.rn.f32 	%f854, %f627, %f631, %f838;
	ld.shared.u16 	%rs158, [%r35+58];
	// begin inline asm
	{  cvt.f32.f16 %f632, %rs158;}

	// end inline asm
	fma.rn.f32 	%f855, %f632, %f628, %f839;
	fma.rn.f32 	%f856, %f632, %f629, %f840;
	fma.rn.f32 	%f857, %f632, %f630, %f841;
	fma.rn.f32 	%f858, %f632, %f631, %f842;
	ld.shared.u16 	%rs159, [%r35+92];
	// begin inline asm
	{  cvt.f32.f16 %f633, %rs159;}

	// end inline asm
	fma.rn.f32 	%f859, %f633, %f628, %f843;
	fma.rn.f32 	%f860, %f633, %f629, %f844;
	fma.rn.f32 	%f861, %f633, %f630, %f845;
	fma.rn.f32 	%f862, %f633, %f631, %f846;
	ld.shared.u16 	%rs160, [%r35+126];
	// begin inline asm
	{  cvt.f32.f16 %f634, %rs160;}

	// end inline asm
	fma.rn.f32 	%f863, %f634, %f628, %f847;
	fma.rn.f32 	%f864, %f634, %f629, %f848;
	fma.rn.f32 	%f865, %f634, %f630, %f849;
	fma.rn.f32 	%f866, %f634, %f631, %f850;
	ld.shared.u16 	%rs161, [%r35+26];
	// begin inline asm
	{  cvt.f32.f16 %f635, %rs161;}

	// end inline asm
	ld.shared.u16 	%rs162, [%r34+1690];
	// begin inline asm
	{  cvt.f32.f16 %f636, %rs162;}

	// end inline asm
	fma.rn.f32 	%f867, %f635, %f636, %f851;
	ld.shared.u16 	%rs163, [%r34+1692];
	// begin inline asm
	{  cvt.f32.f16 %f637, %rs163;}

	// end inline asm
	fma.rn.f32 	%f868, %f635, %f637, %f852;
	ld.shared.u16 	%rs164, [%r34+1694];
	// begin inline asm
	{  cvt.f32.f16 %f638, %rs164;}

	// end inline asm
	fma.rn.f32 	%f869, %f635, %f638, %f853;
	ld.shared.u16 	%rs165, [%r34+1696];
	// begin inline asm
	{  cvt.f32.f16 %f639, %rs165;}

	// end inline asm
	fma.rn.f32 	%f870, %f635, %f639, %f854;
	ld.shared.u16 	%rs166, [%r35+60];
	// begin inline asm
	{  cvt.f32.f16 %f640, %rs166;}

	// end inline asm
	fma.rn.f32 	%f871, %f640, %f636, %f855;
	fma.rn.f32 	%f872, %f640, %f637, %f856;
	fma.rn.f32 	%f873, %f640, %f638, %f857;
	fma.rn.f32 	%f874, %f640, %f639, %f858;
	ld.shared.u16 	%rs167, [%r35+94];
	// begin inline asm
	{  cvt.f32.f16 %f641, %rs167;}

	// end inline asm
	fma.rn.f32 	%f875, %f641, %f636, %f859;
	fma.rn.f32 	%f876, %f641, %f637, %f860;
	fma.rn.f32 	%f877, %f641, %f638, %f861;
	fma.rn.f32 	%f878, %f641, %f639, %f862;
	ld.shared.u16 	%rs168, [%r35+128];
	// begin inline asm
	{  cvt.f32.f16 %f642, %rs168;}

	// end inline asm
	fma.rn.f32 	%f879, %f642, %f636, %f863;
	fma.rn.f32 	%f880, %f642, %f637, %f864;
	fma.rn.f32 	%f881, %f642, %f638, %f865;
	fma.rn.f32 	%f882, %f642, %f639, %f866;
	ld.shared.u16 	%rs169, [%r35+28];
	// begin inline asm
	{  cvt.f32.f16 %f643, %rs169;}

	// end inline asm
	ld.shared.u16 	%rs170, [%r34+1820];
	// begin inline asm
	{  cvt.f32.f16 %f644, %rs170;}

	// end inline asm
	fma.rn.f32 	%f883, %f643, %f644, %f867;
	ld.shared.u16 	%rs171, [%r34+1822];
	// begin inline asm
	{  cvt.f32.f16 %f645, %rs171;}

	// end inline asm
	fma.rn.f32 	%f884, %f643, %f645, %f868;
	ld.shared.u16 	%rs172, [%r34+1824];
	// begin inline asm
	{  cvt.f32.f16 %f646, %rs172;}

	// end inline asm
	fma.rn.f32 	%f885, %f643, %f646, %f869;
	ld.shared.u16 	%rs173, [%r34+1826];
	// begin inline asm
	{  cvt.f32.f16 %f647, %rs173;}

	// end inline asm
	fma.rn.f32 	%f886, %f643, %f647, %f870;
	ld.shared.u16 	%rs174, [%r35+62];
	// begin inline asm
	{  cvt.f32.f16 %f648, %rs174;}

	// end inline asm
	fma.rn.f32 	%f887, %f648, %f644, %f871;
	fma.rn.f32 	%f888, %f648, %f645, %f872;
	fma.rn.f32 	%f889, %f648, %f646, %f873;
	fma.rn.f32 	%f890, %f648, %f647, %f874;
	ld.shared.u16 	%rs175, [%r35+96];
	// begin inline asm
	{  cvt.f32.f16 %f649, %rs175;}

	// end inline asm
	fma.rn.f32 	%f891, %f649, %f644, %f875;
	fma.rn.f32 	%f892, %f649, %f645, %f876;
	fma.rn.f32 	%f893, %f649, %f646, %f877;
	fma.rn.f32 	%f894, %f649, %f647, %f878;
	ld.shared.u16 	%rs176, [%r35+130];
	// begin inline asm
	{  cvt.f32.f16 %f650, %rs176;}

	// end inline asm
	fma.rn.f32 	%f895, %f650, %f644, %f879;
	fma.rn.f32 	%f896, %f650, %f645, %f880;
	fma.rn.f32 	%f897, %f650, %f646, %f881;
	fma.rn.f32 	%f898, %f650, %f647, %f882;
	ld.shared.u16 	%rs177, [%r35+30];
	// begin inline asm
	{  cvt.f32.f16 %f651, %rs177;}

	// end inline asm
	ld.shared.u16 	%rs178, [%r34+1950];
	// begin inline asm
	{  cvt.f32.f16 %f652, %rs178;}

	// end inline asm
	fma.rn.f32 	%f16, %f651, %f652, %f883;
	ld.shared.u16 	%rs179, [%r34+1952];
	// begin inline asm
	{  cvt.f32.f16 %f653, %rs179;}

	// end inline asm
	fma.rn.f32 	%f15, %f651, %f653, %f884;
	ld.shared.u16 	%rs180, [%r34+1954];
	// begin inline asm
	{  cvt.f32.f16 %f654, %rs180;}

	// end inline asm
	fma.rn.f32 	%f14, %f651, %f654, %f885;
	ld.shared.u16 	%rs181, [%r34+1956];
	// begin inline asm
	{  cvt.f32.f16 %f655, %rs181;}

	// end inline asm
	fma.rn.f32 	%f13, %f651, %f655, %f886;
	ld.shared.u16 	%rs182, [%r35+64];
	// begin inline asm
	{  cvt.f32.f16 %f656, %rs182;}

	// end inline asm
	fma.rn.f32 	%f12, %f656, %f652, %f887;
	fma.rn.f32 	%f11, %f656, %f653, %f888;
	fma.rn.f32 	%f10, %f656, %f654, %f889;
	fma.rn.f32 	%f9, %f656, %f655, %f890;
	ld.shared.u16 	%rs183, [%r35+98];
	// begin inline asm
	{  cvt.f32.f16 %f657, %rs183;}

	// end inline asm
	fma.rn.f32 	%f8, %f657, %f652, %f891;
	fma.rn.f32 	%f7, %f657, %f653, %f892;
	fma.rn.f32 	%f6, %f657, %f654, %f893;
	fma.rn.f32 	%f5, %f657, %f655, %f894;
	ld.shared.u16 	%rs184, [%r35+132];
	// begin inline asm
	{  cvt.f32.f16 %f658, %rs184;}

	// end inline asm
	fma.rn.f32 	%f4, %f658, %f652, %f895;
	fma.rn.f32 	%f3, %f658, %f653, %f896;
	fma.rn.f32 	%f2, %f658, %f654, %f897;
	fma.rn.f32 	%f1, %f658, %f655, %f898;
	bar.sync 	0;
	add.s32 	%r1383, %r1383, 1;
	setp.eq.s32 	%p55, %r1383, %r37;
	@%p55 bra 	$L__BB3_5;
	bra.uni 	$L__BB3_2;
$L__BB3_1144:
	setp.ge.u32 	%p365, %r38, %r278;
	@%p365 bra 	$L__BB3_1181;
	setp.ge.u32 	%p366, %r39, %r279;
	mad.lo.s32 	%r568, %r38, %r279, %r39;
	mul.wide.u32 	%rd448, %r568, 2;
	add.s64 	%rd85, %rd4, %rd448;
	@%p366 bra 	$L__BB3_1154;
	mul.f32 	%f5779, %f513, %f16;
	setp.gt.u32 	%p367, %r281, 7;
	@%p367 bra 	$L__BB3_1153;
	mov.b32 	%r570, 1;
	shl.b32 	%r571, %r570, %r281;
	and.b32  	%r572, %r571, 36;
	setp.ne.s32 	%p368, %r572, 0;
	@%p368 bra 	$L__BB3_1152;
	mov.b32 	%r573, 1;
	shl.b32 	%r574, %r573, %r281;
	and.b32  	%r575, %r574, 72;
	setp.ne.s32 	%p369, %r575, 0;
	@%p369 bra 	$L__BB3_1151;
	mov.b32 	%r576, 1;
	shl.b32 	%r577, %r576, %r281;
	and.b32  	%r578, %r577, 144;
	setp.ne.s32 	%p370, %r578, 0;
	@%p370 bra 	$L__BB3_1150;
	bra.uni 	$L__BB3_1153;
$L__BB3_1150:
	fma.rn.f32 	%f2259, %f5779, 0fBBBB989D, 0f3F000000;
	cvt.sat.f32.f32 	%f2260, %f2259;
	mov.f32 	%f2261, 0f4B400001;
	mov.f32 	%f2262, 0f437C0000;
	fma.rm.f32 	%f2263, %f2260, %f2262, %f2261;
	add.f32 	%f2264, %f2263, 0fCB40007F;
	neg.f32 	%f2265, %f2264;
	fma.rn.f32 	%f2266, %f5779, 0fBFB8AA3B, %f2265;
	fma.rn.f32 	%f2267, %f5779, 0fB2A57060, %f2266;
	mov.b32 	%r579, %f2263;
	shl.b32 	%r580, %r579, 23;
	mov.b32 	%f2268, %r580;
	ex2.approx.ftz.f32 	%f2269, %f2267;
	fma.rn.f32 	%f2270, %f2269, %f2268, 0f3F800000;
	div.rn.f32 	%f5779, %f5779, %f2270;
	bra.uni 	$L__BB3_1153;
$L__BB3_1151:
	mul.f32 	%f2271, %f5779, %f5779;
	mul.f32 	%f2272, %f5779, %f2271;
	mul.f32 	%f2273, %f5779, 0f3F000000;
	fma.rn.f32 	%f2274, %f2272, 0f3D372713, %f5779;
	mul.f32 	%f2275, %f2274, 0f3F4C422A;
	abs.f32 	%f2276, %f2275;
	mul.f32 	%f2277, %f2276, 0f4038AA3B;
	ex2.approx.ftz.f32 	%f2278, %f2277;
	add.f32 	%f2279, %f2278, 0f3F800000;
	rcp.approx.ftz.f32 	%f2280, %f2279;
	fma.rn.f32 	%f2281, %f2280, 0fC0000000, 0f3F800000;
	setp.ge.f32 	%p371, %f2276, 0f41102CB4;
	selp.f32 	%f2282, 0f3F800000, %f2281, %p371;
	copysign.f32 	%f2283, %f2275, %f2282;
	mul.f32 	%f2284, %f2275, %f2275;
	fma.rn.f32 	%f2285, %f2284, 0f3C80F082, 0fBD563CAE;
	fma.rn.f32 	%f2286, %f2285, %f2284, 0f3E085941;
	fma.rn.f32 	%f2287, %f2286, %f2284, 0fBEAAA9ED;
	fma.rn.f32 	%f2288, %f2287, %f2284, 0f00000000;
	fma.rn.f32 	%f2289, %f2288, %f2275, %f2275;
	setp.ge.f32 	%p372, %f2276, 0f3F19999A;
	selp.f32 	%f2290, %f2283, %f2289, %p372;
	add.f32 	%f2291, %f2290, 0f3F800000;
	mul.f32 	%f5779, %f2273, %f2291;
	bra.uni 	$L__BB3_1153;
$L__BB3_1152:
	max.f32 	%f5779, %f5779, 0f00000000;
$L__BB3_1153:
	// begin inline asm
	{  cvt.rn.f16.f32 %rs441, %f5779;}

	// end inline asm
	st.global.u16 	[%rd85], %rs441;
$L__BB3_1154:
	add.s32 	%r581, %r39, 1;
	setp.ge.u32 	%p373, %r581, %r279;
	@%p373 bra 	$L__BB3_1163;
	mul.f32 	%f5780, %f513, %f15;
	setp.gt.u32 	%p374, %r281, 7;
	@%p374 bra 	$L__BB3_1162;
	mov.b32 	%r583, 1;
	shl.b32 	%r584, %r583, %r281;
	and.b32  	%r585, %r584, 36;
	setp.ne.s32 	%p375, %r585, 0;
	@%p375 bra 	$L__BB3_1161;
	mov.b32 	%r586, 1;
	shl.b32 	%r587, %r586, %r281;
	and.b32  	%r588, %r587, 72;
	setp.ne.s32 	%p376, %r588, 0;
	@%p376 bra 	$L__BB3_1160;
	mov.b32 	%r589, 1;
	shl.b32 	%r590, %r589, %r281;
	and.b32  	%r591, %r590, 144;
	setp.ne.s32 	%p377, %r591, 0;
	@%p377 bra 	$L__BB3_1159;
	bra.uni 	$L__BB3_1162;
$L__BB3_1159:
	fma.rn.f32 	%f2293, %f5780, 0fBBBB989D, 0f3F000000;
	cvt.sat.f32.f32 	%f2294, %f2293;
	mov.f32 	%f2295, 0f4B400001;
	mov.f32 	%f2296, 0f437C0000;
	fma.rm.f32 	%f2297, %f2294, %f2296, %f2295;
	add.f32 	%f2298, %f2297, 0fCB40007F;
	neg.f32 	%f2299, %f2298;
	fma.rn.f32 	%f2300, %f5780, 0fBFB8AA3B, %f2299;
	fma.rn.f32 	%f2301, %f5780, 0fB2A57060, %f2300;
	mov.b32 	%r592, %f2297;
	shl.b32 	%r593, %r592, 23;
	mov.b32 	%f2302, %r593;
	ex2.approx.ftz.f32 	%f2303, %f2301;
	fma.rn.f32 	%f2304, %f2303, %f2302, 0f3F800000;
	div.rn.f32 	%f5780, %f5780, %f2304;
	bra.uni 	$L__BB3_1162;
$L__BB3_1160:
	mul.f32 	%f2305, %f5780, %f5780;
	mul.f32 	%f2306, %f5780, %f2305;
	mul.f32 	%f2307, %f5780, 0f3F000000;
	fma.rn.f32 	%f2308, %f2306, 0f3D372713, %f5780;
	mul.f32 	%f2309, %f2308, 0f3F4C422A;
	abs.f32 	%f2310, %f2309;
	mul.f32 	%f2311, %f2310, 0f4038AA3B;
	ex2.approx.ftz.f32 	%f2312, %f2311;
	add.f32 	%f2313, %f2312, 0f3F800000;
	rcp.approx.ftz.f32 	%f2314, %f2313;
	fma.rn.f32 	%f2315, %f2314, 0fC0000000, 0f3F800000;
	setp.ge.f32 	%p378, %f2310, 0f41102CB4;
	selp.f32 	%f2316, 0f3F800000, %f2315, %p378;
	copysign.f32 	%f2317, %f2309, %f2316;
	mul.f32 	%f2318, %f2309, %f2309;
	fma.rn.f32 	%f2319, %f2318, 0f3C80F082, 0fBD563CAE;
	fma.rn.f32 	%f2320, %f2319, %f2318, 0f3E085941;
	fma.rn.f32 	%f2321, %f2320, %f2318, 0fBEAAA9ED;
	fma.rn.f32 	%f2322, %f2321, %f2318, 0f00000000;
	fma.rn.f32 	%f2323, %f2322, %f2309, %f2309;
	setp.ge.f32 	%p379, %f2310, 0f3F19999A;
	selp.f32 	%f2324, %f2317, %f2323, %p379;
	add.f32 	%f2325, %f2324, 0f3F800000;
	mul.f32 	%f5780, %f2307, %f2325;
	bra.uni 	$L__BB3_1162;
$L__BB3_1161:
	max.f32 	%f5780, %f5780, 0f00000000;
$L__BB3_1162:
	// begin inline asm
	{  cvt.rn.f16.f32 %rs442, %f5780;}

	// end inline asm
	st.global.u16 	[%rd85+2], %rs442;
$L__BB3_1163:
	add.s32 	%r594, %r39, 2;
	setp.ge.u32 	%p380, %r594, %r279;
	@%p380 bra 	$L__BB3_1172;
	mul.f32 	%f5781, %f513, %f14;
	setp.gt.u32 	%p381, %r281, 7;
	@%p381 bra 	$L__BB3_1171;
	mov.b32 	%r596, 1;
	shl.b32 	%r597, %r596, %r281;
	and.b32  	%r598, %r597, 36;
	setp.ne.s32 	%p382, %r598, 0;
	@%p382 bra 	$L__BB3_1170;
	mov.b32 	%r599, 1;
	shl.b32 	%r600, %r599, %r281;
	and.b32  	%r601, %r600, 72;
	setp.ne.s32 	%p383, %r601, 0;
	@%p383 bra 	$L__BB3_1169;
	mov.b32 	%r602, 1;
	shl.b32 	%r603, %r602, %r281;
	and.b32  	%r604, %r603, 144;
	setp.ne.s32 	%p384, %r604, 0;
	@%p384 bra 	$L__BB3_1168;
	bra.uni 	$L__BB3_1171;
$L__BB3_1168:
	fma.rn.f32 	%f2327, %f5781, 0fBBBB989D, 0f3F000000;
	cvt.sat.f32.f32 	%f2328, %f2327;
	mov.f32 	%f2329, 0f4B400001;
	mov.f32 	%f2330, 0f437C0000;
	fma.rm.f32 	%f2331, %f2328, %f2330, %f2329;
	add.f32 	%f2332, %f2331, 0fCB40007F;
	neg.f32 	%f2333, %f2332;
	fma.rn.f32 	%f2334, %f5781, 0fBFB8AA3B, %f2333;
	fma.rn.f32 	%f2335, %f5781, 0fB2A57060, %f2334;
	mov.b32 	%r605, %f2331;
	shl.b32 	%r606, %r605, 23;
	mov.b32 	%f2336, %r606;
	ex2.approx.ftz.f32 	%f2337, %f2335;
	fma.rn.f32 	%f2338, %f2337, %f2336, 0f3F800000;
	div.rn.f32 	%f5781, %f5781, %f2338;
	bra.uni 	$L__BB3_1171;
$L__BB3_1169:
	mul.f32 	%f2339, %f5781, %f5781;
	mul.f32 	%f2340, %f5781, %f2339;
	mul.f32 	%f2341, %f5781, 0f3F000000;
	fma.rn.f32 	%f2342, %f2340, 0f3D372713, %f5781;
	mul.f32 	%f2343, %f2342, 0f3F4C422A;
	abs.f32 	%f2344, %f2343;
	mul.f32 	%f2345, %f2344, 0f4038AA3B;
	ex2.approx.ftz.f32 	%f2346, %f2345;
	add.f32 	%f2347, %f2346, 0f3F800000;
	rcp.approx.ftz.f32 	%f2348, %f2347;
	fma.rn.f32 	%f2349, %f2348, 0fC0000000, 0f3F800000;
	setp.ge.f32 	%p385, %f2344, 0f41102CB4;
	selp.f32 	%f2350, 0f3F800000, %f2349, %p385;
	copysign.f32 	%f2351, %f2343, %f2350;
	mul.f32 	%f2352, %f2343, %f2343;
	fma.rn.f32 	%f2353, %f2352, 0f3C80F082, 0fBD563CAE;
	fma.rn.f32 	%f2354, %f2353, %f2352, 0f3E085941;
	fma.rn.f32 	%f2355, %f2354, %f2352, 0fBEAAA9ED;
	fma.rn.f32 	%f2356, %f2355, %f2352, 0f00000000;
	fma.rn.f32 	%f2357, %f2356, %f2343, %f2343;
	setp.ge.f32 	%p386, %f2344, 0f3F19999A;
	selp.f32 	%f2358, %f2351, %f2357, %p386;
	add.f32 	%f2359, %f2358, 0f3F800000;
	mul.f32 	%f5781, %f2341, %f2359;
	bra.uni 	$L__BB3_1171;
$L__BB3_1170:
	max.f32 	%f5781, %f5781, 0f00000000;
$L__BB3_1171:
	// begin inline asm
	{  cvt.rn.f16.f32 %rs443, %f5781;}

	// end inline asm
	st.global.u16 	[%rd85+4], %rs443;
$L__BB3_1172:
	add.s32 	%r607, %r39, 3;
	setp.ge.u32 	%p387, %r607, %r279;
	@%p387 bra 	$L__BB3_1181;
	mul.f32 	%f5782, %f513, %f13;
	setp.gt.u32 	%p388, %r281, 7;
	@%p388 bra 	$L__BB3_1180;
	mov.b32 	%r609, 1;
	shl.b32 	%r610, %r609, %r281;
	and.b32  	%r611, %r610, 36;
	setp.ne.s32 	%p389, %r611, 0;
	@%p389 bra 	$L__BB3_1179;
	mov.b32 	%r612, 1;
	shl.b32 	%r613, %r612, %r281;
	and.b32  	%r614, %r613, 72;
	setp.ne.s32 	%p390, %r614, 0;
	@%p390 bra 	$L__BB3_1178;
	mov.b32 	%r615, 1;
	shl.b32 	%r616, %r615, %r281;
	and.b32  	%r617, %r616, 144;
	setp.ne.s32 	%p391, %r617, 0;
	@%p391 bra 	$L__BB3_1177;
	bra.uni 	$L__BB3_1180;
$L__BB3_1177:
	fma.rn.f32 	%f2361, %f5782, 0fBBBB989D, 0f3F000000;
	cvt.sat.f32.f32 	%f2362, %f2361;
	mov.f32 	%f2363, 0f4B400001;
	mov.f32 	%f2364, 0f437C0000;
	fma.rm.f32 	%f2365, %f2362, %f2364, %f2363;
	add.f32 	%f2366, %f2365, 0fCB40007F;
	neg.f32 	%f2367, %f2366;
	fma.rn.f32 	%f2368, %f5782, 0fBFB8AA3B, %f2367;
	fma.rn.f32 	%f2369, %f5782, 0fB2A57060, %f2368;
	mov.b32 	%r618, %f2365;
	shl.b32 	%r619, %r618, 23;
	mov.b32 	%f2370, %r619;
	ex2.approx.ftz.f32 	%f2371, %f2369;
	fma.rn.f32 	%f2372, %f2371, %f2370, 0f3F800000;
	div.rn.f32 	%f5782, %f5782, %f2372;
	bra.uni 	$L__BB3_1180;
$L__BB3_1178:
	mul.f32 	%f2373, %f5782, %f5782;
	mul.f32 	%f2374, %f5782, %f2373;
	mul.f32 	%f2375, %f5782, 0f3F000000;
	fma.rn.f32 	%f2376, %f2374, 0f3D372713, %f5782;
	mul.f32 	%f2377, %f2376, 0f3F4C422A;
	abs.f32 	%f2378, %f2377;
	mul.f32 	%f2379, %f2378, 0f4038AA3B;
	ex2.approx.ftz.f32 	%f2380, %f2379;
	add.f32 	%f2381, %f2380, 0f3F800000;
	rcp.approx.ftz.f32 	%f2382, %f2381;
	fma.rn.f32 	%f2383, %f2382, 0fC0000000, 0f3F800000;
	setp.ge.f32 	%p392, %f2378, 0f41102CB4;
	selp.f32 	%f2384, 0f3F800000, %f2383, %p392;
	copysign.f32 	%f2385, %f2377, %f2384;
	mul.f32 	%f2386, %f2377, %f2377;
	fma.rn.f32 	%f2387, %f2386, 0f3C80F082, 0fBD563CAE;
	fma.rn.f32 	%f2388, %f2387, %f2386, 0f3E085941;
	fma.rn.f32 	%f2389, %f2388, %f2386, 0fBEAAA9ED;
	fma.rn.f32 	%f2390, %f2389, %f2386, 0f00000000;
	fma.rn.f32 	%f2391, %f2390, %f2377, %f2377;
	setp.ge.f32 	%p393, %f2378, 0f3F19999A;
	selp.f32 	%f2392, %f2385, %f2391, %p393;
	add.f32 	%f2393, %f2392, 0f3F800000;
	mul.f32 	%f5782, %f2375, %f2393;
	bra.uni 	$L__BB3_1180;
$L__BB3_1179:
	max.f32 	%f5782, %f5782, 0f00000000;
$L__BB3_1180:
	// begin inline asm
	{  cvt.rn.f16.f32 %rs444, %f5782;}

	// end inline asm
	st.global.u16 	[%rd85+6], %rs444;
$L__BB3_1181:
	add.s32 	%r266, %r38, 1;
	setp.ge.u32 	%p394, %r266, %r278;
	@%p394 bra 	$L__BB3_1218;
	mul.lo.s32 	%r267, %r266, %r279;
	setp.ge.u32 	%p395, %r39, %r279;
	@%p395 bra 	$L__BB3_1191;
	mul.f32 	%f5783, %f513, %f12;
	setp.gt.u32 	%p396, %r281, 7;
	@%p396 bra 	$L__BB3_1190;
	mov.b32 	%r621, 1;
	shl.b32 	%r622, %r621, %r281;
	and.b32  	%r623, %r622, 36;
	setp.ne.s32 	%p397, %r623, 0;
	@%p397 bra 	$L__BB3_1189;
	mov.b32 	%r624, 1;
	shl.b32 	%r625, %r624, %r281;
	and.b32  	%r626, %r625, 72;
	setp.ne.s32 	%p398, %r626, 0;
	@%p398 bra 	$L__BB3_1188;
	mov.b32 	%r627, 1;
	shl.b32 	%r628, %r627, %r281;
	and.b32  	%r629, %r628, 144;
	setp.ne.s32 	%p399, %r629, 0;
	@%p399 bra 	$L__BB3_1187;
	bra.uni 	$L__BB3_1190;
$L__BB3_1187:
	fma.rn.f32 	%f2395, %f5783, 0fBBBB989D, 0f3F000000;
	cvt.sat.f32.f32 	%f2396, %f2395;
	mov.f32 	%f2397, 0f4B400001;
	mov.f32 	%f2398, 0f437C0000;
	fma.rm.f32 	%f2399, %f2396, %f2398, %f2397;
	add.f32 	%f2400, %f2399, 0fCB40007F;
	neg.f32 	%f2401, %f2400;
	fma.rn.f32 	%f2402, %f5783, 0fBFB8AA3B, %f2401;
	fma.rn.f32 	%f2403, %f5783, 0fB2A57060, %f2402;
	mov.b32 	%r630, %f2399;
	shl.b32 	%r631, %r630, 23;
	mov.b32 	%f2404, %r631;
	ex2.approx.ftz.f32 	%f2405, %f2403;
	fma.rn.f32 	%f2406, %f2405, %f2404, 0f3F800000;
	div.rn.f32 	%f5783, %f5783, %f2406;
	bra.uni 	$L__BB3_1190;
$L__BB3_1188:
	mul.f32 	%f2407, %f5783, %f5783;
	mul.f32 	%f2408, %f5783, %f2407;
	mul.f32 	%f2409, %f5783, 0f3F000000;
	fma.rn.f32 	%f2410, %f2408, 0f3D372713, %f5783;
	mul.f32 	%f2411, %f2410, 0f3F4C422A;
	abs.f32 	%f2412, %f2411;
	mul.f32 	%f2413, %f2412, 0f4038AA3B;
	ex2.approx.ftz.f32 	%f2414, %f2413;
	add.f32 	%f2415, %f2414, 0f3F800000;
	rcp.approx.ftz.f32 	%f2416, %f2415;
	fma.rn.f32 	%f2417, %f2416, 0fC0000000, 0f3F800000;
	setp.ge.f32 	%p400, %f2412, 0f41102CB4;
	selp.f32 	%f2418, 0f3F800000, %f2417, %p400;
	copysign.f32 	%f2419, %f2411, %f2418;
	mul.f32 	%f2420, %f2411, %f2411;
	fma.rn.f32 	%f2421, %f2420, 0f3C80F082, 0fBD563CAE;
	fma.rn.f32 	%f2422, %f2421, %f2420, 0f3E085941;
	fma.rn.f32 	%f2423, %f2422, %f2420, 0fBEAAA9ED;
	fma.rn.f32 	%f2424, %f2423, %f2420, 0f00000000;
	fma.rn.f32 	%f2425, %f2424, %f2411, %f2411;
	setp.ge.f32 	%p401, %f2412, 0f3F19999A;
	selp.f32 	%f2426, %f2419, %f2425, %p401;
	add.f32 	%f2427, %f2426, 0f3F800000;
	mul.f32 	%f5783, %f2409, %f2427;
	bra.uni 	$L__BB3_1190;
$L__BB3_1189:
	max.f32 	%f5783, %f5783, 0f00000000;
$L__BB3_1190:
	// begin inline asm
	{  cvt.rn.f16.f32 %rs445, %f5783;}

	// end inline asm
	add.s32 	%r632, %r39, %r267;
	mul.wide.u32 	%rd449, %r632, 2;
	add.s64 	%rd450, %rd4, %rd449;
	st.global.u16 	[%rd450], %rs445;
$L__BB3_1191:
	add.s32 	%r268, %r39, 1;
	setp.ge.u32 	%p402, %r268, %r279;
	@%p402 bra 	$L__BB3_1200;
	mul.f32 	%f5784, %f513, %f11;
	setp.gt.u32 	%p403, %r281, 7;
	@%p403 bra 	$L__BB3_1199;
	mov.b32 	%r634, 1;
	shl.b32 	%r635, %r634, %r281;
	and.b32  	%r636, %r635, 36;
	setp.ne.s32 	%p404, %r636, 0;
	@%p404 bra 	$L__BB3_1198;
	mov.b32 	%r637, 1;
	shl.b32 	%r638, %r637, %r281;
	and.b32  	%r639, %r638, 72;
	setp.ne.s32 	%p405, %r639, 0;
	@%p405 bra 	$L__BB3_1197;
	mov.b32 	%r640, 1;
	shl.b32 	%r641, %r640, %r281;
	and.b32  	%r642, %r641, 144;
	setp.ne.s32 	%p406, %r642, 0;
	@%p406 bra 	$L__BB3_1196;
	bra.uni 	$L__BB3_1199;
$L__BB3_1196:
	fma.rn.f32 	%f2429, %f5784, 0fBBBB989D, 0f3F000000;
	cvt.sat.f32.f32 	%f2430, %f2429;
	mov.f32 	%f2431, 0f4B400001;
	mov.f32 	%f2432, 0f437C0000;
	fma.rm.f32 	%f2433, %f2430, %f2432, %f2431;
	add.f32 	%f2434, %f2433, 0fCB40007F;
	neg.f32 	%f2435, %f2434;
	fma.rn.f32 	%f2436, %f5784, 0fBFB8AA3B, %f2435;
	fma.rn.f32 	%f2437, %f5784, 0fB2A57060, %f2436;
	mov.b32 	%r643, %f2433;
	shl.b32 	%r644, %r643, 23;
	mov.b32 	%f2438, %r644;
	ex2.approx.ftz.f32 	%f2439, %f2437;
	fma.rn.f32 	%f2440, %f2439, %f2438, 0f3F800000;
	div.rn.f32 	%f5784, %f5784, %f2440;
	bra.uni 	$L__BB3_1199;
$L__BB3_1197:
	mul.f32 	%f2441, %f5784, %f5784;
	mul.f32 	%f2442, %f5784, %f2441;
	mul.f32 	%f2443, %f5784, 0f3F000000;
	fma.rn.f32 	%f2444, %f2442, 0f3D372713, %f5784;
	mul.f32 	%f2445, %f2444, 0f3F4C422A;
	abs.f32 	%f2446, %f2445;
	mul.f32 	%f2447, %f2446, 0f4038AA3B;
	ex2.approx.ftz.f32 	%f2448, %f2447;
	add.f32 	%f2449, %f2448, 0f3F800000;
	rcp.approx.ftz.f32 	%f2450, %f2449;
	fma.rn.f32 	%f2451, %f2450, 0fC0000000, 0f3F800000;
	setp.ge.f32 	%p407, %f2446, 0f41102CB4;
	selp.f32 	%f2452, 0f3F800000, %f2451, %p407;
	copysign.f32 	%f2453, %f2445, %f2452;
	mul.f32 	%f2454, %f2445, %f2445;
	fma.rn.f32 	%f2455, %f2454, 0f3C80F082, 0fBD563CAE;
	fma.rn.f32 	%f2456, %f2455, %f2454, 0f3E085941;
	fma.rn.f32 	%f2457, %f2456, %f2454, 0fBEAAA9ED;
	fma.rn.f32 	%f2458, %f2457, %f2454, 0f00000000;
	fma.rn.f32 	%f2459, %f2458, %f2445, %f2445;
	setp.ge.f32 	%p408, %f2446, 0f3F19999A;
	selp.f32 	%f2460, %f2453, %f2459, %p408;
	add.f32 	%f2461, %f2460, 0f3F800000;
	mul.f32 	%f5784, %f2443, %f2461;
	bra.uni 	$L__BB3_1199;
$L__BB3_1198:
	max.f32 	%f5784, %f5784, 0f00000000;
$L__BB3_1199:
	// begin inline asm
	{  cvt.rn.f16.f32 %rs446, %f5784;}

	// end inline asm
	add.s32 	%r645, %r268, %r267;
	mul.wide.u32 	%rd451, %r645, 2;
	add.s64 	%rd452, %rd4, %rd451;
	st.global.u16 	[%rd452], %rs446;
$L__BB3_1200:
	add.s32 	%r269, %r39, 2;
	setp.ge.u32 	%p409, %r269, %r279;
	@%p409 bra 	$L__BB3_1209;
	mul.f32 	%f5785, %f513, %f10;
	setp.gt.u32 	%p410, %r281, 7;
	@%p410 bra 	$L__BB3_1208;
	mov.b32 	%r647, 1;
	shl.b32 	%r648, %r647, %r281;
	and.b32  	%r649, %r648, 36;
	setp.ne.s32 	%p411, %r649, 0;
	@%p411 bra 	$L__BB3_1207;
	mov.b32 	%r650, 1;
	shl.b32 	%r651, %r650, %r281;
	and.b32  	%r652, %r651, 72;
	setp.ne.s32 	%p412, %r652, 0;
	@%p412 bra 	$L__BB3_1206;
	mov.b32 	%r653, 1;
	shl.b32 	%r654, %r653, %r281;
	and.b32  	%r655, %r654, 144;
	setp.ne.s32 	%p413, %r655, 0;
	@%p413 bra 	$L__BB3_1205;
	bra.uni 	$L__BB3_1208;
$L__BB3_1205:
	fma.rn.f32 	%f2463, %f5785, 0fBBBB989D, 0f3F000000;
	cvt.sat.f32.f32 	%f2464, %f2463;
	mov.f32 	%f2465, 0f4B400001;
	mov.f32 	%f2466, 0f437C0000;
	fma.rm.f32 	%f2467, %f2464, %f2466, %f2465;
	add.f32 	%f2468, %f2467, 0fCB40007F;
	neg.f32 	%f2469, %f2468;
	fma.rn.f32 	%f2470, %f5785, 0fBFB8AA3B, %f2469;
	fma.rn.f32 	%f2471, %f5785, 0fB2A57060, %f2470;
	mov.b32 	%r656, %f2467;
	shl.b32 	%r657, %r656, 23;
	mov.b32 	%f2472, %r657;
	ex2.approx.ftz.f32 	%f2473, %f2471;
	fma.rn.f32 	%f2474, %f2473, %f2472, 0f3F800000;
	div.rn.f32 	%f5785, %f5785, %f2474;
	bra.uni 	$L__BB3_1208;
$L__BB3_1206:
	mul.f32 	%f2475, %f5785, %f5785;
	mul.f32 	%f2476, %f5785, %f2475;
	mul.f32 	%f2477, %f5785, 0f3F000000;
	fma.rn.f32 	%f2478, %f2476, 0f3D372713, %f5785;
	mul.f32 	%f2479, %f2478, 0f3F4C422A;
	abs.f32 	%f2480, %f2479;
	mul.f32 	%f2481, %f2480, 0f4038AA3B;
	ex2.approx.ftz.f32 	%f2482, %f2481;
	add.f32 	%f2483, %f2482, 0f3F800000;
	rcp.approx.ftz.f32 	%f2484, %f2483;
	fma.rn.f32 	%f2485, %f2484, 0fC0000000, 0f3F800000;
	setp.ge.f32 	%p414, %f2480, 0f41102CB4;
	selp.f32 	%f2486, 0f3F800000, %f2485, %p414;
	copysign.f32 	%f2487, %f2479, %f2486;
	mul.f32 	%f2488, %f2479, %f2479;
	fma.rn.f32 	%f2489, %f2488, 0f3C80F082, 0fBD563CAE;
	fma.rn.f32 	%f2490, %f2489, %f2488, 0f3E085941;
	fma.rn.f32 	%f2491, %f2490, %f2488, 0fBEAAA9ED;
	fma.rn.f32 	%f2492, %f2491, %f2488, 0f00000000;
	fma.rn.f32 	%f2493, %f2492, %f2479, %f2479;
	setp.ge.f32 	%p415, %f2480, 0f3F19999A;
	selp.f32 	%f2494, %f2487, %f2493, %p415;
	add.f32 	%f2495, %f2494, 0f3F800000;
	mul.f32 	%f5785, %f2477, %f2495;
	bra.uni 	$L__BB3_1208;
$L__BB3_1207:
	max.f32 	%f5785, %f5785, 0f00000000;
$L__BB3_1208:
	// begin inline asm
	{  cvt.rn.f16.f32 %rs447, %f5785;}

	// end inline asm
	add.s32 	%r658, %r269, %r267;
	mul.wide.u32 	%rd453, %r658, 2;
	add.s64 	%rd454, %rd4, %rd453;
	st.global.u16 	[%rd454], %rs447;
$L__BB3_1209:
	add.s32 	%r270, %r39, 3;
	setp.ge.u32 	%p416, %r270, %r279;
	@%p416 bra 	$L__BB3_1218;
	mul.f32 	%f5786, %f513, %f9;
	setp.gt.u32 	%p417, %r281, 7;
	@%p417 bra 	$L__BB3_1217;
	mov.b32 	%r660, 1;
	shl.b32 	%r661, %r660, %r281;
	and.b32  	%r662, %r661, 36;
	setp.ne.s32 	%p418, %r662, 0;
	@%p418 bra 	$L__BB3_1216;
	mov.b32 	%r663, 1;
	shl.b32 	%r664, %r663, %r281;
	and.b32  	%r665, %r664, 72;
	setp.ne.s32 	%p419, %r665, 0;
	@%p419 bra 	$L__BB3_1215;
	mov.b32 	%r666, 1;
	shl.b32 	%r667, %r666, %r281;
	and.b32  	%r668, %r667, 144;
	setp.ne.s32 	%p420, %r668, 0;
	@%p420 bra 	$L__BB3_1214;
	bra.uni 	$L__BB3_1217;
$L__BB3_1214:
	fma.rn.f32 	%f2497, %f5786, 0fBBBB989D, 0f3F000000;
	cvt.sat.f32.f32 	%f2498, %f2497;
	mov.f32 	%f2499, 0f4B400001;
	mov.f32 	%f2500, 0f437C0000;
	fma.rm.f32 	%f2501, %f2498, %f2500, %f2499;
	add.f32 	%f2502, %f2501, 0fCB40007F;
	neg.f32 	%f2503, %f2502;
	fma.rn.f32 	%f2504, %f5786, 0fBFB8AA3B, %f2503;
	fma.rn.f32 	%f2505, %f5786, 0fB2A57060, %f2504;
	mov.b32 	%r669, %f2501;
	shl.b32 	%r670, %r669, 23;
	mov.b32 	%f2506, %r670;
	ex2.approx.ftz.f32 	%f2507, %f2505;
	fma.rn.f32 	%f2508, %f2507, %f2506, 0f3F800000;
	div.rn.f32 	%f5786, %f5786, %f2508;
	bra.uni 	$L__BB3_1217;
$L__BB3_1215:
	mul.f32 	%f2509, %f5786, %f5786;
	mul.f32 	%f2510, %f5786, %f2509;
	mul.f32 	%f2511, %f5786, 0f3F000000;
	fma.rn.f32 	%f2512, %f2510, 0f3D372713, %f5786;
	mul.f32 	%f2513, %f2512, 0f3F4C422A;
	abs.f32 	%f2514, %f2513;
	mul.f32 	%f2515, %f2514, 0f4038AA3B;
	ex2.approx.ftz.f32 	%f2516, %f2515;
	add.f32 	%f2517, %f2516, 0f3F800000;
	rcp.approx.ftz.f32 	%f2518, %f2517;
	fma.rn.f32 	%f2519, %f2518, 0fC0000000, 0f3F800000;
	setp.ge.f32 	%p421, %f2514, 0f41102CB4;
	selp.f32 	%f2520, 0f3F800000, %f2519, %p421;
	copysign.f32 	%f2521, %f2513, %f2520;
	mul.f32 	%f2522, %f2513, %f2513;
	fma.rn.f32 	%f2523, %f2522, 0f3C80F082, 0fBD563CAE;
	fma.rn.f32 	%f2524, %f2523, %f2522, 0f3E085941;
	fma.rn.f32 	%f2525, %f2524, %f2522, 0fBEAAA9ED;
	fma.rn.f32 	%f2526, %f2525, %f2522, 0f00000000;
	fma.rn.f32 	%f2527, %f2526, %f2513, %f2513;
	setp.ge.f32 	%p422, %f2514, 0f3F19999A;
	selp.f32 	%f2528, %f2521, %f2527, %p422;
	add.f32 	%f2529, %f2528, 0f3F800000;
	mul.f32 	%f5786, %f2511, %f2529;
	bra.uni 	$L__BB3_1217;
$L__BB3_1216:
	max.f32 	%f5786, %f5786, 0f00000000;
$L__BB3_1217:
	// begin inline asm
	{  cvt.rn.f16.f32 %rs448, %f5786;}

	// end inline asm
	add.s32 	%r671, %r270, %r267;
	mul.wide.u32 	%rd455, %r671, 2;
	add.s64 	%rd456, %rd4, %rd455;
	st.global.u16 	[%rd456], %rs448;
$L__BB3_1218:
	add.s32 	%r271, %r38, 2;
	setp.ge.u32 	%p423, %r271, %r278;
	@%p423 bra 	$L__BB3_1255;
	mul.lo.s32 	%r272, %r271, %r279;
	setp.ge.u32 	%p424, %r39, %r279;
	add.s32 	%r672, %r39, %r272;
	mul.wide.u32 	%rd457, %r672, 2;
	add.s64 	%rd86, %rd4, %rd457;
	@%p424 bra 	$L__BB3_1228;
	mul.f32 	%f5787, %f513, %f8;
	setp.gt.u32 	%p425, %r281, 7;
	@%p425 bra 	$L__BB3_1227;
	mov.b32 	%r674, 1;
	shl.b32 	%r675, %r674, %r281;
	and.b32  	%r676, %r675, 36;
	setp.ne.s32 	%p426, %r676, 0;
	@%p426 bra 	$L__BB3_1226;
	mov.b32 	%r677, 1;
	shl.b32 	%r678, %r677, %r281;
	and.b32  	%r679, %r678, 72;
	setp.ne.s32 	%p427, %r679, 0;
	@%p427 bra 	$L__BB3_1225;
	mov.b32 	%r680, 1;
	shl.b32 	%r681, %r680, %r281;
	and.b32  	%r682, %r681, 144;
	setp.ne.s32 	%p428, %r682, 0;
	@%p428 bra 	$L__BB3_1224;
	bra.uni 	$L__BB3_1227;
$L__BB3_1224:
	fma.rn.f32 	%f2531, %f5787, 0fBBBB989D, 0f3F000000;
	cvt.sat.f32.f32 	%f2532, %f2531;
	mov.f32 	%f2533, 0f4B400001;
	mov.f32 	%f2534, 0f437C0000;
	fma.rm.f32 	%f2535, %f2532, %f2534, %f2533;
	add.f32 	%f2536, %f2535, 0fCB40007F;
	neg.f32 	%f2537, %f2536;
	fma.rn.f32 	%f2538, %f5787, 0fBFB8AA3B, %f2537;
	fma.rn.f32 	%f2539, %f5787, 0fB2A57060, %f2538;
	mov.b32 	%r683, %f2535;
	shl.b32 	%r684, %r683, 23;
	mov.b32 	%f2540, %r684;
	ex2.approx.ftz.f32 	%f2541, %f2539;
	fma.rn.f32 	%f2542, %f2541, %f2540, 0f3F800000;
	div.rn.f32 	%f5787, %f5787, %f2542;
	bra.uni 	$L__BB3_1227;
$L__BB3_1225:
	mul.f32 	%f2543, %f5787, %f5787;
	mul.f32 	%f2544, %f5787, %f2543;
	mul.f32 	%f2545, %f5787, 0f3F000000;
	fma.rn.f32 	%f2546, %f2544, 0f3D372713, %f5787;
	mul.f32 	%f2547, %f2546, 0f3F4C422A;
	abs.f32 	%f2548, %f2547;
	mul.f32 	%f2549, %f2548, 0f4038AA3B;
	ex2.approx.ftz.f32 	%f2550, %f2549;
	add.f32 	%f2551, %f2550, 0f3F800000;
	rcp.approx.ftz.f32 	%f2552, %f2551;
	fma.rn.f32 	%f2553, %f2552, 0fC0000000, 0f3F800000;
	setp.ge.f32 	%p429, %f2548, 0f41102CB4;
	selp.f32 	%f2554, 0f3F800000, %f2553, %p429;
	copysign.f32 	%f2555, %f2547, %f2554;
	mul.f32 	%f2556, %f2547, %f2547;
	fma.rn.f32 	%f2557, %f2556, 0f3C80F082, 0fBD563CAE;
	fma.rn.f32 	%f2558, %f2557, %f2556, 0f3E085941;
	fma.rn.f32 	%f2559, %f2558, %f2556, 0fBEAAA9ED;
	fma.rn.f32 	%f2560, %f2559, %f2556, 0f00000000;
	fma.rn.f32 	%f2561, %f2560, %f2547, %f2547;
	setp.ge.f32 	%p430, %f2548, 0f3F19999A;
	selp.f32 	%f2562, %f2555, %f2561, %p430;
	add.f32 	%f2563, %f2562, 0f3F800000;
	mul.f32 	%f5787, %f2545, %f2563;
	bra.uni 	$L__BB3_1227;
$L__BB3_1226:
	max.f32 	%f5787, %f5787, 0f00000000;
$L__BB3_1227:
	// begin inline asm
	{  cvt.rn.f16.f32 %rs449, %f5787;}

	// end inline asm
	st.global.u16 	[%rd86], %rs449;
$L__BB3_1228:
	add.s32 	%r685, %r39, 1;
	setp.ge.u32 	%p431, %r685, %r279;
	@%p431 bra 	$L__BB3_1237;
	mul.f32 	%f5788, %f513, %f7;
	setp.gt.u32 	%p432, %r281, 7;
	@%p432 bra 	$L__BB3_1236;
	mov.b32 	%r687, 1;
	shl.b32 	%r688, %r687, %r281;
	and.b32  	%r689, %r688, 36;
	setp.ne.s32 	%p433, %r689, 0;
	@%p433 bra 	$L__BB3_1235;
	mov.b32 	%r690, 1;
	shl.b32 	%r691, %r690, %r281;
	and.b32  	%r692, %r691, 72;
	setp.ne.s32 	%p434, %r692, 0;
	@%p434 bra 	$L__BB3_1234;
	mov.b32 	%r693, 1;
	shl.b32 	%r694, %r693, %r281;
	and.b32  	%r695, %r694, 144;
	setp.ne.s32 	%p435, %r695, 0;
	@%p435 bra 	$L__BB3_1233;
	bra.uni 	$L__BB3_1236;
$L__BB3_1233:
	fma.rn.f32 	%f2565, %f5788, 0fBBBB989D, 0f3F000000;
	cvt.sat.f32.f32 	%f2566, %f2565;
	mov.f32 	%f2567, 0f4B400001;
	mov.f32 	%f2568, 0f437C0000;
	fma.rm.f32 	%f2569, %f2566, %f2568, %f2567;
	add.f32 	%f2570, %f2569, 0fCB40007F;
	neg.f32 	%f2571, %f2570;
	fma.rn.f32 	%f2572, %f5788, 0fBFB8AA3B, %f2571;
	fma.rn.f32 	%f2573, %f5788, 0fB2A57060, %f2572;
	mov.b32 	%r696, %f2569;
	shl.b32 	%r697, %r696, 23;
	mov.b32 	%f2574, %r697;
	ex2.approx.ftz.f32 	%f2575, %f2573;
	fma.rn.f32 	%f2576, %f2575, %f2574, 0f3F800000;
	div.rn.f32 	%f5788, %f5788, %f2576;
	bra.uni 	$L__BB3_1236;
$L__BB3_1234:
	mul.f32 	%f2577, %f5788, %f5788;
	mul.f32 	%f2578, %f5788, %f2577;
	mul.f32 	%f2579, %f5788, 0f3F000000;
	fma.rn.f32 	%f2580, %f2578, 0f3D372713, %f5788;
	mul.f32 	%f2581, %f2580, 0f3F4C422A;
	abs.f32 	%f2582, %f2581;
	mul.f32 	%f2583, %f2582, 0f4038AA3B;
	ex2.approx.ftz.f32 	%f2584, %f2583;
	add.f32 	%f2585, %f2584, 0f3F800000;
	rcp.approx.ftz.f32 	%f2586, %f2585;
	fma.rn.f32 	%f2587, %f2586, 0fC0000000, 0f3F800000;
	setp.ge.f32 	%p436, %f2582, 0f41102CB4;
	selp.f32 	%f2588, 0f3F800000, %f2587, %p436;
	copysign.f32 	%f2589, %f2581, %f2588;
	mul.f32 	%f2590, %f2581, %f2581;
	fma.rn.f32 	%f2591, %f2590, 0f3C80F082, 0fBD563CAE;
	fma.rn.f32 	%f2592, %f2591, %f2590, 0f3E085941;
	fma.rn.f32 	%f2593, %f2592, %f2590, 0fBEAAA9ED;
	fma.rn.f32 	%f2594, %f2593, %f2590, 0f00000000;
	fma.rn.f32 	%f2595, %f2594, %f2581, %f2581;
	setp.ge.f32 	%p437, %f2582, 0f3F19999A;
	selp.f32 	%f2596, %f2589, %f2595, %p437;
	add.f32 	%f2597, %f2596, 0f3F800000;
	mul.f32 	%f5788, %f2579, %f2597;
	bra.uni 	$L__BB3_1236;
$L__BB3_1235:
	max.f32 	%f5788, %f5788, 0f00000000;
$L__BB3_1236:
	// begin inline asm
	{  cvt.rn.f16.f32 %rs450, %f5788;}

	// end inline asm
	st.global.u16 	[%rd86+2], %rs450;
$L__BB3_1237:
	add.s32 	%r698, %r39, 2;
	setp.ge.u32 	%p438, %r698, %r279;
	add.s32 	%r699, %r698, %r272;
	mul.wide.u32 	%rd458, %r699, 2;
	add.s64 	%rd87, %rd4, %rd458;
	@%p438 bra 	$L__BB3_1246;
	mul.f32 	%f5789, %f513, %f6;
	setp.gt.u32 	%p439, %r281, 7;
	@%p439 bra 	$L__BB3_1245;
	mov.b32 	%r701, 1;
	shl.b32 	%r702, %r701, %r281;
	and.b32  	%r703, %r702, 36;
	setp.ne.s32 	%p440, %r703, 0;
	@%p440 bra 	$L__BB3_1244;
	mov.b32 	%r704, 1;
	shl.b32 	%r705, %r704, %r281;
	and.b32  	%r706, %r705, 72;
	setp.ne.s32 	%p441, %r706, 0;
	@%p441 bra 	$L__BB3_1243;
	mov.b32 	%r707, 1;
	shl.b32 	%r708, %r707, %r281;
	and.b32  	%r709, %r708, 144;
	setp.ne.s32 	%p442, %r709, 0;
	@%p442 bra 	$L__BB3_1242;
	bra.uni 	$L__BB3_1245;
$L__BB3_1242:
	fma.rn.f32 	%f2599, %f5789, 0fBBBB989D, 0f3F000000;
	cvt.sat.f32.f32 	%f2600, %f2599;
	mov.f32 	%f2601, 0f4B400001;
	mov.f32 	%f2602, 0f437C0000;
	fma.rm.f32 	%f2603, %f2600, %f2602, %f2601;
	add.f32 	%f2604, %f2603, 0fCB40007F;
	neg.f32 	%f2605, %f2604;
	fma.rn.f32 	%f2606, %f5789, 0fBFB8AA3B, %f2605;
	fma.rn.f32 	%f2607, %f5789, 0fB2A57060, %f2606;
	mov.b32 	%r710, %f2603;
	shl.b32 	%r711, %r710, 23;
	mov.b32 	%f2608, %r711;
	ex2.approx.ftz.f32 	%f2609, %f2607;
	fma.rn.f32 	%f2610, %f2609, %f2608, 0f3F800000;
	div.rn.f32 	%f5789, %f5789, %f2610;
	bra.uni 	$L__BB3_1245;
$L__BB3_1243:
	mul.f32 	%f2611, %f5789, %f5789;
	mul.f32 	%f2612, %f5789, %f2611;
	mul.f32 	%f2613, %f5789, 0f3F000000;
	fma.rn.f32 	%f2614, %f2612, 0f3D372713, %f5789;
	mul.f32 	%f2615, %f2614, 0f3F4C422A;
	abs.f32 	%f2616, %f2615;
	mul.f32 	%f2617, %f2616, 0f4038AA3B;
	ex2.approx.ftz.f32 	%f2618, %f2617;
	add.f32 	%f2619, %f2618, 0f3F800000;
	rcp.approx.ftz.f32 	%f2620, %f2619;
	fma.rn.f32 	%f2621, %f2620, 0fC0000000, 0f3F800000;
	setp.ge.f32 	%p443, %f2616, 0f41102CB4;
	selp.f32 	%f2622, 0f3F800000, %f2621, %p443;
	copysign.f32 	%f2623, %f2615, %f2622;
	mul.f32 	%f2624, %f2615, %f2615;
	fma.rn.f32 	%f2625, %f2624, 0f3C80F082, 0fBD563CAE;
	fma.rn.f32 	%f2626, %f2625, %f2624, 0f3E085941;
	fma.rn.f32 	%f2627, %f2626, %f2624, 0fBEAAA9ED;
	fma.rn.f32 	%f2628, %f2627, %f2624, 0f00000000;
	fma.rn.f32 	%f2629, %f2628, %f2615, %f2615;
	setp.ge.f32 	%p444, %f2616, 0f3F19999A;
	selp.f32 	%f2630, %f2623, %f2629, %p444;
	add.f32 	%f2631, %f2630, 0f3F800000;
	mul.f32 	%f5789, %f2613, %f2631;
	bra.uni 	$L__BB3_1245;
$L__BB3_1244:
	max.f32 	%f5789, %f5789, 0f00000000;
$L__BB3_1245:
	// begin inline asm
	{  cvt.rn.f16.f32 %rs451, %f5789;}

	// end inline asm
	st.global.u16 	[%rd87], %rs451;
$L__BB3_1246:
	add.s32 	%r712, %r39, 3;
	setp.ge.u32 	%p445, %r712, %r279;
	@%p445 bra 	$L__BB3_1255;
	mul.f32 	%f5790, %f513, %f5;
	setp.gt.u32 	%p446, %r281, 7;
	@%p446 bra 	$L__BB3_1254;
	mov.b32 	%r714, 1;
	shl.b32 	%r715, %r714, %r281;
	and.b32  	%r716, %r715, 36;
	setp.ne.s32 	%p447, %r716, 0;
	@%p447 bra 	$L__BB3_1253;
	mov.b32 	%r717, 1;
	shl.b32 	%r718, %r717, %r281;
	and.b32  	%r719, %r718, 72;
	setp.ne.s32 	%p448, %r719, 0;
	@%p448 bra 	$L__BB3_1252;
	mov.b32 	%r720, 1;
	shl.b32 	%r721, %r720, %r281;
	and.b32  	%r722, %r721, 144;
	setp.ne.s32 	%p449, %r722, 0;
	@%p449 bra 	$L__BB3_1251;
	bra.uni 	$L__BB3_1254;
$L__BB3_1251:
	fma.rn.f32 	%f2633, %f5790, 0fBBBB989D, 0f3F000000;
	cvt.sat.f32.f32 	%f2634, %f2633;
	mov.f32 	%f2635, 0f4B400001;
	mov.f32 	%f2636, 0f437C0000;
	fma.rm.f32 	%f2637, %f2634, %f2636, %f2635;
	add.f32 	%f2638, %f2637, 0fCB40007F;
	neg.f32 	%f2639, %f2638;
	fma.rn.f32 	%f2640, %f5790, 0fBFB8AA3B, %f2639;
	fma.rn.f32 	%f2641, %f5790, 0fB2A57060, %f2640;
	mov.b32 	%r723, %f2637;
	shl.b32 	%r724, %r723, 23;
	mov.b32 	%f2642, %r724;
	ex2.approx.ftz.f32 	%f2643, %f2641;
	fma.rn.f32 	%f2644, %f2643, %f2642, 0f3F800000;
	div.rn.f32 	%f5790, %f5790, %f2644;
	bra.uni 	$L__BB3_1254;
$L__BB3_1252:
	mul.f32 	%f2645, %f5790, %f5790;
	mul.f32 	%f2646, %f5790, %f2645;
	mul.f32 	%f2647, %f5790, 0f3F000000;
	fma.rn.f32 	%f2648, %f2646, 0f3D372713, %f5790;
	mul.f32 	%f2649, %f2648, 0f3F4C422A;
	abs.f32 	%f2650, %f2649;
	mul.f32 	%f2651, %f2650, 0f4038AA3B;
	ex2.approx.ftz.f32 	%f2652, %f2651;
	add.f32 	%f2653, %f2652, 0f3F800000;
	rcp.approx.ftz.f32 	%f2654, %f2653;
	fma.rn.f32 	%f2655, %f2654, 0fC0000000, 0f3F800000;
	setp.ge.f32 	%p450, %f2650, 0f41102CB4;
	selp.f32 	%f2656, 0f3F800000, %f2655, %p450;
	copysign.f32 	%f2657, %f2649, %f2656;
	mul.f32 	%f2658, %f2649, %f2649;
	fma.rn.f32 	%f2659, %f2658, 0f3C80F082, 0fBD563CAE;
	fma.rn.f32 	%f2660, %f2659, %f2658, 0f3E085941;
	fma.rn.f32 	%f2661, %f2660, %f2658, 0fBEAAA9ED;
	fma.rn.f32 	%f2662, %f2661, %f2658, 0f00000000;
	fma.rn.f32 	%f2663, %f2662, %f2649, %f2649;
	setp.ge.f32 	%p451, %f2650, 0f3F19999A;
	selp.f32 	%f2664, %f2657, %f2663, %p451;
	add.f32 	%f2665, %f2664, 0f3F800000;
	mul.f32 	%f5790, %f2647, %f2665;
	bra.uni 	$L__BB3_1254;
$L__BB3_1253:
	max.f32 	%f5790, %f5790, 0f00000000;
$L__BB3_1254:
	// begin inline asm
	{  cvt.rn.f16.f32 %rs452, %f5790;}

	// end inline asm
	st.global.u16 	[%rd87+2], %rs452;
$L__BB3_1255:
	add.s32 	%r273, %r38, 3;
	setp.ge.u32 	%p452, %r273, %r278;
	@%p452 bra 	$L__BB3_1292;
	mul.lo.s32 	%r274, %r273, %r279;
	setp.ge.u32 	%p453, %r39, %r279;
	@%p453 bra 	$L__BB3_1265;
	mul.f32 	%f5791, %f513, %f4;
	setp.gt.u32 	%p454, %r281, 7;
	@%p454 bra 	$L__BB3_1264;
	mov.b32 	%r726, 1;
	shl.b32 	%r727, %r726, %r281;
	and.b32  	%r728, %r727, 36;
	setp.ne.s32 	%p455, %r728, 0;
	@%p455 bra 	$L__BB3_1263;
	mov.b32 	%r729, 1;
	shl.b32 	%r730, %r729, %r281;
	and.b32  	%r731, %r730, 72;
	setp.ne.s32 	%p456, %r731, 0;
	@%p456 bra 	$L__BB3_1262;
	mov.b32 	%r732, 1;
	shl.b32 	%r733, %r732, %r281;
	and.b32  	%r734, %r733, 144;
	setp.ne.s32 	%p457, %r734, 0;
	@%p457 bra 	$L__BB3_1261;
	bra.uni 	$L__BB3_1264;
$L__BB3_1261:
	fma.rn.f32 	%f2667, %f5791, 0fBBBB989D, 0f3F000000;
	cvt.sat.f32.f32 	%f2668, %f2667;
	mov.f32 	%f2669, 0f4B400001;
	mov.f32 	%f2670, 0f437C0000;
	fma.rm.f32 	%f2671, %f2668, %f2670, %f2669;
	add.f32 	%f2672, %f2671, 0fCB40007F;
	neg.f32 	%f2673, %f2672;
	fma.rn.f32 	%f2674, %f5791, 0fBFB8AA3B, %f2673;
	fma.rn.f32 	%f2675, %f5791, 0fB2A57060, %f2674;
	mov.b32 	%r735, %f2671;
	shl.b32 	%r736, %r735, 23;
	mov.b32 	%f2676, %r736;
	ex2.approx.ftz.f32 	%f2677, %f2675;
	fma.rn.f32 	%f2678, %f2677, %f2676, 0f3F800000;
	div.rn.f32 	%f5791, %f5791, %f2678;
	bra.uni 	$L__BB3_1264;
$L__BB3_1262:
	mul.f32 	%f2679, %f5791, %f5791;
	mul.f32 	%f2680, %f5791, %f2679;
	mul.f32 	%f2681, %f5791, 0f3F000000;
	fma.rn.f32 	%f2682, %f2680, 0f3D372713, %f5791;
	mul.f32 	%f2683, %f2682, 0f3F4C422A;
	abs.f32 	%f2684, %f2683;
	mul.f32 	%f2685, %f2684, 0f4038AA3B;
	ex2.approx.ftz.f32 	%f2686, %f2685;
	add.f32 	%f2687, %f2686, 0f3F800000;
	rcp.approx.ftz.f32 	%f2688, %f2687;
	fma.rn.f32 	%f2689, %f2688, 0fC0000000, 0f3F800000;
	setp.ge.f32 	%p458, %f2684, 0f41102CB4;
	selp.f32 	%f2690, 0f3F800000, %f2689, %p458;
	copysign.f32 	%f2691, %f2683, %f2690;
	mul.f32 	%f2692, %f2683, %f2683;
	fma.rn.f32 	%f2693, %f2692, 0f3C80F082, 0fBD563CAE;
	fma.rn.f32 	%f2694, %f2693, %f2692, 0f3E085941;
	fma.rn.f32 	%f2695, %f2694, %f2692, 0fBEAAA9ED;
	fma.rn.f32 	%f2696, %f2695, %f2692, 0f00000000;
	fma.rn.f32 	%f2697, %f2696, %f2683, %f2683;
	setp.ge.f32 	%p459, %f2684, 0f3F19999A;
	selp.f32 	%f2698, %f2691, %f2697, %p459;
	add.f32 	%f2699, %f2698, 0f3F800000;
	mul.f32 	%f5791, %f2681, %f2699;
	bra.uni 	$L__BB3_1264;
$L__BB3_1263:
	max.f32 	%f5791, %f5791, 0f00000000;
$L__BB3_1264:
	// begin inline asm
	{  cvt.rn.f16.f32 %rs453, %f5791;}

	// end inline asm
	add.s32 	%r737, %r39, %r274;
	mul.wide.u32 	%rd459, %r737, 2;
	add.s64 	%rd460, %rd4, %rd459;
	st.global.u16 	[%rd460], %rs453;
$L__BB3_1265:
	add.s32 	%r275, %r39, 1;
	setp.ge.u32 	%p460, %r275, %r279;
	@%p460 bra 	$L__BB3_1274;
	mul.f32 	%f5792, %f513, %f3;
	setp.gt.u32 	%p461, %r281, 7;
	@%p461 bra 	$L__BB3_1273;
	mov.b32 	%r739, 1;
	shl.b32 	%r740, %r739, %r281;
	and.b32  	%r741, %r740, 36;
	setp.ne.s32 	%p462, %r741, 0;
	@%p462 bra 	$L__BB3_1272;
	mov.b32 	%r742, 1;
	shl.b32 	%r743, %r742, %r281;
	and.b32  	%r744, %r743, 72;
	setp.ne.s32 	%p463, %r744, 0;
	@%p463 bra 	$L__BB3_1271;
	mov.b32 	%r745, 1;
	shl.b32 	%r746, %r745, %r281;
	and.b32  	%r747, %r746, 144;
	setp.ne.s32 	%p464, %r747, 0;
	@%p464 bra 	$L__BB3_1270;
	bra.uni 	$L__BB3_1273;
$L__BB3_1270:
	fma.rn.f32 	%f2701, %f5792, 0fBBBB989D, 0f3F000000;
	cvt.sat.f32.f32 	%f2702, %f2701;
	mov.f32 	%f2703, 0f4B400001;
	mov.f32 	%f2704, 0f437C0000;
	fma.rm.f32 	%f2705, %f2702, %f2704, %f2703;
	add.f32 	%f2706, %f2705, 0fCB40007F;
	neg.f32 	%f2707, %f2706;
	fma.rn.f32 	%f2708, %f5792, 0fBFB8AA3B, %f2707;
	fma.rn.f32 	%f2709, %f5792, 0fB2A57060, %f2708;
	mov.b32 	%r748, %f2705;
	shl.b32 	%r749, %r748, 23;
	mov.b32 	%f2710, %r749;
	ex2.approx.ftz.f32 	%f2711, %f2709;
	fma.rn.f32 	%f2712, %f2711, %f2710, 0f3F800000;
	div.rn.f32 	%f5792, %f5792, %f2712;
	bra.uni 	$L__BB3_1273;
$L__BB3_1271:
	mul.f32 	%f2713, %f5792, %f5792;
	mul.f32 	%f2714, %f5792, %f2713;
	mul.f32 	%f2715, %f5792, 0f3F000000;
	fma.rn.f32 	%f2716, %f2714, 0f3D372713, %f5792;
	mul.f32 	%f2717, %f2716, 0f3F4C422A;
	abs.f32 	%f2718, %f2717;
	mul.f32 	%f2719, %f2718, 0f4038AA3B;
	ex2.approx.ftz.f32 	%f2720, %f2719;
	add.f32 	%f2721, %f2720, 0f3F800000;
	rcp.approx.ftz.f32 	%f2722, %f2721;
	fma.rn.f32 	%f2723, %f2722, 0fC0000000, 0f3F800000;
	setp.ge.f32 	%p465, %f2718, 0f41102CB4;
	selp.f32 	%f2724, 0f3F800000, %f2723, %p465;
	copysign.f32 	%f2725, %f2717, %f2724;
	mul.f32 	%f2726, %f2717, %f2717;
	fma.rn.f32 	%f2727, %f2726, 0f3C80F082, 0fBD563CAE;
	fma.rn.f32 	%f2728, %f2727, %f2726, 0f3E085941;
	fma.rn.f32 	%f2729, %f2728, %f2726, 0fBEAAA9ED;
	fma.rn.f32 	%f2730, %f2729, %f2726, 0f00000000;
	fma.rn.f32 	%f2731, %f2730, %f2717, %f2717;
	setp.ge.f32 	%p466, %f2718, 0f3F19999A;
	selp.f32 	%f2732, %f2725, %f2731, %p466;
	add.f32 	%f2733, %f2732, 0f3F800000;
	mul.f32 	%f5792, %f2715, %f2733;
	bra.uni 	$L__BB3_1273;
$L__BB3_1272:
	max.f32 	%f5792, %f5792, 0f00000000;
$L__BB3_1273:
	// begin inline asm
	{  cvt.rn.f16.f32 %rs454, %f5792;}

	// end inline asm
	add.s32 	%r750, %r275, %r274;
	mul.wide.u32 	%rd461, %r750, 2;
	add.s64 	%rd462, %rd4, %rd461;
	st.global.u16 	[%rd462], %rs454;
$L__BB3_1274:
	add.s32 	%r276, %r39, 2;
	setp.ge.u32 	%p467, %r276, %r279;
	@%p467 bra 	$L__BB3_1283;
	mul.f32 	%f5793, %f513, %f2;
	setp.gt.u32 	%p468, %r281, 7;
	@%p468 bra 	$L__BB3_1282;
	mov.b32 	%r752, 1;
	shl.b32 	%r753, %r752, %r281;
	and.b32  	%r754, %r753, 36;
	setp.ne.s32 	%p469, %r754, 0;
	@%p469 bra 	$L__BB3_1281;
	mov.b32 	%r755, 1;
	shl.b32 	%r756, %r755, %r281;
	and.b32  	%r757, %r756, 72;
	setp.ne.s32 	%p470, %r757, 0;
	@%p470 bra 	$L__BB3_1280;
	mov.b32 	%r758, 1;
	shl.b32 	%r759, %r758, %r281;
	and.b32  	%r760, %r759, 144;
	setp.ne.s32 	%p471, %r760, 0;
	@%p471 bra 	$L__BB3_1279;
	bra.uni 	$L__BB3_1282;
$L__BB3_1279:
	fma.rn.f32 	%f2735, %f5793, 0fBBBB989D, 0f3F000000;
	cvt.sat.f32.f32 	%f2736, %f2735;
	mov.f32 	%f2737, 0f4B400001;
	mov.f32 	%f2738, 0f437C0000;
	fma.rm.f32 	%f2739, %f2736, %f2738, %f2737;
	add.f32 	%f2740, %f2739, 0fCB40007F;
	neg.f32 	%f2741, %f2740;
	fma.rn.f32 	%f2742, %f5793, 0fBFB8AA3B, %f2741;
	fma.rn.f32 	%f2743, %f5793, 0fB2A57060, %f2742;
	mov.b32 	%r761, %f2739;
	shl.b32 	%r762, %r761, 23;
	mov.b32 	%f2744, %r762;
	ex2.approx.ftz.f32 	%f2745, %f2743;
	fma.rn.f32 	%f2746, %f2745, %f2744, 0f3F800000;
	div.rn.f32 	%f5793, %f5793, %f2746;
	bra.uni 	$L__BB3_1282;
$L__BB3_1280:
	mul.f32 	%f2747, %f5793, %f5793;
	mul.f32 	%f2748, %f5793, %f2747;
	mul.f32 	%f2749, %f5793, 0f3F000000;
	fma.rn.f32 	%f2750, %f2748, 0f3D372713, %f5793;
	mul.f32 	%f2751, %f2750, 0f3F4C422A;
	abs.f32 	%f2752, %f2751;
	mul.f32 	%f2753, %f2752, 0f4038AA3B;
	ex2.approx.ftz.f32 	%f2754, %f2753;
	add.f32 	%f2755, %f2754, 0f3F800000;
	rcp.approx.ftz.f32 	%f2756, %f2755;
	fma.rn.f32 	%f2757, %f2756, 0fC0000000, 0f3F800000;
	setp.ge.f32 	%p472, %f2752, 0f41102CB4;
	selp.f32 	%f2758, 0f3F800000, %f2757, %p472;
	copysign.f32 	%f2759, %f2751, %f2758;
	mul.f32 	%f2760, %f2751, %f2751;
	fma.rn.f32 	%f2761, %f2760, 0f3C80F082, 0fBD563CAE;
	fma.rn.f32 	%f2762, %f2761, %f2760, 0f3E085941;
	fma.rn.f32 	%f2763, %f2762, %f2760, 0fBEAAA9ED;
	fma.rn.f32 	%f2764, %f2763, %f2760, 0f00000000;
	fma.rn.f32 	%f2765, %f2764, %f2751, %f2751;
	setp.ge.f32 	%p473, %f2752, 0f3F19999A;
	selp.f32 	%f2766, %f2759, %f2765, %p473;
	add.f32 	%f2767, %f2766, 0f3F800000;
	mul.f32 	%f5793, %f2749, %f2767;
	bra.uni 	$L__BB3_1282;
$L__BB3_1281:
	max.f32 	%f5793, %f5793, 0f00000000;
$L__BB3_1282:
	// begin inline asm
	{  cvt.rn.f16.f32 %rs455, %f5793;}

	// end inline asm
	add.s32 	%r763, %r276, %r274;
	mul.wide.u32 	%rd463, %r763, 2;
	add.s64 	%rd464, %rd4, %rd463;
	st.global.u16 	[%rd464], %rs455;
$L__BB3_1283:
	add.s32 	%r277, %r39, 3;
	setp.ge.u32 	%p474, %r277, %r279;
	@%p474 bra 	$L__BB3_1292;
	mul.f32 	%f5794, %f513, %f1;
	setp.gt.u32 	%p475, %r281, 7;
	@%p475 bra 	$L__BB3_1291;
	mov.b32 	%r765, 1;
	shl.b32 	%r766, %r765, %r281;
	and.b32  	%r767, %r766, 36;
	setp.ne.s32 	%p476, %r767, 0;
	@%p476 bra 	$L__BB3_1290;
	mov.b32 	%r768, 1;
	shl.b32 	%r769, %r768, %r281;
	and.b32  	%r770, %r769, 72;
	setp.ne.s32 	%p477, %r770, 0;
	@%p477 bra 	$L__BB3_1289;
	mov.b32 	%r771, 1;
	shl.b32 	%r772, %r771, %r281;
	and.b32  	%r773, %r772, 144;
	setp.ne.s32 	%p478, %r773, 0;
	@%p478 bra 	$L__BB3_1288;
	bra.uni 	$L__BB3_1291;
$L__BB3_1288:
	fma.rn.f32 	%f2769, %f5794, 0fBBBB989D, 0f3F000000;
	cvt.sat.f32.f32 	%f2770, %f2769;
	mov.f32 	%f2771, 0f4B400001;
	mov.f32 	%f2772, 0f437C0000;
	fma.rm.f32 	%f2773, %f2770, %f2772, %f2771;
	add.f32 	%f2774, %f2773, 0fCB40007F;
	neg.f32 	%f2775, %f2774;
	fma.rn.f32 	%f2776, %f5794, 0fBFB8AA3B, %f2775;
	fma.rn.f32 	%f2777, %f5794, 0fB2A57060, %f2776;
	mov.b32 	%r774, %f2773;
	shl.b32 	%r775, %r774, 23;
	mov.b32 	%f2778, %r775;
	ex2.approx.ftz.f32 	%f2779, %f2777;
	fma.rn.f32 	%f2780, %f2779, %f2778, 0f3F800000;
	div.rn.f32 	%f5794, %f5794, %f2780;
	bra.uni 	$L__BB3_1291;
$L__BB3_1289:
	mul.f32 	%f2781, %f5794, %f5794;
	mul.f32 	%f2782, %f5794, %f2781;
	mul.f32 	%f2783, %f5794, 0f3F000000;
	fma.rn.f32 	%f2784, %f2782, 0f3D372713, %f5794;
	mul.f32 	%f2785, %f2784, 0f3F4C422A;
	abs.f32 	%f2786, %f2785;
	mul.f32 	%f2787, %f2786, 0f4038AA3B;
	ex2.approx.ftz.f32 	%f2788, %f2787;
	add.f32 	%f2789, %f2788, 0f3F800000;
	rcp.approx.ftz.f32 	%f2790, %f2789;
	fma.rn.f32 	%f2791, %f2790, 0fC0000000, 0f3F800000;
	setp.ge.f32 	%p479, %f2786, 0f41102CB4;
	selp.f32 	%f2792, 0f3F800000, %f2791, %p479;
	copysign.f32 	%f2793, %f2785, %f2792;
	mul.f32 	%f2794, %f2785, %f2785;
	fma.rn.f32 	%f2795, %f2794, 0f3C80F082, 0fBD563CAE;
	fma.rn.f32 	%f2796, %f2795, %f2794, 0f3E085941;
	fma.rn.f32 	%f2797, %f2796, %f2794, 0fBEAAA9ED;
	fma.rn.f32 	%f2798, %f2797, %f2794, 0f00000000;
	fma.rn.f32 	%f2799, %f2798, %f2785, %f2785;
	setp.ge.f32 	%p480, %f2786, 0f3F19999A;
	selp.f32 	%f2800, %f2793, %f2799, %p480;
	add.f32 	%f2801, %f2800, 0f3F800000;
	mul.f32 	%f5794, %f2783, %f2801;
	bra.uni 	$L__BB3_1291;
$L__BB3_1290:
	max.f32 	%f5794, %f5794, 0f00000000;
$L__BB3_1291:
	// begin inline asm
	{  cvt.rn.f16.f32 %rs456, %f5794;}

	// end inline asm
	add.s32 	%r776, %r277, %r274;
	mul.wide.u32 	%rd465, %r776, 2;
	add.s64 	%rd466, %rd4, %rd465;
	st.global.u16 	[%rd466], %rs456;
$L__BB3_1292:
	ret;

}


// ===== COMPILED SASS (sm_100) =====

	.target	sm_100

	.elftype	@"ET_EXEC"


//--------------------- .note.nv.tkinfo           --------------------------
	.section	.note.nv.tkinfo,"",@"SHT_NOTE"
	.sectionflags	@"SHF_NOTE_NV_TKINFO"
	.tkinfo
        /*0018*/ 	.word	0x00000002
        /*0030*/ 	.string	""
        /*0030*/ 	.string	"ptxas"
        /*0030*/ 	.string	"Cuda compilation tools, release 13.0, V13.0.88"
        /*0030*/ 	.string	"Build cuda_13.0.r13.0/compiler.36424714_0"
        /*0030*/ 	.string	"-arch sm_100 -m 64 "



//--------------------- .note.nv.cuinfo           --------------------------
	.section	.note.nv.cuinfo,"",@"SHT_NOTE"
	.sectionflags	@"SHF_NOTE_NV_CUINFO"
        /*0018*/ 	.short	0x0002
        /*001a*/ 	.short	0x0064
        /*001c*/ 	.short	0x0082
	.zero		2


//--------------------- .nv.info                  --------------------------
	.section	.nv.info,"",@"SHT_CUDA_INFO"
	.align	4


	//----- nvinfo : EIATTR_REGCOUNT
	.align		4
        /*0000*/ 	.byte	0x04, 0x2f
        /*0002*/ 	.short	(.L_1 - .L_0)
	.align		4
.L_0:
        /*0004*/ 	.word	index@(steel_gemm_fused_kernel)
        /*0008*/ 	.word	0x00000050


	//----- nvinfo : EIATTR_FRAME_SIZE
	.align		4
.L_1:
        /*000c*/ 	.byte	0x04, 0x11
        /*000e*/ 	.short	(.L_3 - .L_2)
	.align		4
.L_2:
        /*0010*/ 	.word	index@($__internal_2_$__cuda_sm3x_div_rn_noftz_f32_slowpath)
        /*0014*/ 	.word	0x00000000


	//----- nvinfo : EIATTR_FRAME_SIZE
	.align		4
.L_3:
        /*0018*/ 	.byte	0x04, 0x11
        /*001a*/ 	.short	(.L_5 - .L_4)
	.align		4
.L_4:
        /*001c*/ 	.word	index@(steel_gemm_fused_kernel)
        /*0020*/ 	.word	0x00000000


	//----- nvinfo : EIATTR_REGCOUNT
	.align		4
.L_5:
        /*0024*/ 	.byte	0x04, 0x2f
        /*0026*/ 	.short	(.L_7 - .L_6)
	.align		4
.L_6:
        /*0028*/ 	.word	index@(steel_gemm_layernorm_kernel)
        /*002c*/ 	.word	0x00000042


	//----- nvinfo : EIATTR_FRAME_SIZE
	.align		4
.L_7:
        /*0030*/ 	.byte	0x04, 0x11
        /*0032*/ 	.short	(.L_9 - .L_8)
	.align		4
.L_8:
        /*0034*/ 	.word	index@(steel_gemm_layernorm_kernel)
        /*0038*/ 	.word	0x00000000


	//----- nvinfo : EIATTR_REGCOUNT
	.align		4
.L_9:
        /*003c*/ 	.byte	0x04, 0x2f
        /*003e*/ 	.short	(.L_11 - .L_10)
	.align		4
.L_10:
        /*0040*/ 	.word	index@(steel_gemm_residual_kernel)
        /*0044*/ 	.word	0x00000050


	//----- nvinfo : EIATTR_FRAME_SIZE
	.align		4
.L_11:
        /*0048*/ 	.byte	0x04, 0x11
        /*004a*/ 	.short	(.L_13 - .L_12)
	.align		4
.L_12:
        /*004c*/ 	.word	index@($__internal_1_$__cuda_sm3x_div_rn_noftz_f32_slowpath)
        /*0050*/ 	.word	0x00000000


	//----- nvinfo : EIATTR_FRAME_SIZE
	.align		4
.L_13:
        /*0054*/ 	.byte	0x04, 0x11
        /*0056*/ 	.short	(.L_15 - .L_14)
	.align		4
.L_14:
        /*0058*/ 	.word	index@(steel_gemm_residual_kernel)
        /*005c*/ 	.word	0x00000000


	//----- nvinfo : EIATTR_REGCOUNT
	.align		4
.L_15:
        /*0060*/ 	.byte	0x04, 0x2f
        /*0062*/ 	.short	(.L_17 - .L_16)
	.align		4
.L_16:
        /*0064*/ 	.word	index@(steel_gemm_fused_fp16_kernel)
        /*0068*/ 	.word	0x00000046


	//----- nvinfo : EIATTR_FRAME_SIZE
	.align		4
.L_17:
        /*006c*/ 	.byte	0x04, 0x11
        /*006e*/ 	.short	(.L_19 - .L_18)
	.align		4
.L_18:
        /*0070*/ 	.word	index@($__internal_0_$__cuda_sm3x_div_rn_noftz_f32_slowpath)
        /*0074*/ 	.word	0x00000000


	//----- nvinfo : EIATTR_FRAME_SIZE
	.align		4
.L_19:
        /*0078*/ 	.byte	0x04, 0x11
        /*007a*/ 	.short	(.L_21 - .L_20)
	.align		4
.L_20:
        /*007c*/ 	.word	index@(steel_gemm_fused_fp16_kernel)
        /*0080*/ 	.word	0x00000000


	//----- nvinfo : EIATTR_MIN_STACK_SIZE
	.align		4
.L_21:
        /*0084*/ 	.byte	0x04, 0x12
        /*0086*/ 	.short	(.L_23 - .L_22)
	.align		4
.L_22:
        /*0088*/ 	.word	index@(steel_gemm_fused_fp16_kernel)
        /*008c*/ 	.word	0x00000000


	//----- nvinfo : EIATTR_MIN_STACK_SIZE
	.align		4
.L_23:
        /*0090*/ 	.byte	0x04, 0x12
        /*0092*/ 	.short	(.L_25 - .L_24)
	.align		4
.L_24:
        /*0094*/ 	.word	index@(steel_gemm_residual_kernel)
        /*0098*/ 	.word	0x00000000


	//----- nvinfo : EIATTR_MIN_STACK_SIZE
	.align		4
.L_25:
        /*009c*/ 	.byte	0x04, 0x12
        /*009e*/ 	.short	(.L_27 - .L_26)
	.align		4
.L_26:
        /*00a0*/ 	.word	index@(steel_gemm_layernorm_kernel)
        /*00a4*/ 	.word	0x00000000


	//----- nvinfo : EIATTR_MIN_STACK_SIZE
	.align		4
.L_27:
        /*00a8*/ 	.byte	0x04, 0x12
        /*00aa*/ 	.short	(.L_29 - .L_28)
	.align		4
.L_28:
        /*00ac*/ 	.word	index@(steel_gemm_fused_kernel)
        /*00b0*/ 	.word	0x00000000
.L_29:


//--------------------- .nv.compat                --------------------------
	.section	.nv.compat,"",@"SHT_CUDA_COMPAT_INFO"
	.align	4
        /*0000*/ 	.byte	0x02, 0x09, 0x00, 0x00, 0x02, 0x02, 0x01, 0x00, 0x02, 0x05, 0x05, 0x00, 0x03, 0x07, 0x01, 0x01
        /*0010*/ 	.byte	0x02, 0x03, 0x00, 0x00, 0x02, 0x06, 0x01, 0x00, 0x04, 0x0b, 0x08, 0x00, 0x01, 0x00, 0x00, 0x00
        /*0020*/ 	.byte	0x00, 0x00, 0x00, 0x00


//--------------------- .nv.info.steel_gemm_fused_fp16_kernel --------------------------
	.section	.nv.info.steel_gemm_fused_fp16_kernel,"",@"SHT_CUDA_INFO"
	.sectionflags	@""
	.align	4


	//----- nvinfo : EIATTR_CUDA_API_VERSION
	.align		4
        /*0000*/ 	.byte	0x04, 0x37
        /*0002*/ 	.short	(.L_31 - .L_30)
.L_30:
        /*0004*/ 	.word	0x00000082


	//----- nvinfo : EIATTR_KPARAM_INFO
	.align		4
.L_31:
        /*0008*/ 	.byte	0x04, 0x17
        /*000a*/ 	.short	(.L_33 - .L_32)
.L_32:
        /*000c*/ 	.word	0x00000000
        /*0010*/ 	.short	0x0009
        /*0012*/ 	.short	0x0034
        /*0014*/ 	.byte	0x00, 0xf0, 0x11, 0x00


	//----- nvinfo : EIATTR_KPARAM_INFO
	.align		4
.L_33:
        /*0018*/ 	.byte	0x04, 0x17
        /*001a*/ 	.short	(.L_35 - .L_34)
.L_34:
        /*001c*/ 	.word	0x00000000
        /*0020*/ 	.short	0x0008
        /*0022*/ 	.short	0x0030
        /*0024*/ 	.byte	0x00, 0xf0, 0x11, 0x00


	//----- nvinfo : EIATTR_KPARAM_INFO
	.align		4
.L_35:
        /*0028*/ 	.byte	0x04, 0x17
        /*002a*/ 	.short	(.L_37 - .L_36)
.L_36:
        /*002c*/ 	.word	0x00000000
        /*0030*/ 	.short	0x0007
        /*0032*/ 	.short	0x002c
        /*0034*/ 	.byte	0x00, 0xf0, 0x11, 0x00


	//----- nvinfo : EIATTR_KPARAM_INFO
	.align		4
.L_37:
        /*0038*/ 	.byte	0x04, 0x17
        /*003a*/ 	.short	(.L_39 - .L_38)
.L_38:
        /*003c*/ 	.word	0x00000000
        /*0040*/ 	.short	0x0006
        /*0042*/ 	.short	0x0028
        /*0044*/ 	.byte	0x00, 0xf0, 0x11, 0x00


	//----- nvinfo : EIATTR_KPARAM_INFO
	.align		4
.L_39:
        /*0048*/ 	.byte	0x04, 0x17
        /*004a*/ 	.short	(.L_41 - .L_40)
.L_40:
        /*004c*/ 	.word	0x00000000
        /*0050*/ 	.short	0x0005
        /*0052*/ 	.short	0x0024
        /*0054*/ 	.byte	0x00, 0xf0, 0x11, 0x00


	//----- nvinfo : EIATTR_KPARAM_INFO
	.align		4
.L_41:
        /*0058*/ 	.byte	0x04, 0x17
        /*005a*/ 	.short	(.L_43 - .L_42)
.L_42:
        /*005c*/ 	.word	0x00000000
        /*0060*/ 	.short	0x0004
        /*0062*/ 	.short	0x0020
        /*0064*/ 	.byte	0x00, 0xf0, 0x11, 0x00


	//----- nvinfo : EIATTR_KPARAM_INFO
	.align		4
.L_43:
        /*0068*/ 	.byte	0x04, 0x17
        /*006a*/ 	.short	(.L_45 - .L_44)
.L_44:
        /*006c*/ 	.word	0x00000000
        /*0070*/ 	.short	0x0003
        /*0072*/ 	.short	0x0018
        /*0074*/ 	.byte	0x00, 0xf5, 0x21, 0x00


	//----- nvinfo : EIATTR_KPARAM_INFO
	.align		4
.L_45:
        /*0078*/ 	.byte	0x04, 0x17
        /*007a*/ 	.short	(.L_47 - .L_46)
.L_46:
        /*007c*/ 	.word	0x00000000
        /*0080*/ 	.short	0x0002
        /*0082*/ 	.short	0x0010
        /*0084*/ 	.byte	0x00, 0xf5, 0x21, 0x00


	//----- nvinfo : EIATTR_KPARAM_INFO
	.align		4
.L_47:
        /*0088*/ 	.byte	0x04, 0x17
        /*008a*/ 	.short	(.L_49 - .L_48)
.L_48:
        /*008c*/ 	.word	0x00000000
        /*0090*/ 	.short	0x0001
        /*0092*/ 	.short	0x0008
        /*0094*/ 	.byte	0x00, 0xf5, 0x21, 0x00


	//----- nvinfo : EIATTR_KPARAM_INFO
	.align		4
.L_49:
        /*0098*/ 	.byte	0x04, 0x17
        /*009a*/ 	.short	(.L_51 - .L_50)
.L_50:
        /*009c*/ 	.word	0x00000000
        /*00a0*/ 	.short	0x0000
        /*00a2*/ 	.short	0x0000
        /*00a4*/ 	.byte	0x00, 0xf5, 0x21, 0x00


	//----- nvinfo : EIATTR_SPARSE_MMA_MASK
	.align		4
.L_51:
        /*00a8*/ 	.byte	0x03, 0x50
        /*00aa*/ 	.short	0x0000


	//----- nvinfo : EIATTR_MAXREG_COUNT
	.align		4
        /*00ac*/ 	.byte	0x03, 0x1b
        /*00ae*/ 	.short	0x00ff


	//----- nvinfo : EIATTR_NUM_BARRIERS
	.align		4
        /*00b0*/ 	.byte	0x02, 0x4c
        /*00b2*/ 	.byte	0x01
	.zero		1


	//----- nvinfo : EIATTR_MERCURY_ISA_VERSION
	.align		4
        /*00b4*/ 	.byte	0x03, 0x5f
        /*00b6*/ 	.short	0x0101


	//----- nvinfo : EIATTR_UNUSED_LOAD_BYTE_OFFSET
	.align		4
        /*00b8*/ 	.byte	0x04, 0x44
        /*00ba*/ 	.short	(.L_53 - .L_52)


	//   ....[0]....
.L_52:
        /*00bc*/ 	.word	0x00001600
        /*00c0*/ 	.word	0x000000fc


	//   ....[1]....
        /*00c4*/ 	.word	0x000017d0
        /*00c8*/ 	.word	0x000000fc


	//   ....[2]....
        /*00cc*/ 	.word	0x00001ae0
        /*00d0*/ 	.word	0x0000003f


	//   ....[3]....
        /*00d4*/ 	.word	0x00001dd0
        /*00d8*/ 	.word	0x000000fc


	//   ....[4]....
        /*00dc*/ 	.word	0x00002190
        /*00e0*/ 	.word	0x0000003f


	//   ....[5]....
        /*00e4*/ 	.word	0x00002500
        /*00e8*/ 	.word	0x000000fc


	//   ....[6]....
        /*00ec*/ 	.word	0x00002840
        /*00f0*/ 	.word	0x0000003f


	//   ....[7]....
        /*00f4*/ 	.word	0x00002b50
        /*00f8*/ 	.word	0x000000fc


	//   ....[8]....
        /*00fc*/ 	.word	0x00002c10
        /*0100*/ 	.word	0x0000003f


	//   ....[9]....
        /*0104*/ 	.word	0x00002e90
        /*0108*/ 	.word	0x0000003f


	//----- nvinfo : EIATTR_VRC_CTA_INIT_COUNT
	.align		4
.L_53:
        /*010c*/ 	.byte	0x02, 0x4a
	.zero		1
	.zero		1


	//----- nvinfo : EIATTR_EXIT_INSTR_OFFSETS
	.align		4
        /*0110*/ 	.byte	0x04, 0x1c
        /*0112*/ 	.short	(.L_55 - .L_54)


	//   ....[0]....
.L_54:
        /*0114*/ 	.word	0x00006f90


	//   ....[1]....
        /*0118*/ 	.word	0x00007f20


	//   ....[2]....
        /*011c*/ 	.word	0x000083f0


	//   ....[3]....
        /*0120*/ 	.word	0x0000dbe0


	//   ....[4]....
        /*0124*/ 	.word	0x0000e500


	//   ....[5]....
        /*0128*/ 	.word	0x0000e750


	//   ....[6]....
        /*012c*/ 	.word	0x0000ea90


	//   ....[7]....
        /*0130*/ 	.word	0x0000eb70


	//   ....[8]....
        /*0134*/ 	.word	0x0000f380


	//   ....[9]....
        /*0138*/ 	.word	0x0000f5e0


	//   ....[10]....
        /*013c*/ 	.word	0x0000f950


	//   ....[11]....
        /*0140*/ 	.word	0x0000fa40


	//   ....[12]....
        /*0144*/ 	.word	0x00013540


	//   ....[13]....
        /*0148*/ 	.word	0x00014410


	//   ....[14]....
        /*014c*/ 	.word	0x000148a0


	//   ....[15]....
        /*0150*/ 	.word	0x000198d0


	//   ....[16]....
        /*0154*/ 	.word	0x0001a160


	//   ....[17]....
        /*0158*/ 	.word	0x0001a380


	//   ....[18]....
        /*015c*/ 	.word	0x0001a630


	//   ....[19]....
        /*0160*/ 	.word	0x0001a6e0


	//   ....[20]....
        /*0164*/ 	.word	0x0001ae60


	//   ....[21]....
        /*0168*/ 	.word	0x0001b090


	//   ....[22]....
        /*016c*/ 	.word	0x0001b370


	//   ....[23]....
        /*0170*/ 	.word	0x0001b430


	//   ....[24]....
        /*0174*/ 	.word	0x0001d3e0


	//   ....[25]....
        /*0178*/ 	.word	0x0001dbf0


	//   ....[26]....
        /*017c*/ 	.word	0x0001de50


	//   ....[27]....
        /*0180*/ 	.word	0x0001eb70


	//   ....[28]....
        /*0184*/ 	.word	0x0001eed0


	//   ....[29]....
        /*0188*/ 	.word	0x0001efa0


	//   ....[30]....
        /*018c*/ 	.word	0x0001fd90


	//   ....[31]....
        /*0190*/ 	.word	0x00020120


	//   ....[32]....
        /*0194*/ 	.word	0x00020200


	//   ....[33]....
        /*0198*/ 	.word	0x00022270


	//   ....[34]....
        /*019c*/ 	.word	0x00022b20


	//   ....[35]....
        /*01a0*/ 	.word	0x00022da0


	//   ....[36]....
        /*01a4*/ 	.word	0x00027d30


	//   ....[37]....
        /*01a8*/ 	.word	0x00028630


	//   ....[38]....
        /*01ac*/ 	.word	0x00028870


	//   ....[39]....
        /*01b0*/ 	.word	0x00028b10


	//   ....[40]....
        /*01b4*/ 	.word	0x00028bd0


	//   ....[41]....
        /*01b8*/ 	.word	0x00029380


	//   ....[42]....
        /*01bc*/ 	.word	0x000295c0


	//   ....[43]....
        /*01c0*/ 	.word	0x00029890


	//   ....[44]....
        /*01c4*/ 	.word	0x00029960


	//   ....[45]....
        /*01c8*/ 	.word	0x0002d1c0


	//   ....[46]....
        /*01cc*/ 	.word	0x0002e040


	//   ....[47]....
        /*01d0*/ 	.word	0x0002e4b0


	//----- nvinfo : EIATTR_INDIRECT_BRANCH_TARGETS
	.align		4
.L_55:
        /*01d4*/ 	.byte	0x04, 0x34
        /*01d6*/ 	.short	(.L_57 - .L_56)


	//   ....[0]....
.L_56:
        /*01d8*/ 	.word	.L_x_2225@srel
        /*01dc*/ 	.short	0x0
        /*01de*/ 	.short	0x0
        /*01e0*/ 	.word	0x3
        /*01e4*/ 	.word	.L_x_2226@srel
        /*01e8*/ 	.word	.L_x_2227@srel
        /*01ec*/ 	.word	.L_x_32@srel


	//   ....[1]....
        /*01f0*/ 	.word	.L_x_2229@srel
        /*01f4*/ 	.short	0x0
        /*01f6*/ 	.short	0x0
        /*01f8*/ 	.word	0x4
        /*01fc*/ 	.word	.L_x_2226@srel
        /*0200*/ 	.word	.L_x_2231@srel
        /*0204*/ 	.word	.L_x_2232@srel
        /*0208*/ 	.word	.L_x_2231@srel


	//   ....[2]....
        /*020c*/ 	.word	.L_x_2234@srel
        /*0210*/ 	.short	0x0
        /*0212*/ 	.short	0x0
        /*0214*/ 	.word	0x3
        /*0218*/ 	.word	.L_x_2235@srel
        /*021c*/ 	.word	.L_x_2236@srel
        /*0220*/ 	.word	.L_x_2237@srel


	//   ....[3]....
        /* <DEDUP_REMOVED lines=8> */


	//   ....[4]....
        /*0240*/ 	.word	.L_x_2243@srel
        /*0244*/ 	.short	0x0
        /*0246*/ 	.short	0x0
        /*0248*/ 	.word	0x3
        /*024c*/ 	.word	.L_x_2244@srel
        /*0250*/ 	.word	.L_x_2245@srel
        /*0254*/ 	.word	.L_x_166@srel


	//   ....[5]....
        /*0258*/ 	.word	.L_x_2247@srel
        /*025c*/ 	.short	0x0
        /*025e*/ 	.short	0x0
        /*0260*/ 	.word	0x3
        /*0264*/ 	.word	.L_x_2244@srel
        /*0268*/ 	.word	.L_x_2245@srel
        /*026c*/ 	.word	.L_x_2250@srel


	//   ....[6]....
        /*0270*/ 	.word	.L_x_2251@srel
        /*0274*/ 	.short	0x0
        /*0276*/ 	.short	0x0
        /*0278*/ 	.word	0x3
        /*027c*/ 	.word	.L_x_2252@srel
        /*0280*/ 	.word	.L_x_2253@srel
        /*0284*/ 	.word	.L_x_192@srel


	//   ....[7]....
        /*0288*/ 	.word	.L_x_2255@srel
        /*028c*/ 	.short	0x0
        /*028e*/ 	.short	0x0
        /*0290*/ 	.word	0x3
        /*0294*/ 	.word	.L_x_2252@srel
        /*0298*/ 	.word	.L_x_2253@srel
        /*029c*/ 	.word	.L_x_2258@srel


	//   ....[8]....
        /*02a0*/ 	.word	.L_x_2259@srel
        /*02a4*/ 	.short	0x0
        /*02a6*/ 	.short	0x0
        /*02a8*/ 	.word	0x3
        /*02ac*/ 	.word	.L_x_2260@srel
        /*02b0*/ 	.word	.L_x_2261@srel
        /*02b4*/ 	.word	.L_x_216@srel


	//   ....[9]....
        /*02b8*/ 	.word	.L_x_2263@srel
        /*02bc*/ 	.short	0x0
        /*02be*/ 	.short	0x0
        /*02c0*/ 	.word	0x3
        /*02c4*/ 	.word	.L_x_2260@srel
        /*02c8*/ 	.word	.L_x_2261@srel
        /*02cc*/ 	.word	.L_x_2266@srel


	//   ....[10]....
        /*02d0*/ 	.word	.L_x_2267@srel
        /*02d4*/ 	.short	0x0
        /*02d6*/ 	.short	0x0
        /*02d8*/ 	.word	0x3
        /*02dc*/ 	.word	.L_x_2268@srel
        /*02e0*/ 	.word	.L_x_2269@srel
        /*02e4*/ 	.word	.L_x_247@srel


	//   ....[11]....
        /* <DEDUP_REMOVED lines=8> */


	//   ....[12]....
        /*0304*/ 	.word	.L_x_2276@srel
        /*0308*/ 	.short	0x0
        /*030a*/ 	.short	0x0
        /*030c*/ 	.word	0x3
        /*0310*/ 	.word	.L_x_2277@srel
        /*0314*/ 	.word	.L_x_2278@srel
        /*0318*/ 	.word	.L_x_354@srel


	//   ....[13]....
        /* <DEDUP_REMOVED lines=8> */


	//   ....[14]....
        /*0338*/ 	.word	.L_x_2285@srel
        /*033c*/ 	.short	0x0
        /*033e*/ 	.short	0x0
        /*0340*/ 	.word	0x3
        /*0344*/ 	.word	.L_x_2286@srel
        /*0348*/ 	.word	.L_x_2287@srel
        /*034c*/ 	.word	.L_x_390@srel


	//   ....[15]....
        /*0350*/ 	.word	.L_x_2289@srel
        /*0354*/ 	.short	0x0
        /*0356*/ 	.short	0x0
        /*0358*/ 	.word	0x3
        /*035c*/ 	.word	.L_x_2286@srel
        /*0360*/ 	.word	.L_x_2287@srel
        /*0364*/ 	.word	.L_x_2292@srel


	//   ....[16]....
        /*0368*/ 	.word	.L_x_2293@srel
        /*036c*/ 	.short	0x0
        /*036e*/ 	.short	0x0
        /*0370*/ 	.word	0x3
        /*0374*/ 	.word	.L_x_2294@srel
        /*0378*/ 	.word	.L_x_2295@srel
        /*037c*/ 	.word	.L_x_416@srel


	//   ....[17]....
        /*0380*/ 	.word	.L_x_2297@srel
        /*0384*/ 	.short	0x0
        /*0386*/ 	.short	0x0
        /*0388*/ 	.word	0x3
        /*038c*/ 	.word	.L_x_2294@srel
        /*0390*/ 	.word	.L_x_2295@srel
        /*0394*/ 	.word	.L_x_2300@srel


	//   ....[18]....
        /*0398*/ 	.word	.L_x_2301@srel
        /*039c*/ 	.short	0x0
        /*039e*/ 	.short	0x0
        /*03a0*/ 	.word	0x3
        /*03a4*/ 	.word	.L_x_2302@srel
        /*03a8*/ 	.word	.L_x_2303@srel
        /*03ac*/ 	.word	.L_x_446@srel


	//   ....[19]....
        /*03b0*/ 	.word	.L_x_2305@srel
        /*03b4*/ 	.short	0x0
        /*03b6*/ 	.short	0x0
        /*03b8*/ 	.word	0x3
        /*03bc*/ 	.word	.L_x_2302@srel
        /*03c0*/ 	.word	.L_x_2303@srel
        /*03c4*/ 	.word	.L_x_2308@srel


	//   ....[20]....
        /* <DEDUP_REMOVED lines=8> */


	//   ....[21]....
        /* <DEDUP_REMOVED lines=8> */
        /*0400*/ 	.word	.L_x_2313@srel


	//   ....[22]....
        /*0404*/ 	.word	.L_x_2320@srel
        /*0408*/ 	.short	0x0
        /*040a*/ 	.short	0x0
        /*040c*/ 	.word	0x3
        /*0410*/ 	.word	.L_x_2321@srel
        /*0414*/ 	.word	.L_x_2322@srel
        /*0418*/ 	.word	.L_x_645@srel


	//   ....[23]....
        /* <DEDUP_REMOVED lines=8> */


	//   ....[24]....
        /*0438*/ 	.word	.L_x_2329@srel
        /*043c*/ 	.short	0x0
        /*043e*/ 	.short	0x0
        /*0440*/ 	.word	0x3
        /*0444*/ 	.word	.L_x_2330@srel
        /*0448*/ 	.word	.L_x_2331@srel
        /*044c*/ 	.word	.L_x_669@srel


	//   ....[25]....
        /*0450*/ 	.word	.L_x_2333@srel
        /*0454*/ 	.short	0x0
        /*0456*/ 	.short	0x0
        /*0458*/ 	.word	0x3
        /*045c*/ 	.word	.L_x_2330@srel
        /*0460*/ 	.word	.L_x_2331@srel
        /*0464*/ 	.word	.L_x_2336@srel


	//   ....[26]....
        /*0468*/ 	.word	.L_x_2337@srel
        /*046c*/ 	.short	0x0
        /*046e*/ 	.short	0x0
        /*0470*/ 	.word	0x3
        /*0474*/ 	.word	.L_x_2338@srel
        /*0478*/ 	.word	.L_x_2339@srel
        /*047c*/ 	.word	.L_x_693@srel


	//   ....[27]....
        /*0480*/ 	.word	.L_x_2341@srel
        /*0484*/ 	.short	0x0
        /*0486*/ 	.short	0x0
        /*0488*/ 	.word	0x3
        /*048c*/ 	.word	.L_x_2338@srel
        /*0490*/ 	.word	.L_x_2339@srel
        /*0494*/ 	.word	.L_x_2344@srel


	//   ....[28]....
        /*0498*/ 	.word	.L_x_2345@srel
        /*049c*/ 	.short	0x0
        /*049e*/ 	.short	0x0
        /*04a0*/ 	.word	0x3
        /*04a4*/ 	.word	.L_x_2346@srel
        /*04a8*/ 	.word	.L_x_2347@srel
        /*04ac*/ 	.word	.L_x_715@srel


	//   ....[29]....
        /*04b0*/ 	.word	.L_x_2349@srel
        /*04b4*/ 	.short	0x0
        /*04b6*/ 	.short	0x0
        /*04b8*/ 	.word	0x3
        /*04bc*/ 	.word	.L_x_2346@srel
        /*04c0*/ 	.word	.L_x_2347@srel
        /*04c4*/ 	.word	.L_x_2352@srel


	//----- nvinfo : EIATTR_CRS_STACK_SIZE
	.align		4
.L_57:
        /*04c8*/ 	.byte	0x04, 0x1e
        /*04ca*/ 	.short	(.L_59 - .L_58)
.L_58:
        /*04cc*/ 	.word	0x00000000


	//----- nvinfo : EIATTR_CBANK_PARAM_SIZE
	.align		4
.L_59:
        /*04d0*/ 	.byte	0x03, 0x19
        /*04d2*/ 	.short	0x0038


	//----- nvinfo : EIATTR_PARAM_CBANK
	.align		4
        /*04d4*/ 	.byte	0x04, 0x0a
        /*04d6*/ 	.short	(.L_61 - .L_60)
	.align		4
.L_60:
        /*04d8*/ 	.word	index@(.nv.constant0.steel_gemm_fused_fp16_kernel)
        /*04dc*/ 	.short	0x0380
        /*04de*/ 	.short	0x0038


	//----- nvinfo : EIATTR_SW_WAR
	.align		4
.L_61:
        /*04e0*/ 	.byte	0x04, 0x36
        /*04e2*/ 	.short	(.L_63 - .L_62)
.L_62:
        /*04e4*/ 	.word	0x00000008
.L_63:


//--------------------- .nv.info.steel_gemm_residual_kernel --------------------------
	.section	.nv.info.steel_gemm_residual_kernel,"",@"SHT_CUDA_INFO"
	.sectionflags	@""
	.align	4


	//----- nvinfo : EIATTR_CUDA_API_VERSION
	.align		4
        /*0000*/ 	.byte	0x04, 0x37
        /*0002*/ 	.short	(.L_65 - .L_64)
.L_64:
        /*0004*/ 	.word	0x00000082


	//----- nvinfo : EIATTR_KPARAM_INFO
	.align		4
.L_65:
        /*0008*/ 	.byte	0x04, 0x17
        /*000a*/ 	.short	(.L_67 - .L_66)
.L_66:
        /*000c*/ 	.word	0x00000000
        /*0010*/ 	.short	0x000a
        /*0012*/ 	.short	0x003c
        /*0014*/ 	.byte	0x00, 0xf0, 0x11, 0x00


	//----- nvinfo : EIATTR_KPARAM_INFO
	.align		4
.L_67:
        /*0018*/ 	.byte	0x04, 0x17
        /*001a*/ 	.short	(.L_69 - .L_68)
.L_68:
        /*001c*/ 	.word	0x00000000
        /*0020*/ 	.short	0x0009
        /*0022*/ 	.short	0x0038
        /*0024*/ 	.byte	0x00, 0xf0, 0x11, 0x00


	//----- nvinfo : EIATTR_KPARAM_INFO
	.align		4
.L_69:
        /*0028*/ 	.byte	0x04, 0x17
        /*002a*/ 	.short	(.L_71 - .L_70)
.L_70:
        /*002c*/ 	.word	0x00000000
        /*0030*/ 	.short	0x0008
        /*0032*/ 	.short	0x0034
        /*0034*/ 	.byte	0x00, 0xf0, 0x11, 0x00


	//----- nvinfo : EIATTR_KPARAM_INFO
	.align		4
.L_71:
        /*0038*/ 	.byte	0x04, 0x17
        /*003a*/ 	.short	(.L_73 - .L_72)
.L_72:
        /*003c*/ 	.word	0x00000000
        /*0040*/ 	.short	0x0007
        /*0042*/ 	.short	0x0030
        /*0044*/ 	.byte	0x00, 0xf0, 0x11, 0x00


	//----- nvinfo : EIATTR_KPARAM_INFO
	.align		4
.L_73:
        /*0048*/ 	.byte	0x04, 0x17
        /*004a*/ 	.short	(.L_75 - .L_74)
.L_74:
        /*004c*/ 	.word	0x00000000
        /*0050*/ 	.short	0x0006
        /*0052*/ 	.short	0x002c
        /*0054*/ 	.byte	0x00, 0xf0, 0x11, 0x00


	//----- nvinfo : EIATTR_KPARAM_INFO
	.align		4
.L_75:
        /*0058*/ 	.byte	0x04, 0x17
        /*005a*/ 	.short	(.L_77 - .L_76)
.L_76:
        /*005c*/ 	.word	0x00000000
        /*0060*/ 	.short	0x0005
        /*0062*/ 	.short	0x0028
        /*0064*/ 	.byte	0x00, 0xf0, 0x11, 0x00


	//----- nvinfo : EIATTR_KPARAM_INFO
	.align		4
.L_77:
        /*0068*/ 	.byte	0x04, 0x17
        /*006a*/ 	.short	(.L_79 - .L_78)
.L_78:
        /*006c*/ 	.word	0x00000000
        /*0070*/ 	.short	0x0004
        /*0072*/ 	.short	0x0020
        /*0074*/ 	.byte	0x00, 0xf5, 0x21, 0x00


	//----- nvinfo : EIATTR_KPARAM_INFO
	.align		4
.L_79:
        /*0078*/ 	.byte	0x04, 0x17
        /*007a*/ 	.short	(.L_81 - .L_80)
.L_80:
        /*007c*/ 	.word	0x00000000
        /*0080*/ 	.short	0x0003
        /*0082*/ 	.short	0x0018
        /*0084*/ 	.byte	0x00, 0xf5, 0x21, 0x00


	//----- nvinfo : EIATTR_KPARAM_INFO
	.align		4
.L_81:
        /*0088*/ 	.byte	0x04, 0x17
        /*008a*/ 	.short	(.L_83 - .L_82)
.L_82:
        /*008c*/ 	.word	0x00000000
        /*0090*/ 	.short	0x0002
        /*0092*/ 	.short	0x0010
        /*0094*/ 	.byte	0x00, 0xf5, 0x21, 0x00


	//----- nvinfo : EIATTR_KPARAM_INFO
	.align		4
.L_83:
        /*0098*/ 	.byte	0x04, 0x17
        /*009a*/ 	.short	(.L_85 - .L_84)
.L_84:
        /*009c*/ 	.word	0x00000000
        /*00a0*/ 	.short	0x0001
        /*00a2*/ 	.short	0x0008
        /*00a4*/ 	.byte	0x00, 0xf5, 0x21, 0x00


	//----- nvinfo : EIATTR_KPARAM_INFO
	.align		4
.L_85:
        /*00a8*/ 	.byte	0x04, 0x17
        /*00aa*/ 	.short	(.L_87 - .L_86)
.L_86:
        /*00ac*/ 	.word	0x00000000
        /*00b0*/ 	.short	0x0000
        /*00b2*/ 	.short	0x0000
        /*00b4*/ 	.byte	0x00, 0xf5, 0x21, 0x00


	//----- nvinfo : EIATTR_SPARSE_MMA_MASK
	.align		4
.L_87:
        /*00b8*/ 	.byte	0x03, 0x50
        /*00ba*/ 	.short	0x0000


	//----- nvinfo : EIATTR_MAXREG_COUNT
	.align		4
        /*00bc*/ 	.byte	0x03, 0x1b
        /*00be*/ 	.short	0x00ff


	//----- nvinfo : EIATTR_NUM_BARRIERS
	.align		4
        /*00c0*/ 	.byte	0x02, 0x4c
        /*00c2*/ 	.byte	0x01
	.zero		1


	//----- nvinfo : EIATTR_MERCURY_ISA_VERSION
	.align		4
        /*00c4*/ 	.byte	0x03, 0x5f
        /*00c6*/ 	.short	0x0101


	//----- nvinfo : EIATTR_UNUSED_LOAD_BYTE_OFFSET
	.align		4
        /*00c8*/ 	.byte	0x04, 0x44
        /*00ca*/ 	.short	(.L_89 - .L_88)


	//   ....[0]....
.L_88:
        /*00cc*/ 	.word	0x000015f0
        /*00d0*/ 	.word	0x0000fff0


	//   ....[1]....
        /*00d4*/ 	.word	0x00001610
        /*00d8*/ 	.word	0x0000ff0f


	//   ....[2]....
        /*00dc*/ 	.word	0x00001630
        /*00e0*/ 	.word	0x0000f0ff


	//   ....[3]....
        /*00e4*/ 	.word	0x00001700
        /*00e8*/ 	.word	0x0000fff0


	//   ....[4]....
        /*00ec*/ 	.word	0x00001970
        /*00f0*/ 	.word	0x00000fff


	//   ....[5]....
        /*00f4*/ 	.word	0x00001bc0
        /*00f8*/ 	.word	0x0000fff0


	//   ....[6]....
        /*00fc*/ 	.word	0x00001e10
        /*0100*/ 	.word	0x00000fff


	//   ....[7]....
        /*0104*/ 	.word	0x00002070
        /*0108*/ 	.word	0x0000fff0


	//   ....[8]....
        /*010c*/ 	.word	0x000022a0
        /*0110*/ 	.word	0x00000fff


	//   ....[9]....
        /*0114*/ 	.word	0x000024d0
        /*0118*/ 	.word	0x0000fff0


	//   ....[10]....
        /*011c*/ 	.word	0x00002530
        /*0120*/ 	.word	0x00000fff


	//   ....[11]....
        /*0124*/ 	.word	0x000026b0
        /*0128*/ 	.word	0x00000fff


	//----- nvinfo : EIATTR_VRC_CTA_INIT_COUNT
	.align		4
.L_89:
        /*012c*/ 	.byte	0x02, 0x4a
	.zero		1
	.zero		1


	//----- nvinfo : EIATTR_EXIT_INSTR_OFFSETS
	.align		4
        /*0130*/ 	.byte	0x04, 0x1c
        /*0132*/ 	.short	(.L_91 - .L_90)


	//   ....[0]....
.L_90:
        /*0134*/ 	.word	0x00006a40


	//   ....[1]....
        /*0138*/ 	.word	0x00006ca0


	//   ....[2]....
        /*013c*/ 	.word	0x00006d10


	//   ....[3]....
        /*0140*/ 	.word	0x00007410


	//   ....[4]....
        /*0144*/ 	.word	0x00007600


	//   ....[5]....
        /*0148*/ 	.word	0x00007cc0


	//   ....[6]....
        /*014c*/ 	.word	0x00007eb0


	//   ....[7]....
        /*0150*/ 	.word	0x00008090


	//   ....[8]....
        /*0154*/ 	.word	0x00008110


	//   ....[9]....
        /*0158*/ 	.word	0x0000c500


	//   ....[10]....
        /*015c*/ 	.word	0x0000c790


	//   ....[11]....
        /*0160*/ 	.word	0x0000c810


	//   ....[12]....
        /*0164*/ 	.word	0x0000cf40


	//   ....[13]....
        /*0168*/ 	.word	0x0000d140


	//   ....[14]....
        /*016c*/ 	.word	0x0000d830


	//   ....[15]....
        /*0170*/ 	.word	0x0000da30


	//   ....[16]....
        /*0174*/ 	.word	0x0000dc40


	//   ....[17]....
        /*0178*/ 	.word	0x0000dcd0


	//   ....[18]....
        /*017c*/ 	.word	0x0000e7e0


	//   ....[19]....
        /*0180*/ 	.word	0x0000ea50


	//   ....[20]....
        /*0184*/ 	.word	0x0000eb00


	//   ....[21]....
        /*0188*/ 	.word	0x00010900


	//   ....[22]....
        /*018c*/ 	.word	0x00011080


	//   ....[23]....
        /*0190*/ 	.word	0x000112a0


	//   ....[24]....
        /*0194*/ 	.word	0x000130a0


	//   ....[25]....
        /*0198*/ 	.word	0x00013820


	//   ....[26]....
        /*019c*/ 	.word	0x00013a50


	//   ....[27]....
        /*01a0*/ 	.word	0x00014530


	//   ....[28]....
        /*01a4*/ 	.word	0x000147d0


	//   ....[29]....
        /*01a8*/ 	.word	0x00014890


	//   ....[30]....
        /*01ac*/ 	.word	0x000185b0


	//   ....[31]....
        /*01b0*/ 	.word	0x00019510


	//   ....[32]....
        /*01b4*/ 	.word	0x000199d0


	//----- nvinfo : EIATTR_CRS_STACK_SIZE
	.align		4
.L_91:
        /*01b8*/ 	.byte	0x04, 0x1e
        /*01ba*/ 	.short	(.L_93 - .L_92)
.L_92:
        /*01bc*/ 	.word	0x00000000


	//----- nvinfo : EIATTR_CBANK_PARAM_SIZE
	.align		4
.L_93:
        /*01c0*/ 	.byte	0x03, 0x19
        /*01c2*/ 	.short	0x0040


	//----- nvinfo : EIATTR_PARAM_CBANK
	.align		4
        /*01c4*/ 	.byte	0x04, 0x0a
        /*01c6*/ 	.short	(.L_95 - .L_94)
	.align		4
.L_94:
        /*01c8*/ 	.word	index@(.nv.constant0.steel_gemm_residual_kernel)
        /*01cc*/ 	.short	0x0380
        /*01ce*/ 	.short	0x0040


	//----- nvinfo : EIATTR_SW_WAR
	.align		4
.L_95:
        /*01d0*/ 	.byte	0x04, 0x36
        /*01d2*/ 	.short	(.L_97 - .L_96)
.L_96:
        /*01d4*/ 	.word	0x00000008
.L_97:


//--------------------- .nv.info.steel_gemm_layernorm_kernel --------------------------
	.section	.nv.info.steel_gemm_layernorm_kernel,"",@"SHT_CUDA_INFO"
	.sectionflags	@""
	.align	4


	//----- nvinfo : EIATTR_CUDA_API_VERSION
	.align		4
        /*0000*/ 	.byte	0x04, 0x37
        /*0002*/ 	.short	(.L_99 - .L_98)
.L_98:
        /*0004*/ 	.word	0x00000082


	//----- nvinfo : EIATTR_KPARAM_INFO
	.align		4
.L_99:
        /*0008*/ 	.byte	0x04, 0x17
        /*000a*/ 	.short	(.L_101 - .L_100)
.L_100:
        /*000c*/ 	.word	0x00000000
        /*0010*/ 	.short	0x0009
        /*0012*/ 	.short	0x0038
        /*0014*/ 	.byte	0x00, 0xf0, 0x11, 0x00


	//----- nvinfo : EIATTR_KPARAM_INFO
	.align		4
.L_101:
        /*0018*/ 	.byte	0x04, 0x17
        /*001a*/ 	.short	(.L_103 - .L_102)
.L_102:
        /*001c*/ 	.word	0x00000000
        /*0020*/ 	.short	0x0008
        /*0022*/ 	.short	0x0034
        /*0024*/ 	.byte	0x00, 0xf0, 0x11, 0x00


	//----- nvinfo : EIATTR_KPARAM_INFO
	.align		4
.L_103:
        /*0028*/ 	.byte	0x04, 0x17
        /*002a*/ 	.short	(.L_105 - .L_104)
.L_104:
        /*002c*/ 	.word	0x00000000
        /*0030*/ 	.short	0x0007
        /*0032*/ 	.short	0x0030
        /*0034*/ 	.byte	0x00, 0xf0, 0x11, 0x00


	//----- nvinfo : EIATTR_KPARAM_INFO
	.align		4
.L_105:
        /*0038*/ 	.byte	0x04, 0x17
        /*003a*/ 	.short	(.L_107 - .L_106)
.L_106:
        /*003c*/ 	.word	0x00000000
        /*0040*/ 	.short	0x0006
        /*0042*/ 	.short	0x002c
        /*0044*/ 	.byte	0x00, 0xf0, 0x11, 0x00


	//----- nvinfo : EIATTR_KPARAM_INFO
	.align		4
.L_107:
        /*0048*/ 	.byte	0x04, 0x17
        /*004a*/ 	.short	(.L_109 - .L_108)
.L_108:
        /*004c*/ 	.word	0x00000000
        /*0050*/ 	.short	0x0005
        /*0052*/ 	.short	0x0028
        /*0054*/ 	.byte	0x00, 0xf0, 0x11, 0x00


	//----- nvinfo : EIATTR_KPARAM_INFO
	.align		4
.L_109:
        /*0058*/ 	.byte	0x04, 0x17
        /*005a*/ 	.short	(.L_111 - .L_110)
.L_110:
        /*005c*/ 	.word	0x00000000
        /*0060*/ 	.short	0x0004
        /*0062*/ 	.short	0x0020
        /*0064*/ 	.byte	0x00, 0xf5, 0x21, 0x00


	//----- nvinfo : EIATTR_KPARAM_INFO
	.align		4
.L_111:
        /*0068*/ 	.byte	0x04, 0x17
        /*006a*/ 	.short	(.L_113 - .L_112)
.L_112:
        /*006c*/ 	.word	0x00000000
        /*0070*/ 	.short	0x0003
        /*0072*/ 	.short	0x0018
        /*0074*/ 	.byte	0x00, 0xf5, 0x21, 0x00


	//----- nvinfo : EIATTR_KPARAM_INFO
	.align		4
.L_113:
        /*0078*/ 	.byte	0x04, 0x17
        /*007a*/ 	.short	(.L_115 - .L_114)
.L_114:
        /*007c*/ 	.word	0x00000000
        /*0080*/ 	.short	0x0002
        /*0082*/ 	.short	0x0010
        /*0084*/ 	.byte	0x00, 0xf5, 0x21, 0x00


	//----- nvinfo : EIATTR_KPARAM_INFO
	.align		4
.L_115:
        /*0088*/ 	.byte	0x04, 0x17
        /*008a*/ 	.short	(.L_117 - .L_116)
.L_116:
        /*008c*/ 	.word	0x00000000
        /*0090*/ 	.short	0x0001
        /*0092*/ 	.short	0x0008
        /*0094*/ 	.byte	0x00, 0xf5, 0x21, 0x00


	//----- nvinfo : EIATTR_KPARAM_INFO
	.align		4
.L_117:
        /*0098*/ 	.byte	0x04, 0x17
        /*009a*/ 	.short	(.L_119 - .L_118)
.L_118:
        /*009c*/ 	.word	0x00000000
        /*00a0*/ 	.short	0x0000
        /*00a2*/ 	.short	0x0000
        /*00a4*/ 	.byte	0x00, 0xf5, 0x21, 0x00


	//----- nvinfo : EIATTR_SPARSE_MMA_MASK
	.align		4
.L_119:
        /*00a8*/ 	.byte	0x03, 0x50
        /*00aa*/ 	.short	0x0000


	//----- nvinfo : EIATTR_MAXREG_COUNT
	.align		4
        /*00ac*/ 	.byte	0x03, 0x1b
        /*00ae*/ 	.short	0x00ff


	//----- nvinfo : EIATTR_NUM_BARRIERS
	.align		4
        /*00b0*/ 	.byte	0x02, 0x4c
        /*00b2*/ 	.byte	0x01
	.zero		1


	//----- nvinfo : EIATTR_MERCURY_ISA_VERSION
	.align		4
        /*00b4*/ 	.byte	0x03, 0x5f
        /*00b6*/ 	.short	0x0101


	//----- nvinfo : EIATTR_UNUSED_LOAD_BYTE_OFFSET
	.align		4
        /*00b8*/ 	.byte	0x04, 0x44
        /*00ba*/ 	.short	(.L_121 - .L_120)


	//   ....[0]....
.L_120:
        /*00bc*/ 	.word	0x00001640
        /*00c0*/ 	.word	0x0000ff0f


	//   ....[1]....
        /*00c4*/ 	.word	0x00001660
        /*00c8*/ 	.word	0x0000fff0


	//   ....[2]....
        /*00cc*/ 	.word	0x00001670
        /*00d0*/ 	.word	0x0000fff0


	//   ....[3]....
        /*00d4*/ 	.word	0x00001690
        /*00d8*/ 	.word	0x0000f0ff


	//   ....[4]....
        /*00dc*/ 	.word	0x000018f0
        /*00e0*/ 	.word	0x00000fff


	//   ....[5]....
        /*00e4*/ 	.word	0x00001b50
        /*00e8*/ 	.word	0x0000fff0


	//   ....[6]....
        /*00ec*/ 	.word	0x00001d90
        /*00f0*/ 	.word	0x00000fff


	//   ....[7]....
        /*00f4*/ 	.word	0x00002000
        /*00f8*/ 	.word	0x0000fff0


	//   ....[8]....
        /*00fc*/ 	.word	0x00002250
        /*0100*/ 	.word	0x00000fff


	//   ....[9]....
        /*0104*/ 	.word	0x000024b0
        /*0108*/ 	.word	0x0000fff0


	//   ....[10]....
        /*010c*/ 	.word	0x000025c0
        /*0110*/ 	.word	0x00000fff


	//   ....[11]....
        /*0114*/ 	.word	0x000026e0
        /*0118*/ 	.word	0x00000fff


	//----- nvinfo : EIATTR_VRC_CTA_INIT_COUNT
	.align		4
.L_121:
        /*011c*/ 	.byte	0x02, 0x4a
	.zero		1
	.zero		1


	//----- nvinfo : EIATTR_EXIT_INSTR_OFFSETS
	.align		4
        /*0120*/ 	.byte	0x04, 0x1c
        /*0122*/ 	.short	(.L_123 - .L_122)


	//   ....[0]....
.L_122:
        /*0124*/ 	.word	0x00002fd0


	//   ....[1]....
        /*0128*/ 	.word	0x00003120


	//   ....[2]....
        /*012c*/ 	.word	0x00003170


	//   ....[3]....
        /*0130*/ 	.word	0x000037b0


	//   ....[4]....
        /*0134*/ 	.word	0x00003960


	//   ....[5]....
        /*0138*/ 	.word	0x000039d0


	//   ....[6]....
        /*013c*/ 	.word	0x00004150


	//   ....[7]....
        /*0140*/ 	.word	0x00004360


	//   ....[8]....
        /*0144*/ 	.word	0x000043f0


	//   ....[9]....
        /*0148*/ 	.word	0x00004b10


	//   ....[10]....
        /*014c*/ 	.word	0x00004cf0


	//   ....[11]....
        /*0150*/ 	.word	0x00004d70


	//----- nvinfo : EIATTR_CRS_STACK_SIZE
	.align		4
.L_123:
        /*0154*/ 	.byte	0x04, 0x1e
        /*0156*/ 	.short	(.L_125 - .L_124)
.L_124:
        /*0158*/ 	.word	0x00000000


	//----- nvinfo : EIATTR_CBANK_PARAM_SIZE
	.align		4
.L_125:
        /*015c*/ 	.byte	0x03, 0x19
        /*015e*/ 	.short	0x003c


	//----- nvinfo : EIATTR_PARAM_CBANK
	.align		4
        /*0160*/ 	.byte	0x04, 0x0a
        /*0162*/ 	.short	(.L_127 - .L_126)
	.align		4
.L_126:
        /*0164*/ 	.word	index@(.nv.constant0.steel_gemm_layernorm_kernel)
        /*0168*/ 	.short	0x0380
        /*016a*/ 	.short	0x003c


	//----- nvinfo : EIATTR_SW_WAR
	.align		4
.L_127:
        /*016c*/ 	.byte	0x04, 0x36
        /*016e*/ 	.short	(.L_129 - .L_128)
.L_128:
        /*0170*/ 	.word	0x00000008
.L_129:


//--------------------- .nv.info.steel_gemm_fused_kernel --------------------------
	.section	.nv.info.steel_gemm_fused_kernel,"",@"SHT_CUDA_INFO"
	.sectionflags	@""
	.align	4


	//----- nvinfo : EIATTR_CUDA_API_VERSION
	.align		4
        /*0000*/ 	.byte	0x04, 0x37
        /*0002*/ 	.short	(.L_131 - .L_130)
.L_130:
        /*0004*/ 	.word	0x00000082


	//----- nvinfo : EIATTR_KPARAM_INFO
	.align		4
.L_131:
        /*0008*/ 	.byte	0x04, 0x17
        /*000a*/ 	.short	(.L_133 - .L_132)
.L_132:
        /*000c*/ 	.word	0x00000000
        /*0010*/ 	.short	0x0009
        /*0012*/ 	.short	0x0034
        /*0014*/ 	.byte	0x00, 0xf0, 0x11, 0x00


	//----- nvinfo : EIATTR_KPARAM_INFO
	.align		4
.L_133:
        /*0018*/ 	.byte	0x04, 0x17
        /*001a*/ 	.short	(.L_135 - .L_134)
.L_134:
        /*001c*/ 	.word	0x00000000
        /*0020*/ 	.short	0x0008
        /*0022*/ 	.short	0x0030
        /*0024*/ 	.byte	0x00, 0xf0, 0x11, 0x00


	//----- nvinfo : EIATTR_KPARAM_INFO
	.align		4
.L_135:
        /*0028*/ 	.byte	0x04, 0x17
        /*002a*/ 	.short	(.L_137 - .L_136)
.L_136:
        /*002c*/ 	.word	0x00000000
        /*0030*/ 	.short	0x0007
        /*0032*/ 	.short	0x002c
        /*0034*/ 	.byte	0x00, 0xf0, 0x11, 0x00


	//----- nvinfo : EIATTR_KPARAM_INFO
	.align		4
.L_137:
        /*0038*/ 	.byte	0x04, 0x17
        /*003a*/ 	.short	(.L_139 - .L_138)
.L_138:
        /*003c*/ 	.word	0x00000000
        /*0040*/ 	.short	0x0006
        /*0042*/ 	.short	0x0028
        /*0044*/ 	.byte	0x00, 0xf0, 0x11, 0x00


	//----- nvinfo : EIATTR_KPARAM_INFO
	.align		4
.L_139:
        /*0048*/ 	.byte	0x04, 0x17
        /*004a*/ 	.short	(.L_141 - .L_140)
.L_140:
        /*004c*/ 	.word	0x00000000
        /*0050*/ 	.short	0x0005
        /*0052*/ 	.short	0x0024
        /*0054*/ 	.byte	0x00, 0xf0, 0x11, 0x00


	//----- nvinfo : EIATTR_KPARAM_INFO
	.align		4
.L_141:
        /*0058*/ 	.byte	0x04, 0x17
        /*005a*/ 	.short	(.L_143 - .L_142)
.L_142:
        /*005c*/ 	.word	0x00000000
        /*0060*/ 	.short	0x0004
        /*0062*/ 	.short	0x0020
        /*0064*/ 	.byte	0x00, 0xf0, 0x11, 0x00


	//----- nvinfo : EIATTR_KPARAM_INFO
	.align		4
.L_143:
        /*0068*/ 	.byte	0x04, 0x17
        /*006a*/ 	.short	(.L_145 - .L_144)
.L_144:
        /*006c*/ 	.word	0x00000000
        /*0070*/ 	.short	0x0003
        /*0072*/ 	.short	0x0018
        /*0074*/ 	.byte	0x00, 0xf5, 0x21, 0x00


	//----- nvinfo : EIATTR_KPARAM_INFO
	.align		4
.L_145:
        /*0078*/ 	.byte	0x04, 0x17
        /*007a*/ 	.short	(.L_147 - .L_146)
.L_146:
        /*007c*/ 	.word	0x00000000
        /*0080*/ 	.short	0x0002
        /*0082*/ 	.short	0x0010
        /*0084*/ 	.byte	0x00, 0xf5, 0x21, 0x00


	//----- nvinfo : EIATTR_KPARAM_INFO
	.align		4
.L_147:
        /*0088*/ 	.byte	0x04, 0x17
        /*008a*/ 	.short	(.L_149 - .L_148)
.L_148:
        /*008c*/ 	.word	0x00000000
        /*0090*/ 	.short	0x0001
        /*0092*/ 	.short	0x0008
        /*0094*/ 	.byte	0x00, 0xf5, 0x21, 0x00


	//----- nvinfo : EIATTR_KPARAM_INFO
	.align		4
.L_149:
        /*0098*/ 	.byte	0x04, 0x17
        /*009a*/ 	.short	(.L_151 - .L_150)
.L_150:
        /*009c*/ 	.word	0x00000000
        /*00a0*/ 	.short	0x0000
        /*00a2*/ 	.short	0x0000
        /*00a4*/ 	.byte	0x00, 0xf5, 0x21, 0x00


	//----- nvinfo : EIATTR_SPARSE_MMA_MASK
	.align		4
.L_151:
        /*00a8*/ 	.byte	0x03, 0x50
        /*00aa*/ 	.short	0x0000


	//----- nvinfo : EIATTR_MAXREG_COUNT
	.align		4
        /*00ac*/ 	.byte	0x03, 0x1b
        /*00ae*/ 	.short	0x00ff


	//----- nvinfo : EIATTR_NUM_BARRIERS
	.align		4
        /*00b0*/ 	.byte	0x02, 0x4c
        /*00b2*/ 	.byte	0x01
	.zero		1


	//----- nvinfo : EIATTR_MERCURY_ISA_VERSION
	.align		4
        /*00b4*/ 	.byte	0x03, 0x5f
        /*00b6*/ 	.short	0x0101


	//----- nvinfo : EIATTR_UNUSED_LOAD_BYTE_OFFSET
	.align		4
        /*00b8*/ 	.byte	0x04, 0x44
        /*00ba*/ 	.short	(.L_153 - .L_152)


	//   ....[0]....
.L_152:
        /*00bc*/ 	.word	0x000016f0
        /*00c0*/ 	.word	0x0000fff0


	//   ....[1]....
        /*00c4*/ 	.word	0x00001700
        /*00c8*/ 	.word	0x0000ff0f


	//   ....[2]....
        /*00cc*/ 	.word	0x00001760
        /*00d0*/ 	.word	0x0000f0ff


	//   ....[3]....
        /*00d4*/ 	.word	0x00001810
        /*00d8*/ 	.word	0x0000fff0


	//   ....[4]....
        /*00dc*/ 	.word	0x00001a20
        /*00e0*/ 	.word	0x00000fff


	//   ....[5]....
        /*00e4*/ 	.word	0x00001cd0
        /*00e8*/ 	.word	0x0000fff0


	//   ....[6]....
        /*00ec*/ 	.word	0x00001ed0
        /*00f0*/ 	.word	0x00000fff


	//   ....[7]....
        /*00f4*/ 	.word	0x00002180
        /*00f8*/ 	.word	0x0000fff0


	//   ....[8]....
        /*00fc*/ 	.word	0x00002360
        /*0100*/ 	.word	0x00000fff


	//   ....[9]....
        /*0104*/ 	.word	0x00002630
        /*0108*/ 	.word	0x0000fff0


	//   ....[10]....
        /*010c*/ 	.word	0x00002650
        /*0110*/ 	.word	0x00000fff


	//   ....[11]....
        /*0114*/ 	.word	0x00002790
        /*0118*/ 	.word	0x00000fff


	//----- nvinfo : EIATTR_VRC_CTA_INIT_COUNT
	.align		4
.L_153:
        /*011c*/ 	.byte	0x02, 0x4a
	.zero		1
	.zero		1


	//----- nvinfo : EIATTR_EXIT_INSTR_OFFSETS
	.align		4
        /*0120*/ 	.byte	0x04, 0x1c
        /*0122*/ 	.short	(.L_155 - .L_154)


	//   ....[0]....
.L_154:
        /*0124*/ 	.word	0x00006620


	//   ....[1]....
        /*0128*/ 	.word	0x00007520


	//   ....[2]....
        /*012c*/ 	.word	0x000079c0


	//   ....[3]....
        /*0130*/ 	.word	0x0000c820


	//   ....[4]....
        /*0134*/ 	.word	0x0000d0b0


	//   ....[5]....
        /*0138*/ 	.word	0x0000d2d0


	//   ....[6]....
        /*013c*/ 	.word	0x0000d570


	//   ....[7]....
        /*0140*/ 	.word	0x0000d620


	//   ....[8]....
        /*0144*/ 	.word	0x0000dda0


	//   ....[9]....
        /*0148*/ 	.word	0x0000dfd0


	//   ....[10]....
        /*014c*/ 	.word	0x0000e2a0


	//   ....[11]....
        /*0150*/ 	.word	0x0000e360


	//   ....[12]....
        /*0154*/ 	.word	0x00011ce0


	//   ....[13]....
        /*0158*/ 	.word	0x00012b50


	//   ....[14]....
        /*015c*/ 	.word	0x00012fc0


	//   ....[15]....
        /*0160*/ 	.word	0x00017980


	//   ....[16]....
        /*0164*/ 	.word	0x000181b0


	//   ....[17]....
        /*0168*/ 	.word	0x000183b0


	//   ....[18]....
        /*016c*/ 	.word	0x000185f0


	//   ....[19]....
        /*0170*/ 	.word	0x00018680


	//   ....[20]....
        /*0174*/ 	.word	0x00018da0


	//   ....[21]....
        /*0178*/ 	.word	0x00018fb0


	//   ....[22]....
        /*017c*/ 	.word	0x00019220


	//   ....[23]....
        /*0180*/ 	.word	0x000192c0


	//   ....[24]....
        /*0184*/ 	.word	0x0001b0f0


	//   ....[25]....
        /*0188*/ 	.word	0x0001b8a0


	//   ....[26]....
        /*018c*/ 	.word	0x0001bae0


	//   ....[27]....
        /*0190*/ 	.word	0x0001c680


	//   ....[28]....
        /*0194*/ 	.word	0x0001c980


	//   ....[29]....
        /*0198*/ 	.word	0x0001ca30


	//   ....[30]....
        /*019c*/ 	.word	0x0001d6a0


	//   ....[31]....
        /*01a0*/ 	.word	0x0001d9d0


	//   ....[32]....
        /*01a4*/ 	.word	0x0001da90


	//   ....[33]....
        /*01a8*/ 	.word	0x0001f980


	//   ....[34]....
        /*01ac*/ 	.word	0x000201d0


	//   ....[35]....
        /*01b0*/ 	.word	0x00020430


	//   ....[36]....
        /*01b4*/ 	.word	0x00024d90


	//   ....[37]....
        /*01b8*/ 	.word	0x00025630


	//   ....[38]....
        /*01bc*/ 	.word	0x00025850


	//   ....[39]....
        /*01c0*/ 	.word	0x00025a90


	//   ....[40]....
        /*01c4*/ 	.word	0x00025b30


	//   ....[41]....
        /*01c8*/ 	.word	0x00026280


	//   ....[42]....
        /*01cc*/ 	.word	0x000264a0


	//   ....[43]....
        /*01d0*/ 	.word	0x00026710


	//   ....[44]....
        /*01d4*/ 	.word	0x000267c0


	//   ....[45]....
        /*01d8*/ 	.word	0x00029f60


	//   ....[46]....
        /*01dc*/ 	.word	0x0002adb0


	//   ....[47]....
        /*01e0*/ 	.word	0x0002b210


	//----- nvinfo : EIATTR_INDIRECT_BRANCH_TARGETS
	.align		4
.L_155:
        /*01e4*/ 	.byte	0x04, 0x34
        /*01e6*/ 	.short	(.L_157 - .L_156)


	//   ....[0]....
.L_156:
        /*01e8*/ 	.word	.L_x_2353@srel
        /*01ec*/ 	.short	0x0
        /*01ee*/ 	.short	0x0
        /*01f0*/ 	.word	0x3
        /*01f4*/ 	.word	.L_x_2354@srel
        /*01f8*/ 	.word	.L_x_2355@srel
        /*01fc*/ 	.word	.L_x_1399@srel


	//   ....[1]....
        /* <DEDUP_REMOVED lines=8> */


	//   ....[2]....
        /*021c*/ 	.word	.L_x_2362@srel
        /*0220*/ 	.short	0x0
        /*0222*/ 	.short	0x0
        /*0224*/ 	.word	0x3
        /*0228*/ 	.word	.L_x_2363@srel
        /*022c*/ 	.word	.L_x_2364@srel
        /*0230*/ 	.word	.L_x_2365@srel


	//   ....[3]....
        /* <DEDUP_REMOVED lines=8> */


	//   ....[4]....
        /*0250*/ 	.word	.L_x_2371@srel
        /*0254*/ 	.short	0x0
        /*0256*/ 	.short	0x0
        /*0258*/ 	.word	0x3
        /*025c*/ 	.word	.L_x_2372@srel
        /*0260*/ 	.word	.L_x_2373@srel
        /*0264*/ 	.word	.L_x_1533@srel


	//   ....[5]....
        /*0268*/ 	.word	.L_x_2375@srel
        /*026c*/ 	.short	0x0
        /*026e*/ 	.short	0x0
        /*0270*/ 	.word	0x3
        /*0274*/ 	.word	.L_x_2372@srel
        /*0278*/ 	.word	.L_x_2373@srel
        /*027c*/ 	.word	.L_x_2378@srel


	//   ....[6]....
        /*0280*/ 	.word	.L_x_2379@srel
        /*0284*/ 	.short	0x0
        /*0286*/ 	.short	0x0
        /*0288*/ 	.word	0x3
        /*028c*/ 	.word	.L_x_2380@srel
        /*0290*/ 	.word	.L_x_2381@srel
        /*0294*/ 	.word	.L_x_1559@srel


	//   ....[7]....
        /*0298*/ 	.word	.L_x_2383@srel
        /*029c*/ 	.short	0x0
        /*029e*/ 	.short	0x0
        /*02a0*/ 	.word	0x3
        /*02a4*/ 	.word	.L_x_2380@srel
        /*02a8*/ 	.word	.L_x_2381@srel
        /*02ac*/ 	.word	.L_x_2386@srel


	//   ....[8]....
        /*02b0*/ 	.word	.L_x_2387@srel
        /*02b4*/ 	.short	0x0
        /*02b6*/ 	.short	0x0
        /*02b8*/ 	.word	0x3
        /*02bc*/ 	.word	.L_x_2388@srel
        /*02c0*/ 	.word	.L_x_2389@srel
        /*02c4*/ 	.word	.L_x_1583@srel


	//   ....[9]....
        /*02c8*/ 	.word	.L_x_2391@srel
        /*02cc*/ 	.short	0x0
        /*02ce*/ 	.short	0x0
        /*02d0*/ 	.word	0x3
        /*02d4*/ 	.word	.L_x_2388@srel
        /*02d8*/ 	.word	.L_x_2389@srel
        /*02dc*/ 	.word	.L_x_2394@srel


	//   ....[10]....
        /*02e0*/ 	.word	.L_x_2395@srel
        /*02e4*/ 	.short	0x0
        /*02e6*/ 	.short	0x0
        /*02e8*/ 	.word	0x3
        /*02ec*/ 	.word	.L_x_2396@srel
        /*02f0*/ 	.word	.L_x_2397@srel
        /*02f4*/ 	.word	.L_x_1614@srel


	//   ....[11]....
        /* <DEDUP_REMOVED lines=8> */


	//   ....[12]....
        /*0314*/ 	.word	.L_x_2404@srel
        /*0318*/ 	.short	0x0
        /*031a*/ 	.short	0x0
        /*031c*/ 	.word	0x3
        /*0320*/ 	.word	.L_x_2405@srel
        /*0324*/ 	.word	.L_x_2406@srel
        /*0328*/ 	.word	.L_x_1721@srel


	//   ....[13]....
        /* <DEDUP_REMOVED lines=8> */


	//   ....[14]....
        /*0348*/ 	.word	.L_x_2413@srel
        /*034c*/ 	.short	0x0
        /*034e*/ 	.short	0x0
        /*0350*/ 	.word	0x3
        /*0354*/ 	.word	.L_x_2414@srel
        /*0358*/ 	.word	.L_x_2415@srel
        /*035c*/ 	.word	.L_x_1757@srel


	//   ....[15]....
        /*0360*/ 	.word	.L_x_2417@srel
        /*0364*/ 	.short	0x0
        /*0366*/ 	.short	0x0
        /*0368*/ 	.word	0x3
        /*036c*/ 	.word	.L_x_2414@srel
        /*0370*/ 	.word	.L_x_2415@srel
        /*0374*/ 	.word	.L_x_2420@srel


	//   ....[16]....
        /*0378*/ 	.word	.L_x_2421@srel
        /*037c*/ 	.short	0x0
        /*037e*/ 	.short	0x0
        /*0380*/ 	.word	0x3
        /*0384*/ 	.word	.L_x_2422@srel
        /*0388*/ 	.word	.L_x_2423@srel
        /*038c*/ 	.word	.L_x_1783@srel


	//   ....[17]....
        /*0390*/ 	.word	.L_x_2425@srel
        /*0394*/ 	.short	0x0
        /*0396*/ 	.short	0x0
        /*0398*/ 	.word	0x3
        /*039c*/ 	.word	.L_x_2422@srel
        /*03a0*/ 	.word	.L_x_2423@srel
        /*03a4*/ 	.word	.L_x_2428@srel


	//   ....[18]....
        /*03a8*/ 	.word	.L_x_2429@srel
        /*03ac*/ 	.short	0x0
        /*03ae*/ 	.short	0x0
        /*03b0*/ 	.word	0x3
        /*03b4*/ 	.word	.L_x_2430@srel
        /*03b8*/ 	.word	.L_x_2431@srel
        /*03bc*/ 	.word	.L_x_1813@srel


	//   ....[19]....
        /*03c0*/ 	.word	.L_x_2433@srel
        /*03c4*/ 	.short	0x0
        /*03c6*/ 	.short	0x0
        /*03c8*/ 	.word	0x3
        /*03cc*/ 	.word	.L_x_2430@srel
        /*03d0*/ 	.word	.L_x_2431@srel
        /*03d4*/ 	.word	.L_x_2436@srel


	//   ....[20]....
        /* <DEDUP_REMOVED lines=8> */


	//   ....[21]....
        /* <DEDUP_REMOVED lines=9> */


	//   ....[22]....
        /*0414*/ 	.word	.L_x_2448@srel
        /*0418*/ 	.short	0x0
        /*041a*/ 	.short	0x0
        /*041c*/ 	.word	0x3
        /*0420*/ 	.word	.L_x_2449@srel
        /*0424*/ 	.word	.L_x_2450@srel
        /*0428*/ 	.word	.L_x_2012@srel


	//   ....[23]....
        /* <DEDUP_REMOVED lines=8> */


	//   ....[24]....
        /*0448*/ 	.word	.L_x_2457@srel
        /*044c*/ 	.short	0x0
        /*044e*/ 	.short	0x0
        /*0450*/ 	.word	0x3
        /*0454*/ 	.word	.L_x_2458@srel
        /*0458*/ 	.word	.L_x_2459@srel
        /*045c*/ 	.word	.L_x_2036@srel


	//   ....[25]....
        /*0460*/ 	.word	.L_x_2461@srel
        /*0464*/ 	.short	0x0
        /*0466*/ 	.short	0x0
        /*0468*/ 	.word	0x3
        /*046c*/ 	.word	.L_x_2458@srel
        /*0470*/ 	.word	.L_x_2459@srel
        /*0474*/ 	.word	.L_x_2464@srel


	//   ....[26]....
        /*0478*/ 	.word	.L_x_2465@srel
        /*047c*/ 	.short	0x0
        /*047e*/ 	.short	0x0
        /*0480*/ 	.word	0x3
        /*0484*/ 	.word	.L_x_2466@srel
        /*0488*/ 	.word	.L_x_2467@srel
        /*048c*/ 	.word	.L_x_2060@srel


	//   ....[27]....
        /*0490*/ 	.word	.L_x_2469@srel
        /*0494*/ 	.short	0x0
        /*0496*/ 	.short	0x0
        /*0498*/ 	.word	0x3
        /*049c*/ 	.word	.L_x_2466@srel
        /*04a0*/ 	.word	.L_x_2467@srel
        /*04a4*/ 	.word	.L_x_2472@srel


	//   ....[28]....
        /*04a8*/ 	.word	.L_x_2473@srel
        /*04ac*/ 	.short	0x0
        /*04ae*/ 	.short	0x0
        /*04b0*/ 	.word	0x3
        /*04b4*/ 	.word	.L_x_2474@srel
        /*04b8*/ 	.word	.L_x_2475@srel
        /*04bc*/ 	.word	.L_x_2082@srel


	//   ....[29]....
        /*04c0*/ 	.word	.L_x_2477@srel
        /*04c4*/ 	.short	0x0
        /*04c6*/ 	.short	0x0
        /*04c8*/ 	.word	0x3
        /*04cc*/ 	.word	.L_x_2474@srel
        /*04d0*/ 	.word	.L_x_2475@srel
        /*04d4*/ 	.word	.L_x_2480@srel


	//----- nvinfo : EIATTR_CRS_STACK_SIZE
	.align		4
.L_157:
        /*04d8*/ 	.byte	0x04, 0x1e
        /*04da*/ 	.short	(.L_159 - .L_158)
.L_158:
        /*04dc*/ 	.word	0x00000000


	//----- nvinfo : EIATTR_CBANK_PARAM_SIZE
	.align		4
.L_159:
        /*04e0*/ 	.byte	0x03, 0x19
        /*04e2*/ 	.short	0x0038


	//----- nvinfo : EIATTR_PARAM_CBANK
	.align		4
        /*04e4*/ 	.byte	0x04, 0x0a
        /*04e6*/ 	.short	(.L_161 - .L_160)
	.align		4
.L_160:
        /*04e8*/ 	.word	index@(.nv.constant0.steel_gemm_fused_kernel)
        /*04ec*/ 	.short	0x0380
        /*04ee*/ 	.short	0x0038


	//----- nvinfo : EIATTR_SW_WAR
	.align		4
.L_161:
        /*04f0*/ 	.byte	0x04, 0x36
        /*04f2*/ 	.short	(.L_163 - .L_162)
.L_162:
        /*04f4*/ 	.word	0x00000008
.L_163:


//--------------------- .nv.callgraph             --------------------------
	.section	.nv.callgraph,"",@"SHT_CUDA_CALLGRAPH"
	.align	4
	.sectionentsize	8
	.align		4
        /*0000*/ 	.word	0x00000000
	.align		4
        /*0004*/ 	.word	0xffffffff
	.align		4
        /*0008*/ 	.word	0x00000000
	.align		4
        /*000c*/ 	.word	0xfffffffe
	.align		4
        /*0010*/ 	.word	0x00000000
	.align		4
        /*0014*/ 	.word	0xfffffffd
	.align		4
        /*0018*/ 	.word	0x00000000
	.align		4
        /*001c*/ 	.word	0xfffffffc


//--------------------- .nv.constant2.steel_gemm_fused_fp16_kernel --------------------------
	.section	.nv.constant2.steel_gemm_fused_fp16_kernel,"a",@progbits
	.sectionflags	@""
	.align	4
.nv.constant2.steel_gemm_fused_fp16_kernel:
        /*0000*/ 	.byte	0x90, 0xba, 0x00, 0x00, 0x20, 0xb0, 0x00, 0x00, 0xf0, 0xab, 0x00, 0x00, 0x90, 0xba, 0x00, 0x00
        /* <DEDUP_REMOVED lines=23> */
        /*0180*/ 	.byte	0x10, 0x34, 0x02, 0x00, 0xc0, 0x2e, 0x02, 0x00


//--------------------- .nv.constant2.steel_gemm_fused_kernel --------------------------
	.section	.nv.constant2.steel_gemm_fused_kernel,"a",@progbits
	.sectionflags	@""
	.align	4
.nv.constant2.steel_gemm_fused_kernel:
        /* <DEDUP_REMOVED lines=25> */


//--------------------- .text.steel_gemm_fused_fp16_kernel --------------------------
	.section	.text.steel_gemm_fused_fp16_kernel,"ax",@progbits
	.align	128
        .global         steel_gemm_fused_fp16_kernel
        .type           steel_gemm_fused_fp16_kernel,@function
        .size           steel_gemm_fused_fp16_kernel,(.L_x_2481 - steel_gemm_fused_fp16_kernel)
        .other          steel_gemm_fused_fp16_kernel,@"STO_CUDA_ENTRY STV_DEFAULT"
steel_gemm_fused_fp16_kernel:
.text.steel_gemm_fused_fp16_kernel:
[----:B------:R-:W-:Y:S01]  /*0000*/  LDC R1, c[0x0][0x37c] ;  /* 0x0000df00ff017b82 */ /* 0x000fe20000000800 */
[----:B------:R-:W0:Y:S01]  /*0010*/  S2R R0, SR_TID.X ;  /* 0x0000000000007919 */ /* 0x000e220000002100 */
[----:B------:R-:W1:Y:S01]  /*0020*/  LDCU UR4, c[0x0][0x3b0] ;  /* 0x00007600ff0477ac */ /* 0x000e620008000800 */
[----:B------:R-:W-:Y:S01]  /*0030*/  HFMA2 R57, -RZ, RZ, 0, 0 ;  /* 0x00000000ff397431 */ /* 0x000fe200000001ff */
[----:B------:R-:W-:Y:S01]  /*0040*/  CS2R R34, SRZ ;  /* 0x0000000000227805 */ /* 0x000fe2000001ff00 */
[----:B------:R-:W2:Y:S01]  /*0050*/  S2R R2, SR_CTAID.X ;  /* 0x0000000000027919 */ /* 0x000ea20000002500 */
[----:B------:R-:W-:Y:S01]  /*0060*/  HFMA2 R61, -RZ, RZ, 0, 0 ;  /* 0x00000000ff3d7431 */ /* 0x000fe200000001ff */
[----:B------:R-:W-:Y:S01]  /*0070*/  CS2R R58, SRZ ;  /* 0x00000000003a7805 */ /* 0x000fe2000001ff00 */
[----:B------:R-:W-:Y:S01]  /*0080*/  HFMA2 R43, -RZ, RZ, 0, 0 ;  /* 0x00000000ff2b7431 */ /* 0x000fe200000001ff */
[----:B------:R-:W3:Y:S01]  /*0090*/  S2R R3, SR_CTAID.Y ;  /* 0x0000000000037919 */ /* 0x000ee20000002600 */
[----:B------:R-:W-:Y:S01]  /*00a0*/  HFMA2 R47, -RZ, RZ, 0, 0 ;  /* 0x00000000ff2f7431 */ /* 0x000fe200000001ff */
[----:B------:R-:W-:-:S02]  /*00b0*/  CS2R R28, SRZ ;  /* 0x00000000001c7805 */ /* 0x000fc4000001ff00 */
[----:B------:R-:W-:Y:S02]  /*00c0*/  CS2R R54, SRZ ;  /* 0x0000000000367805 */ /* 0x000fe4000001ff00 */
[----:B------:R-:W-:Y:S01]  /*00d0*/  MOV R51, RZ ;  /* 0x000000ff00337202 */ /* 0x000fe20000000f00 */
[----:B------:R-:W4:Y:S01]  /*00e0*/  LDCU.64 UR6, c[0x0][0x358] ;  /* 0x00006b00ff0677ac */ /* 0x000f220008000a00 */
[----:B------:R-:W-:Y:S02]  /*00f0*/  MOV R45, RZ ;  /* 0x000000ff002d7202 */ /* 0x000fe40000000f00 */
[----:B------:R-:W-:Y:S02]  /*0100*/  MOV R53, RZ ;  /* 0x000000ff00357202 */ /* 0x000fe40000000f00 */
[----:B------:R-:W-:Y:S01]  /*0110*/  MOV R49, RZ ;  /* 0x000000ff00317202 */ /* 0x000fe20000000f00 */
[----:B-1----:R-:W-:-:S04]  /*0120*/  UIADD3 UR4, UPT, UPT, UR4, 0xf, URZ ;  /* 0x0000000f04047890 */ /* 0x002fc8000fffe0ff */
[----:B------:R-:W-:Y:S01]  /*0130*/  UISETP.GE.U32.AND UP0, UPT, UR4, 0x10, UPT ;  /* 0x000000100400788c */ /* 0x000fe2000bf06070 */
[----:B0-----:R-:W-:Y:S02]  /*0140*/  SHF.R.U32.HI R42, RZ, 0x2, R0 ;  /* 0x00000002ff2a7819 */ /* 0x001fe40000011600 */
[----:B------:R-:W-:Y:S02]  /*0150*/  SHF.L.U32 R41, R0, 0x2, RZ ;  /* 0x0000000200297819 */ /* 0x000fe400000006ff */
[----:B------:R-:W-:Y:S02]  /*0160*/  LOP3.LUT R42, R42, 0xfc, RZ, 0xc0, !PT ;  /* 0x000000fc2a2a7812 */ /* 0x000fe400078ec0ff */
[----:B------:R-:W-:Y:S02]  /*0170*/  LOP3.LUT R41, R41, 0x3c, RZ, 0xc0, !PT ;  /* 0x0000003c29297812 */ /* 0x000fe400078ec0ff */
[----:B--2-4-:R-:W-:Y:S05]  /*0180*/  BRA.U !UP0, `(.L_x_0) ;  /* 0x0000002d08d87547 */ /* 0x014fea000b800000 */
[----:B------:R-:W0:Y:S01]  /*0190*/  LDC R5, c[0x0][0x360] ;  /* 0x0000d800ff057b82 */ /* 0x000e220000000800 */
[----:B------:R-:W1:Y:S01]  /*01a0*/  S2R R9, SR_CgaCtaId ;  /* 0x0000000000097919 */ /* 0x000e620000008800 */
[----:B------:R-:W-:Y:S01]  /*01b0*/  MOV R15, 0x400 ;  /* 0x00000400000f7802 */ /* 0x000fe20000000f00 */
[----:B------:R-:W-:Y:S01]  /*01c0*/  USHF.R.U32.HI UR4, URZ, 0x4, UR4 ;  /* 0x00000004ff047899 */ /* 0x000fe20008011604 */
[----:B------:R-:W-:Y:S02]  /*01d0*/  SHF.R.U32.HI R36, RZ, 0x4, R0 ;  /* 0x00000004ff247819 */ /* 0x000fe40000011600 */
[----:B------:R-:W-:Y:S02]  /*01e0*/  IADD3 R18, PT, PT, R15, 0x880, RZ ;  /* 0x000008800f127810 */ /* 0x000fe40007ffe0ff */
[----:B------:R-:W-:Y:S02]  /*01f0*/  LOP3.LUT R38, R0, 0xf, RZ, 0xc0, !PT ;  /* 0x0000000f00267812 */ /* 0x000fe400078ec0ff */
[----:B------:R-:W-:-:S02]  /*0200*/  MOV R25, RZ ;  /* 0x000000ff00197202 */ /* 0x000fc40000000f00 */
[----:B------:R-:W-:Y:S01]  /*0210*/  MOV R34, RZ ;  /* 0x000000ff00227202 */ /* 0x000fe20000000f00 */
[----:B0-----:R-:W0:Y:S01]  /*0220*/  I2F.U32.RP R8, R5 ;  /* 0x0000000500087306 */ /* 0x001e220000209000 */
[----:B------:R-:W-:Y:S02]  /*0230*/  IADD3 R40, PT, PT, R0, R5, RZ ;  /* 0x0000000500287210 */ /* 0x000fe40007ffe0ff */
[----:B------:R-:W-:Y:S02]  /*0240*/  ISETP.NE.U32.AND P2, PT, R5, RZ, PT ;  /* 0x000000ff0500720c */ /* 0x000fe40003f45070 */
[C---:B------:R-:W-:Y:S02]  /*0250*/  ISETP.GE.U32.AND P0, PT, R40.reuse, 0x400, PT ;  /* 0x000004002800780c */ /* 0x040fe40003f06070 */
[----:B------:R-:W-:Y:S02]  /*0260*/  VIMNMX.U32 R4, PT, PT, R40, 0x400, !PT ;  /* 0x0000040028047848 */ /* 0x000fe40007fe0000 */
[----:B------:R-:W-:-:S02]  /*0270*/  SEL R39, RZ, 0x1, P0 ;  /* 0x00000001ff277807 */ /* 0x000fc40000000000 */
[C---:B-1----:R-:W-:Y:S02]  /*0280*/  LEA R15, R9.reuse, R15, 0x18 ;  /* 0x0000000f090f7211 */ /* 0x042fe400078ec0ff */
[----:B------:R-:W-:Y:S01]  /*0290*/  IADD3 R4, PT, PT, R4, -R40, -R39 ;  /* 0x8000002804047210 */ /* 0x000fe20007ffe827 */
[----:B0-----:R-:W0:Y:S01]  /*02a0*/  MUFU.RCP R8, R8 ;  /* 0x0000000800087308 */ /* 0x001e220000001000 */
[----:B------:R-:W-:Y:S01]  /*02b0*/  SHF.R.U32.HI R20, RZ, 0x4, R40 ;  /* 0x00000004ff147819 */ /* 0x000fe20000011628 */
[--C-:B------:R-:W-:Y:S01]  /*02c0*/  IMAD R24, R36, 0x22, R15.reuse ;  /* 0x0000002224187824 */ /* 0x100fe200078e020f */
[----:B------:R-:W-:Y:S02]  /*02d0*/  LEA R18, R9, R18, 0x18 ;  /* 0x0000001209127211 */ /* 0x000fe400078ec0ff */
[----:B---3--:R-:W-:Y:S02]  /*02e0*/  LEA R36, R3, R36, 0x6 ;  /* 0x0000002403247211 */ /* 0x008fe400078e30ff */
[----:B0-----:R-:W-:Y:S01]  /*02f0*/  IADD3 R6, PT, PT, R8, 0xffffffe, RZ ;  /* 0x0ffffffe08067810 */ /* 0x001fe20007ffe0ff */
[----:B------:R-:W-:-:S03]  /*0300*/  IMAD R8, R20, 0x22, R15 ;  /* 0x0000002214087824 */ /* 0x000fc600078e020f */
[----:B------:R0:W1:Y:S02]  /*0310*/  F2I.FTZ.U32.TRUNC.NTZ R7, R6 ;  /* 0x0000000600077305 */ /* 0x000064000021f000 */
[----:B0-----:R-:W-:Y:S02]  /*0320*/  MOV R6, RZ ;  /* 0x000000ff00067202 */ /* 0x001fe40000000f00 */
[----:B-1----:R-:W-:-:S05]  /*0330*/  IADD3 R10, PT, PT, RZ, -R7, RZ ;  /* 0x80000007ff0a7210 */ /* 0x002fca0007ffe0ff */
[----:B------:R-:W-:Y:S01]  /*0340*/  IMAD R11, R10, R5, RZ ;  /* 0x000000050a0b7224 */ /* 0x000fe200078e02ff */
[----:B------:R-:W-:-:S03]  /*0350*/  SHF.L.U32 R10, R40, 0x1, RZ ;  /* 0x00000001280a7819 */ /* 0x000fc600000006ff */
[----:B------:R-:W-:Y:S01]  /*0360*/  IMAD.HI.U32 R7, R7, R11, R6 ;  /* 0x0000000b07077227 */ /* 0x000fe200078e0006 */
[C---:B------:R-:W-:Y:S02]  /*0370*/  LOP3.LUT R11, R10.reuse, 0x1e, RZ, 0xc0, !PT ;  /* 0x0000001e0a0b7812 */ /* 0x040fe400078ec0ff */
[----:B------:R-:W-:-:S03]  /*0380*/  LOP3.LUT R17, R10, 0x7e, RZ, 0xc0, !PT ;  /* 0x0000007e0a117812 */ /* 0x000fc600078ec0ff */
[----:B------:R-:W-:Y:S01]  /*0390*/  IMAD.HI.U32 R14, R7, R4, RZ ;  /* 0x00000004070e7227 */ /* 0x000fe200078e00ff */
[----:B------:R-:W-:-:S04]  /*03a0*/  SHF.L.U32 R7, R0, 0x1, RZ ;  /* 0x0000000100077819 */ /* 0x000fc800000006ff */
[----:B------:R-:W-:Y:S02]  /*03b0*/  IADD3 R6, PT, PT, -R14, RZ, RZ ;  /* 0x000000ff0e067210 */ /* 0x000fe40007ffe1ff */
[C---:B------:R-:W-:Y:S02]  /*03c0*/  LOP3.LUT R9, R7.reuse, 0x1e, RZ, 0xc0, !PT ;  /* 0x0000001e07097812 */ /* 0x040fe400078ec0ff */
[----:B------:R-:W-:Y:S01]  /*03d0*/  LOP3.LUT R7, R7, 0x7e, RZ, 0xc0, !PT ;  /* 0x0000007e07077812 */ /* 0x000fe200078ec0ff */
[----:B------:R-:W-:Y:S01]  /*03e0*/  IMAD R6, R5, R6, R4 ;  /* 0x0000000605067224 */ /* 0x000fe200078e0204 */
[----:B------:R-:W-:Y:S02]  /*03f0*/  SHF.R.U32.HI R4, RZ, 0x6, R0 ;  /* 0x00000006ff047819 */ /* 0x000fe40000011600 */
[----:B------:R-:W-:Y:S02]  /*0400*/  IADD3 R24, PT, PT, R24, R9, RZ ;  /* 0x0000000918187210 */ /* 0x000fe40007ffe0ff */
[----:B------:R-:W-:Y:S01]  /*0410*/  ISETP.GE.U32.AND P0, PT, R6, R5, PT ;  /* 0x000000050600720c */ /* 0x000fe20003f06070 */
[----:B------:R-:W-:Y:S01]  /*0420*/  IMAD R12, R4, 0x82, R18 ;  /* 0x00000082040c7824 */ /* 0x000fe200078e0212 */
[----:B------:R-:W-:-:S04]  /*0430*/  SHF.R.U32.HI R9, RZ, 0x6, R40 ;  /* 0x00000006ff097819 */ /* 0x000fc80000011628 */
[----:B------:R-:W-:Y:S01]  /*0440*/  IADD3 R7, PT, PT, R12, R7, RZ ;  /* 0x000000070c077210 */ /* 0x000fe20007ffe0ff */
[----:B------:R-:W-:-:S06]  /*0450*/  IMAD R16, R9, 0x82, R18 ;  /* 0x0000008209107824 */ /* 0x000fcc00078e0212 */
[-C--:B------:R-:W-:Y:S02]  /*0460*/  @P0 IADD3 R6, PT, PT, R6, -R5.reuse, RZ ;  /* 0x8000000506060210 */ /* 0x080fe40007ffe0ff */
[----:B------:R-:W-:Y:S02]  /*0470*/  @P0 IADD3 R14, PT, PT, R14, 0x1, RZ ;  /* 0x000000010e0e0810 */ /* 0x000fe40007ffe0ff */
[----:B------:R-:W-:Y:S02]  /*0480*/  ISETP.GE.U32.AND P1, PT, R6, R5, PT ;  /* 0x000000050600720c */ /* 0x000fe40003f26070 */
[----:B------:R-:W-:Y:S02]  /*0490*/  IADD3 R6, PT, PT, R8, R11, RZ ;  /* 0x0000000b08067210 */ /* 0x000fe40007ffe0ff */
[----:B------:R-:W-:-:S04]  /*04a0*/  IADD3 R8, PT, PT, R40, R5, RZ ;  /* 0x0000000528087210 */ /* 0x000fc80007ffe0ff */
[--C-:B------:R-:W-:Y:S02]  /*04b0*/  SHF.R.U32.HI R22, RZ, 0x4, R8.reuse ;  /* 0x00000004ff167819 */ /* 0x100fe40000011608 */
[----:B------:R-:W-:Y:S02]  /*04c0*/  SHF.R.U32.HI R10, RZ, 0x6, R8 ;  /* 0x00000006ff0a7819 */ /* 0x000fe40000011608 */
[----:B------:R-:W-:Y:S01]  /*04d0*/  SHF.L.U32 R11, R8, 0x1, RZ ;  /* 0x00000001080b7819 */ /* 0x000fe200000006ff */
[--C-:B------:R-:W-:Y:S01]  /*04e0*/  IMAD R12, R22, 0x22, R15.reuse ;  /* 0x00000022160c7824 */ /* 0x100fe200078e020f */
[----:B------:R-:W-:Y:S01]  /*04f0*/  @P1 IADD3 R14, PT, PT, R14, 0x1, RZ ;  /* 0x000000010e0e1810 */ /* 0x000fe20007ffe0ff */
[----:B------:R-:W-:Y:S01]  /*0500*/  IMAD R19, R10, 0x82, R18 ;  /* 0x000000820a137824 */ /* 0x000fe200078e0212 */
[C---:B------:R-:W-:Y:S01]  /*0510*/  LOP3.LUT R13, R11.reuse, 0x1e, RZ, 0xc0, !PT ;  /* 0x0000001e0b0d7812 */ /* 0x040fe200078ec0ff */
[----:B------:R-:W-:Y:S01]  /*0520*/  IMAD R15, R42, 0x22, R15 ;  /* 0x000000222a0f7824 */ /* 0x000fe200078e020f */
[----:B------:R-:W-:-:S02]  /*0530*/  LOP3.LUT R26, R11, 0x7e, RZ, 0xc0, !PT ;  /* 0x0000007e0b1a7812 */ /* 0x000fc400078ec0ff */
[----:B------:R-:W-:Y:S02]  /*0540*/  @!P2 LOP3.LUT R14, RZ, R5, RZ, 0x33, !PT ;  /* 0x00000005ff0ea212 */ /* 0x000fe400078e33ff */
[----:B------:R-:W-:Y:S02]  /*0550*/  IADD3 R11, PT, PT, R16, R17, RZ ;  /* 0x00000011100b7210 */ /* 0x000fe40007ffe0ff */
[----:B------:R-:W-:Y:S02]  /*0560*/  IADD3 R12, PT, PT, R12, R13, RZ ;  /* 0x0000000d0c0c7210 */ /* 0x000fe40007ffe0ff */
[----:B------:R-:W-:Y:S02]  /*0570*/  LOP3.LUT R17, R0, 0x3f, RZ, 0xc0, !PT ;  /* 0x0000003f00117812 */ /* 0x000fe400078ec0ff */
[----:B------:R-:W-:Y:S02]  /*0580*/  IADD3 R13, PT, PT, R19, R26, RZ ;  /* 0x0000001a130d7210 */ /* 0x000fe40007ffe0ff */
[----:B------:R-:W-:-:S02]  /*0590*/  IADD3 R39, PT, PT, R39, R14, RZ ;  /* 0x0000000e27277210 */ /* 0x000fc40007ffe0ff */
[----:B------:R-:W-:Y:S02]  /*05a0*/  LOP3.LUT R19, R40, 0x3f, RZ, 0xc0, !PT ;  /* 0x0000003f28137812 */ /* 0x000fe400078ec0ff */
[----:B------:R-:W-:Y:S02]  /*05b0*/  LOP3.LUT R23, R8, 0x3f, RZ, 0xc0, !PT ;  /* 0x0000003f08177812 */ /* 0x000fe400078ec0ff */
[----:B------:R-:W-:Y:S02]  /*05c0*/  LEA R14, R2, R17, 0x6 ;  /* 0x00000011020e7211 */ /* 0x000fe400078e30ff */
[----:B------:R-:W-:Y:S02]  /*05d0*/  LEA R17, R3, R20, 0x6 ;  /* 0x0000001403117211 */ /* 0x000fe400078e30ff */
[----:B------:R-:W-:Y:S02]  /*05e0*/  LOP3.LUT R16, R40, 0xf, RZ, 0xc0, !PT ;  /* 0x0000000f28107812 */ /* 0x000fe400078ec0ff */
[----:B------:R-:W-:-:S02]  /*05f0*/  LEA R18, R41, R18, 0x1 ;  /* 0x0000001229127211 */ /* 0x000fc400078e08ff */
[----:B------:R-:W-:Y:S02]  /*0600*/  LEA R19, R2, R19, 0x6 ;  /* 0x0000001302137211 */ /* 0x000fe400078e30ff */
[C---:B------:R-:W-:Y:S02]  /*0610*/  LOP3.LUT R20, R8.reuse, 0xf, RZ, 0xc0, !PT ;  /* 0x0000000f08147812 */ /* 0x040fe400078ec0ff */
[----:B------:R-:W-:Y:S02]  /*0620*/  IADD3 R21, PT, PT, R8, R5, RZ ;  /* 0x0000000508157210 */ /* 0x000fe40007ffe0ff */
[----:B------:R-:W-:Y:S02]  /*0630*/  LEA R22, R3, R22, 0x6 ;  /* 0x0000001603167211 */ /* 0x000fe400078e30ff */
[----:B------:R-:W-:Y:S02]  /*0640*/  LEA R23, R2, R23, 0x6 ;  /* 0x0000001702177211 */ /* 0x000fe400078e30ff */
[----:B------:R-:W-:-:S07]  /*0650*/  LOP3.LUT R37, R39, 0x3, RZ, 0xc0, !PT ;  /* 0x0000000327257812 */ /* 0x000fce00078ec0ff */
.L_x_23:
[----:B------:R-:W-:Y:S01]  /*0660*/  ISETP.NE.AND P1, PT, R37, 0x3, PT ;  /* 0x000000032500780c */ /* 0x000fe20003f25270 */
[----:B------:R-:W-:Y:S01]  /*0670*/  BSSY.RECONVERGENT B0, `(.L_x_1) ;  /* 0x0000030000007945 */ /* 0x000fe20003800200 */
[----:B------:R-:W-:-:S11]  /*0680*/  MOV R46, R0 ;  /* 0x00000000002e7202 */ /* 0x000fd60000000f00 */
[----:B------:R-:W-:Y:S05]  /*0690*/  @!P1 BRA `(.L_x_2) ;  /* 0x0000000000b49947 */ /* 0x000fea0003800000 */
[----:B------:R-:W0:Y:S01]  /*06a0*/  LDC R31, c[0x0][0x3b0] ;  /* 0x0000ec00ff1f7b82 */ /* 0x000e220000000800 */
[----:B------:R-:W-:Y:S01]  /*06b0*/  LEA R30, R25, R38, 0x4 ;  /* 0x00000026191e7211 */ /* 0x000fe200078e20ff */
[----:B------:R-:W-:Y:S06]  /*06c0*/  BSSY.RECONVERGENT B1, `(.L_x_3) ;  /* 0x000000a000017945 */ /* 0x000fec0003800200 */
[----:B------:R-:W1:Y:S01]  /*06d0*/  LDC R33, c[0x0][0x3a8] ;  /* 0x0000ea00ff217b82 */ /* 0x000e620000000800 */
[----:B0-----:R-:W-:-:S04]  /*06e0*/  ISETP.GE.U32.AND P0, PT, R30, R31, PT ;  /* 0x0000001f1e00720c */ /* 0x001fc80003f06070 */
[----:B-1----:R-:W-:-:S13]  /*06f0*/  ISETP.LT.U32.AND P0, PT, R36, R33, !P0 ;  /* 0x000000212400720c */ /* 0x002fda0004701070 */
[----:B------:R-:W-:Y:S01]  /*0700*/  @!P0 PRMT R27, RZ, 0x7610, R27 ;  /* 0x00007610ff1b8816 */ /* 0x000fe2000000001b */
[----:B------:R-:W-:Y:S06]  /*0710*/  @!P0 BRA `(.L_x_4) ;  /* 0x0000000000108947 */ /* 0x000fec0003800000 */
[----:B------:R-:W0:Y:S01]  /*0720*/  LDC.64 R26, c[0x0][0x388] ;  /* 0x0000e200ff1a7b82 */ /* 0x000e220000000a00 */
[----:B------:R-:W-:-:S04]  /*0730*/  IMAD R63, R36, R31, R30 ;  /* 0x0000001f243f7224 */ /* 0x000fc800078e021e */
[----:B0-----:R-:W-:-:S06]  /*0740*/  IMAD.WIDE.U32 R26, R63, 0x2, R26 ;  /* 0x000000023f1a7825 */ /* 0x001fcc00078e001a */
[----:B------:R0:W5:Y:S02]  /*0750*/  LDG.E.U16.CONSTANT R27, desc[UR6][R26.64] ;  /* 0x000000061a1b7981 */ /* 0x000164000c1e9500 */
.L_x_4:
[----:B------:R-:W-:Y:S05]  /*0760*/  BSYNC.RECONVERGENT B1 ;  /* 0x0000000000017941 */ /* 0x000fea0003800200 */
.L_x_3:
[----:B-----5:R1:W-:Y:S01]  /*0770*/  STS.U16 [R24], R27 ;  /* 0x0000001b18007388 */ /* 0x0203e20000000400 */
[----:B------:R-:W-:Y:S02]  /*0780*/  ISETP.NE.AND P0, PT, R37, RZ, PT ;  /* 0x000000ff2500720c */ /* 0x000fe40003f05270 */
[----:B------:R-:W-:-:S11]  /*0790*/  MOV R46, R40 ;  /* 0x00000028002e7202 */ /* 0x000fd60000000f00 */
[----:B-1----:R-:W-:Y:S05]  /*07a0*/  @!P0 BRA `(.L_x_2) ;  /* 0x0000000000708947 */ /* 0x002fea0003800000 */
[----:B------:R-:W-:Y:S01]  /*07b0*/  LEA R30, R25, R16, 0x4 ;  /* 0x00000010191e7211 */ /* 0x000fe200078e20ff */
[----:B------:R-:W-:Y:S03]  /*07c0*/  BSSY.RECONVERGENT B1, `(.L_x_5) ;  /* 0x0000009000017945 */ /* 0x000fe60003800200 */
[----:B------:R-:W-:-:S04]  /*07d0*/  ISETP.GE.U32.AND P0, PT, R30, R31, PT ;  /* 0x0000001f1e00720c */ /* 0x000fc80003f06070 */
[----:B------:R-:W-:-:S13]  /*07e0*/  ISETP.LT.U32.AND P0, PT, R17, R33, !P0 ;  /* 0x000000211100720c */ /* 0x000fda0004701070 */
[----:B------:R-:W-:Y:S01]  /*07f0*/  @!P0 PRMT R27, RZ, 0x7610, R27 ;  /* 0x00007610ff1b8816 */ /* 0x000fe2000000001b */
[----:B------:R-:W-:Y:S06]  /*0800*/  @!P0 BRA `(.L_x_6) ;  /* 0x0000000000108947 */ /* 0x000fec0003800000 */
[----:B0-----:R-:W0:Y:S01]  /*0810*/  LDC.64 R26, c[0x0][0x388] ;  /* 0x0000e200ff1a7b82 */ /* 0x001e220000000a00 */
[----:B------:R-:W-:-:S04]  /*0820*/  IMAD R63, R17, R31, R30 ;  /* 0x0000001f113f7224 */ /* 0x000fc800078e021e */
[----:B0-----:R-:W-:-:S06]  /*0830*/  IMAD.WIDE.U32 R26, R63, 0x2, R26 ;  /* 0x000000023f1a7825 */ /* 0x001fcc00078e001a */
[----:B------:R1:W5:Y:S02]  /*0840*/  LDG.E.U16.CONSTANT R27, desc[UR6][R26.64] ;  /* 0x000000061a1b7981 */ /* 0x000364000c1e9500 */
.L_x_6:
[----:B------:R-:W-:Y:S05]  /*0850*/  BSYNC.RECONVERGENT B1 ;  /* 0x0000000000017941 */ /* 0x000fea0003800200 */
.L_x_5:
[----:B-----5:R2:W-:Y:S01]  /*0860*/  STS.U16 [R6], R27 ;  /* 0x0000001b06007388 */ /* 0x0205e20000000400 */
[----:B------:R-:W-:Y:S02]  /*0870*/  ISETP.NE.AND P0, PT, R37, 0x1, PT ;  /* 0x000000012500780c */ /* 0x000fe40003f05270 */
[----:B------:R-:W-:-:S11]  /*0880*/  MOV R46, R8 ;  /* 0x00000008002e7202 */ /* 0x000fd60000000f00 */
[----:B--2---:R-:W-:Y:S05]  /*0890*/  @!P0 BRA `(.L_x_2) ;  /* 0x0000000000348947 */ /* 0x004fea0003800000 */
[----:B------:R-:W-:Y:S01]  /*08a0*/  LEA R30, R25, R20, 0x4 ;  /* 0x00000014191e7211 */ /* 0x000fe200078e20ff */
[----:B------:R-:W-:Y:S03]  /*08b0*/  BSSY.RECONVERGENT B1, `(.L_x_7) ;  /* 0x0000009000017945 */ /* 0x000fe60003800200 */
[----:B------:R-:W-:-:S04]  /*08c0*/  ISETP.GE.U32.AND P0, PT, R30, R31, PT ;  /* 0x0000001f1e00720c */ /* 0x000fc80003f06070 */
[----:B------:R-:W-:-:S13]  /*08d0*/  ISETP.LT.U32.AND P0, PT, R22, R33, !P0 ;  /* 0x000000211600720c */ /* 0x000fda0004701070 */
[----:B------:R-:W-:Y:S01]  /*08e0*/  @!P0 PRMT R27, RZ, 0x7610, R27 ;  /* 0x00007610ff1b8816 */ /* 0x000fe2000000001b */
[----:B------:R-:W-:Y:S06]  /*08f0*/  @!P0 BRA `(.L_x_8) ;  /* 0x0000000000108947 */ /* 0x000fec0003800000 */
[----:B01----:R-:W0:Y:S01]  /*0900*/  LDC.64 R26, c[0x0][0x388] ;  /* 0x0000e200ff1a7b82 */ /* 0x003e220000000a00 */
[----:B------:R-:W-:-:S04]  /*0910*/  IMAD R31, R22, R31, R30 ;  /* 0x0000001f161f7224 */ /* 0x000fc800078e021e */
[----:B0-----:R-:W-:-:S06]  /*0920*/  IMAD.WIDE.U32 R26, R31, 0x2, R26 ;  /* 0x000000021f1a7825 */ /* 0x001fcc00078e001a */
[----:B------:R2:W5:Y:S02]  /*0930*/  LDG.E.U16.CONSTANT R27, desc[UR6][R26.64] ;  /* 0x000000061a1b7981 */ /* 0x000564000c1e9500 */
.L_x_8:
[----:B------:R-:W-:Y:S05]  /*0940*/  BSYNC.RECONVERGENT B1 ;  /* 0x0000000000017941 */ /* 0x000fea0003800200 */
.L_x_7:
[----:B-----5:R3:W-:Y:S01]  /*0950*/  STS.U16 [R12], R27 ;  /* 0x0000001b0c007388 */ /* 0x0207e20000000400 */
[----:B------:R-:W-:-:S07]  /*0960*/  MOV R46, R21 ;  /* 0x00000015002e7202 */ /* 0x000fce0000000f00 */
.L_x_2:
[----:B------:R-:W-:Y:S05]  /*0970*/  BSYNC.RECONVERGENT B0 ;  /* 0x0000000000007941 */ /* 0x000fea0003800200 */
.L_x_1:
[----:B------:R-:W-:Y:S01]  /*0980*/  ISETP.GE.U32.AND P2, PT, R39, 0x3, PT ;  /* 0x000000032700780c */ /* 0x000fe20003f46070 */
[----:B------:R-:W4:Y:S01]  /*0990*/  LDCU UR8, c[0x0][0x3a8] ;  /* 0x00007500ff0877ac */ /* 0x000f220008000800 */
[----:B------:R-:W-:Y:S01]  /*09a0*/  BSSY.RECONVERGENT B0, `(.L_x_9) ;  /* 0x0000048000007945 */ /* 0x000fe20003800200 */
[----:B------:R-:W0:Y:S10]  /*09b0*/  LDCU UR5, c[0x0][0x3b0] ;  /* 0x00007600ff0577ac */ /* 0x000e340008000800 */
[----:B------:R-:W-:Y:S05]  /*09c0*/  @!P2 BRA `(.L_x_10) ;  /* 0x000000040014a947 */ /* 0x000fea0003800000 */
[C---:B------:R-:W-:Y:S01]  /*09d0*/  LEA R30, R5.reuse, R46, 0x1 ;  /* 0x0000002e051e7211 */ /* 0x040fe200078e08ff */
[----:B------:R-:W-:Y:S01]  /*09e0*/  IMAD R32, R5, 0x3, R46 ;  /* 0x0000000305207824 */ /* 0x000fe200078e022e */
[----:B------:R-:W-:-:S07]  /*09f0*/  IADD3 R44, PT, PT, R46, R5, RZ ;  /* 0x000000052e2c7210 */ /* 0x000fce0007ffe0ff */
.L_x_11:
[----:B------:R-:W-:Y:S01]  /*0a00*/  LOP3.LUT R52, R44, 0xf, RZ, 0xc0, !PT ;  /* 0x0000000f2c347812 */ /* 0x000fe200078ec0ff */
[----:B0-----:R-:W5:Y:S01]  /*0a10*/  S2R R33, SR_CgaCtaId ;  /* 0x0000000000217919 */ /* 0x001f620000008800 */
[----:B------:R-:W-:Y:S02]  /*0a20*/  SHF.R.U32.HI R48, RZ, 0x4, R44 ;  /* 0x00000004ff307819 */ /* 0x000fe4000001162c */
[----:B012---:R-:W-:Y:S02]  /*0a30*/  LEA R26, R25, R52, 0x4 ;  /* 0x00000034191a7211 */ /* 0x007fe400078e20ff */
[----:B------:R-:W-:Y:S02]  /*0a40*/  LEA R31, R3, R48, 0x6 ;  /* 0x00000030031f7211 */ /* 0x000fe400078e30ff */
[----:B------:R-:W-:-:S04]  /*0a50*/  ISETP.GE.U32.AND P0, PT, R26, UR5, PT ;  /* 0x000000051a007c0c */ /* 0x000fc8000bf06070 */
[----:B----4-:R-:W-:Y:S02]  /*0a60*/  ISETP.LT.U32.AND P0, PT, R31, UR8, !P0 ;  /* 0x000000081f007c0c */ /* 0x010fe4000c701070 */
[----:B------:R-:W-:-:S11]  /*0a70*/  MOV R56, 0x400 ;  /* 0x0000040000387802 */ /* 0x000fd60000000f00 */
[----:B------:R-:W-:Y:S01]  /*0a80*/  @P0 IMAD R31, R31, UR5, R26 ;  /* 0x000000051f1f0c24 */ /* 0x000fe2000f8e021a */
[----:B------:R-:W-:Y:S01]  /*0a90*/  @!P0 PRMT R50, RZ, 0x7610, R50 ;  /* 0x00007610ff328816 */ /* 0x000fe20000000032 */
[----:B---3--:R-:W0:Y:S01]  /*0aa0*/  @P0 LDC.64 R26, c[0x0][0x388] ;  /* 0x0000e200ff1a0b82 */ /* 0x008e220000000a00 */
[----:B-----5:R-:W-:-:S05]  /*0ab0*/  LEA R33, R33, R56, 0x18 ;  /* 0x0000003821217211 */ /* 0x020fca00078ec0ff */
[----:B------:R-:W-:Y:S01]  /*0ac0*/  IMAD R63, R48, 0x22, R33 ;  /* 0x00000022303f7824 */ /* 0x000fe200078e0221 */
[----:B------:R-:W-:-:S04]  /*0ad0*/  SHF.R.U32.HI R48, RZ, 0x4, R30 ;  /* 0x00000004ff307819 */ /* 0x000fc8000001161e */
[----:B------:R-:W-:Y:S02]  /*0ae0*/  LEA R63, R52, R63, 0x1 ;  /* 0x0000003f343f7211 */ /* 0x000fe400078e08ff */
[----:B------:R-:W-:-:S04]  /*0af0*/  LOP3.LUT R52, R30, 0xf, RZ, 0xc0, !PT ;  /* 0x0000000f1e347812 */ /* 0x000fc800078ec0ff */
[----:B------:R-:W-:Y:S01]  /*0b00*/  LEA R65, R25, R52, 0x4 ;  /* 0x0000003419417211 */ /* 0x000fe200078e20ff */
[----:B0-----:R-:W-:-:S04]  /*0b10*/  @P0 IMAD.WIDE.U32 R26, R31, 0x2, R26 ;  /* 0x000000021f1a0825 */ /* 0x001fc800078e001a */
[----:B------:R-:W-:Y:S01]  /*0b20*/  IMAD R31, R48, 0x22, R33 ;  /* 0x00000022301f7824 */ /* 0x000fe200078e0221 */
[----:B------:R0:W2:Y:S01]  /*0b30*/  @P0 LDG.E.U16.CONSTANT R50, desc[UR6][R26.64] ;  /* 0x000000061a320981 */ /* 0x0000a2000c1e9500 */
[----:B------:R-:W-:Y:S02]  /*0b40*/  LEA R48, R3, R48, 0x6 ;  /* 0x0000003003307211 */ /* 0x000fe400078e30ff */
[----:B------:R-:W-:Y:S02]  /*0b50*/  ISETP.GE.U32.AND P0, PT, R65, UR5, PT ;  /* 0x0000000541007c0c */ /* 0x000fe4000bf06070 */
[----:B------:R-:W-:Y:S02]  /*0b60*/  LOP3.LUT R56, R46, 0xf, RZ, 0xc0, !PT ;  /* 0x0000000f2e387812 */ /* 0x000fe400078ec0ff */
[----:B------:R-:W-:Y:S02]  /*0b70*/  ISETP.LT.U32.AND P0, PT, R48, UR8, !P0 ;  /* 0x0000000830007c0c */ /* 0x000fe4000c701070 */
[----:B------:R-:W-:-:S11]  /*0b80*/  LEA R31, R52, R31, 0x1 ;  /* 0x0000001f341f7211 */ /* 0x000fd600078e08ff */
[----:B0-----:R-:W-:Y:S01]  /*0b90*/  @P0 IMAD R27, R48, UR5, R65 ;  /* 0x00000005301b0c24 */ /* 0x001fe2000f8e0241 */
[----:B------:R-:W-:Y:S01]  /*0ba0*/  @!P0 PRMT R48, RZ, 0x7610, R48 ;  /* 0x00007610ff308816 */ /* 0x000fe20000000030 */
[----:B------:R-:W0:Y:S01]  /*0bb0*/  @P0 LDC.64 R64, c[0x0][0x388] ;  /* 0x0000e200ff400b82 */ /* 0x000e220000000a00 */
[----:B------:R-:W-:-:S05]  /*0bc0*/  SHF.R.U32.HI R26, RZ, 0x4, R46 ;  /* 0x00000004ff1a7819 */ /* 0x000fca000001162e */
[----:B------:R-:W-:Y:S01]  /*0bd0*/  IMAD R52, R26, 0x22, R33 ;  /* 0x000000221a347824 */ /* 0x000fe200078e0221 */
[----:B------:R-:W-:Y:S01]  /*0be0*/  LEA R26, R3, R26, 0x6 ;  /* 0x0000001a031a7211 */ /* 0x000fe200078e30ff */
[----:B0-----:R-:W-:Y:S01]  /*0bf0*/  @P0 IMAD.WIDE.U32 R64, R27, 0x2, R64 ;  /* 0x000000021b400825 */ /* 0x001fe200078e0040 */
[----:B------:R-:W-:-:S04]  /*0c00*/  LEA R27, R25, R56, 0x4 ;  /* 0x00000038191b7211 */ /* 0x000fc800078e20ff */
[----:B------:R0:W3:Y:S01]  /*0c10*/  @P0 LDG.E.U16.CONSTANT R48, desc[UR6][R64.64] ;  /* 0x0000000640300981 */ /* 0x0000e2000c1e9500 */
[----:B------:R-:W-:Y:S02]  /*0c20*/  ISETP.GE.U32.AND P0, PT, R27, UR5, PT ;  /* 0x000000051b007c0c */ /* 0x000fe4000bf06070 */
[----:B------:R-:W-:Y:S02]  /*0c30*/  LOP3.LUT R60, R32, 0xf, RZ, 0xc0, !PT ;  /* 0x0000000f203c7812 */ /* 0x000fe400078ec0ff */
[----:B------:R-:W-:Y:S02]  /*0c40*/  ISETP.GE.U32.OR P0, PT, R26, UR8, P0 ;  /* 0x000000081a007c0c */ /* 0x000fe40008706470 */
[----:B------:R-:W-:-:S11]  /*0c50*/  LEA R52, R56, R52, 0x1 ;  /* 0x0000003438347211 */ /* 0x000fd600078e08ff */
[----:B------:R-:W-:Y:S02]  /*0c60*/  @!P0 IMAD R67, R26, UR5, R27 ;  /* 0x000000051a438c24 */ /* 0x000fe4000f8e021b */
[----:B------:R-:W1:Y:S02]  /*0c70*/  @!P0 LDC.64 R26, c[0x0][0x388] ;  /* 0x0000e200ff1a8b82 */ /* 0x000e640000000a00 */
[----:B-1----:R-:W-:-:S05]  /*0c80*/  @!P0 IMAD.WIDE.U32 R26, R67, 0x2, R26 ;  /* 0x00000002431a8825 */ /* 0x002fca00078e001a */
[----:B------:R-:W4:Y:S01]  /*0c90*/  @!P0 LDG.E.U16.CONSTANT R65, desc[UR6][R26.64] ;  /* 0x000000061a418981 */ /* 0x000f22000c1e9500 */
[----:B------:R-:W-:Y:S02]  /*0ca0*/  SHF.R.U32.HI R56, RZ, 0x4, R32 ;  /* 0x00000004ff387819 */ /* 0x000fe40000011620 */
[----:B------:R-:W-:-:S03]  /*0cb0*/  LEA R67, R25, R60, 0x4 ;  /* 0x0000003c19437211 */ /* 0x000fc600078e20ff */
[----:B------:R-:W-:Y:S01]  /*0cc0*/  IMAD R33, R56, 0x22, R33 ;  /* 0x0000002238217824 */ /* 0x000fe200078e0221 */
[----:B------:R-:W-:Y:S02]  /*0cd0*/  LEA R56, R3, R56, 0x6 ;  /* 0x0000003803387211 */ /* 0x000fe400078e30ff */
[----:B------:R-:W-:Y:S02]  /*0ce0*/  IADD3 R46, PT, PT, R5, R46, R5 ;  /* 0x0000002e052e7210 */ /* 0x000fe40007ffe005 */
[----:B------:R-:W-:Y:S02]  /*0cf0*/  LEA R33, R60, R33, 0x1 ;  /* 0x000000213c217211 */ /* 0x000fe400078e08ff */
[----:B0-----:R-:W-:Y:S02]  /*0d00*/  @P0 PRMT R65, RZ, 0x7610, R65 ;  /* 0x00007610ff410816 */ /* 0x001fe40000000041 */
[----:B------:R-:W-:-:S03]  /*0d10*/  ISETP.GE.U32.AND P0, PT, R67, UR5, PT ;  /* 0x0000000543007c0c */ /* 0x000fc6000bf06070 */
[----:B----4-:R-:W-:Y:S01]  /*0d20*/  STS.U16 [R52], R65 ;  /* 0x0000004134007388 */ /* 0x010fe20000000400 */
[----:B------:R-:W-:-:S03]  /*0d30*/  ISETP.LT.U32.AND P0, PT, R56, UR8, !P0 ;  /* 0x0000000838007c0c */ /* 0x000fc6000c701070 */
[----:B--2---:R0:W-:Y:S10]  /*0d40*/  STS.U16 [R63], R50 ;  /* 0x000000323f007388 */ /* 0x0041f40000000400 */
[----:B------:R-:W1:Y:S01]  /*0d50*/  @P0 LDC.64 R26, c[0x0][0x388] ;  /* 0x0000e200ff1a0b82 */ /* 0x000e620000000a00 */
[----:B------:R-:W-:Y:S01]  /*0d60*/  @P0 IMAD R67, R56, UR5, R67 ;  /* 0x0000000538430c24 */ /* 0x000fe2000f8e0243 */
[----:B0-----:R-:W-:-:S03]  /*0d70*/  @!P0 PRMT R50, RZ, 0x7610, R50 ;  /* 0x00007610ff328816 */ /* 0x001fc60000000032 */
[----:B-1----:R-:W-:-:S05]  /*0d80*/  @P0 IMAD.WIDE.U32 R26, R67, 0x2, R26 ;  /* 0x00000002431a0825 */ /* 0x002fca00078e001a */
[----:B------:R-:W2:Y:S01]  /*0d90*/  @P0 LDG.E.U16.CONSTANT R50, desc[UR6][R26.64] ;  /* 0x000000061a320981 */ /* 0x000ea2000c1e9500 */
[C---:B------:R-:W-:Y:S02]  /*0da0*/  IADD3 R46, PT, PT, R5.reuse, R46, R5 ;  /* 0x0000002e052e7210 */ /* 0x040fe40007ffe005 */
[C---:B------:R-:W-:Y:S01]  /*0db0*/  LEA R30, R5.reuse, R30, 0x2 ;  /* 0x0000001e051e7211 */ /* 0x040fe200078e10ff */
[----:B---3--:R0:W-:Y:S01]  /*0dc0*/  STS.U16 [R31], R48 ;  /* 0x000000301f007388 */ /* 0x0081e20000000400 */
[----:B------:R-:W-:Y:S02]  /*0dd0*/  ISETP.GE.U32.AND P0, PT, R46, 0x400, PT ;  /* 0x000004002e00780c */ /* 0x000fe40003f06070 */
[C---:B------:R-:W-:Y:S02]  /*0de0*/  LEA R32, R5.reuse, R32, 0x2 ;  /* 0x0000002005207211 */ /* 0x040fe400078e10ff */
[----:B------:R-:W-:Y:S01]  /*0df0*/  LEA R44, R5, R44, 0x2 ;  /* 0x0000002c052c7211 */ /* 0x000fe200078e10ff */
[----:B--2---:R0:W-:Y:S08]  /*0e00*/  STS.U16 [R33], R50 ;  /* 0x0000003221007388 */ /* 0x0041f00000000400 */
[----:B------:R-:W-:Y:S05]  /*0e10*/  @!P0 BRA `(.L_x_11) ;  /* 0xfffffff800f88947 */ /* 0x000fea000383ffff */
.L_x_10:
[----:B0---4-:R-:W-:Y:S05]  /*0e20*/  BSYNC.RECONVERGENT B0 ;  /* 0x0000000000007941 */ /* 0x011fea0003800200 */
.L_x_9:
[----:B------:R-:W-:Y:S01]  /*0e30*/  BSSY.RECONVERGENT B0, `(.L_x_12) ;  /* 0x0000030000007945 */ /* 0x000fe20003800200 */
[----:B------:R-:W-:-:S03]  /*0e40*/  MOV R50, R0 ;  /* 0x0000000000327202 */ /* 0x000fc60000000f00 */
[----:B------:R-:W-:Y:S05]  /*0e50*/  @!P1 BRA `(.L_x_13) ;  /* 0x0000000000b49947 */ /* 0x000fea0003800000 */
[----:B------:R-:W0:Y:S01]  /*0e60*/  LDC R30, c[0x0][0x3ac] ;  /* 0x0000eb00ff1e7b82 */ /* 0x000e220000000800 */
[----:B------:R-:W-:Y:S01]  /*0e70*/  LEA R33, R25, R4, 0x4 ;  /* 0x0000000419217211 */ /* 0x000fe200078e20ff */
[----:B------:R-:W-:Y:S06]  /*0e80*/  BSSY.RECONVERGENT B1, `(.L_x_14) ;  /* 0x000000a000017945 */ /* 0x000fec0003800200 */
[----:B------:R-:W4:Y:S01]  /*0e90*/  LDC R31, c[0x0][0x3b0] ;  /* 0x0000ec00ff1f7b82 */ /* 0x000f220000000800 */
[----:B0-----:R-:W-:-:S04]  /*0ea0*/  ISETP.GE.U32.AND P0, PT, R14, R30, PT ;  /* 0x0000001e0e00720c */ /* 0x001fc80003f06070 */
[----:B----4-:R-:W-:-:S13]  /*0eb0*/  ISETP.LT.U32.AND P0, PT, R33, R31, !P0 ;  /* 0x0000001f2100720c */ /* 0x010fda0004701070 */
[----:B-12---:R-:W-:Y:S01]  /*0ec0*/  @!P0 PRMT R26, RZ, 0x7610, R26 ;  /* 0x00007610ff1a8816 */ /* 0x006fe2000000001a */
[----:B------:R-:W-:Y:S06]  /*0ed0*/  @!P0 BRA `(.L_x_15) ;  /* 0x0000000000108947 */ /* 0x000fec0003800000 */
[----:B---3--:R-:W0:Y:S01]  /*0ee0*/  LDC.64 R26, c[0x0][0x390] ;  /* 0x0000e400ff1a7b82 */ /* 0x008e220000000a00 */
[----:B------:R-:W-:-:S04]  /*0ef0*/  IMAD R33, R33, R30, R14 ;  /* 0x0000001e21217224 */ /* 0x000fc800078e020e */
[----:B0-----:R-:W-:-:S06]  /*0f00*/  IMAD.WIDE.U32 R26, R33, 0x2, R26 ;  /* 0x00000002211a7825 */ /* 0x001fcc00078e001a */
[----:B------:R0:W5:Y:S02]  /*0f10*/  LDG.E.U16.CONSTANT R26, desc[UR6][R26.64] ;  /* 0x000000061a1a7981 */ /* 0x000164000c1e9500 */
.L_x_15:
[----:B------:R-:W-:Y:S05]  /*0f20*/  BSYNC.RECONVERGENT B1 ;  /* 0x0000000000017941 */ /* 0x000fea0003800200 */
.L_x_14:
[----:B-----5:R4:W-:Y:S01]  /*0f30*/  STS.U16 [R7], R26 ;  /* 0x0000001a07007388 */ /* 0x0209e20000000400 */
[----:B------:R-:W-:Y:S02]  /*0f40*/  ISETP.NE.AND P0, PT, R37, RZ, PT ;  /* 0x000000ff2500720c */ /* 0x000fe40003f05270 */
[----:B------:R-:W-:-:S11]  /*0f50*/  MOV R50, R40 ;  /* 0x0000002800327202 */ /* 0x000fd60000000f00 */
[----:B----4-:R-:W-:Y:S05]  /*0f60*/  @!P0 BRA `(.L_x_13) ;  /* 0x0000000000708947 */ /* 0x010fea0003800000 */
[----:B------:R-:W-:Y:S01]  /*0f70*/  ISETP.GE.U32.AND P0, PT, R19, R30, PT ;  /* 0x0000001e1300720c */ /* 0x000fe20003f06070 */
[----:B------:R-:W-:Y:S01]  /*0f80*/  BSSY.RECONVERGENT B1, `(.L_x_16) ;  /* 0x0000009000017945 */ /* 0x000fe20003800200 */
[----:B------:R-:W-:-:S04]  /*0f90*/  LEA R32, R25, R9, 0x4 ;  /* 0x0000000919207211 */ /* 0x000fc800078e20ff */
[----:B------:R-:W-:-:S13]  /*0fa0*/  ISETP.LT.U32.AND P0, PT, R32, R31, !P0 ;  /* 0x0000001f2000720c */ /* 0x000fda0004701070 */
[----:B------:R-:W-:Y:S01]  /*0fb0*/  @!P0 PRMT R26, RZ, 0x7610, R26 ;  /* 0x00007610ff1a8816 */ /* 0x000fe2000000001a */
[----:B------:R-:W-:Y:S06]  /*0fc0*/  @!P0 BRA `(.L_x_17) ;  /* 0x0000000000108947 */ /* 0x000fec0003800000 */
[----:B0--3--:R-:W0:Y:S01]  /*0fd0*/  LDC.64 R26, c[0x0][0x390] ;  /* 0x0000e400ff1a7b82 */ /* 0x009e220000000a00 */
[----:B------:R-:W-:-:S04]  /*0fe0*/  IMAD R33, R32, R30, R19 ;  /* 0x0000001e20217224 */ /* 0x000fc800078e0213 */
[----:B0-----:R-:W-:-:S06]  /*0ff0*/  IMAD.WIDE.U32 R26, R33, 0x2, R26 ;  /* 0x00000002211a7825 */ /* 0x001fcc00078e001a */
[----:B------:R1:W5:Y:S02]  /*1000*/  LDG.E.U16.CONSTANT R26, desc[UR6][R26.64] ;  /* 0x000000061a1a7981 */ /* 0x000364000c1e9500 */
.L_x_17:
[----:B------:R-:W-:Y:S05]  /*1010*/  BSYNC.RECONVERGENT B1 ;  /* 0x0000000000017941 */ /* 0x000fea0003800200 */
.L_x_16:
[----:B-----5:R4:W-:Y:S01]  /*1020*/  STS.U16 [R11], R26 ;  /* 0x0000001a0b007388 */ /* 0x0209e20000000400 */
[----:B------:R-:W-:Y:S02]  /*1030*/  ISETP.NE.AND P0, PT, R37, 0x1, PT ;  /* 0x000000012500780c */ /* 0x000fe40003f05270 */
        /* <DEDUP_REMOVED lines=8> */
[----:B01-3--:R-:W0:Y:S01]  /*10c0*/  LDC.64 R26, c[0x0][0x390] ;  /* 0x0000e400ff1a7b82 */ /* 0x00be220000000a00 */
[----:B------:R-:W-:-:S04]  /*10d0*/  IMAD R31, R32, R30, R23 ;  /* 0x0000001e201f7224 */ /* 0x000fc800078e0217 */
[----:B0-----:R-:W-:-:S06]  /*10e0*/  IMAD.WIDE.U32 R26, R31, 0x2, R26 ;  /* 0x000000021f1a7825 */ /* 0x001fcc00078e001a */
[----:B------:R2:W5:Y:S02]  /*10f0*/  LDG.E.U16.CONSTANT R26, desc[UR6][R26.64] ;  /* 0x000000061a1a7981 */ /* 0x000564000c1e9500 */
.L_x_19:
[----:B------:R-:W-:Y:S05]  /*1100*/  BSYNC.RECONVERGENT B1 ;  /* 0x0000000000017941 */ /* 0x000fea0003800200 */
.L_x_18:
[----:B-----5:R4:W-:Y:S01]  /*1110*/  STS.U16 [R13], R26 ;  /* 0x0000001a0d007388 */ /* 0x0209e20000000400 */
[----:B------:R-:W-:-:S07]  /*1120*/  MOV R50, R21 ;  /* 0x0000001500327202 */ /* 0x000fce0000000f00 */
.L_x_13:
[----:B------:R-:W-:Y:S05]  /*1130*/  BSYNC.RECONVERGENT B0 ;  /* 0x0000000000007941 */ /* 0x000fea0003800200 */
.L_x_12:
[----:B------:R-:W0:Y:S01]  /*1140*/  LDCU UR5, c[0x0][0x3ac] ;  /* 0x00007580ff0577ac */ /* 0x000e220008000800 */
[----:B------:R-:W-:Y:S01]  /*1150*/  BSSY.RECONVERGENT B0, `(.L_x_20) ;  /* 0x0000045000007945 */ /* 0x000fe20003800200 */
[----:B------:R-:W0:Y:S03]  /*1160*/  LDCU UR8, c[0x0][0x3b0] ;  /* 0x00007600ff0877ac */ /* 0x000e260008000800 */
[----:B------:R-:W-:Y:S05]  /*1170*/  @!P2 BRA `(.L_x_21) ;  /* 0x000000040008a947 */ /* 0x000fea0003800000 */
.L_x_22:
[----:B0-----:R-:W-:Y:S02]  /*1180*/  LOP3.LUT R33, R50, 0x3f, RZ, 0xc0, !PT ;  /* 0x0000003f32217812 */ /* 0x001fe400078ec0ff */
[----:B------:R-:W-:Y:S02]  /*1190*/  SHF.R.U32.HI R44, RZ, 0x6, R50 ;  /* 0x00000006ff2c7819 */ /* 0x000fe40000011632 */
[----:B------:R-:W-:Y:S02]  /*11a0*/  LEA R30, R2, R33, 0x6 ;  /* 0x00000021021e7211 */ /* 0x000fe400078e30ff */
[----:B------:R-:W-:Y:S02]  /*11b0*/  LEA R31, R25, R44, 0x4 ;  /* 0x0000002c191f7211 */ /* 0x000fe400078e20ff */
[----:B0-----:R-:W-:-:S04]  /*11c0*/  ISETP.GE.U32.AND P0, PT, R30, UR5, PT ;  /* 0x000000051e007c0c */ /* 0x001fc8000bf06070 */
[----:B------:R-:W-:-:S13]  /*11d0*/  ISETP.GE.U32.OR P0, PT, R31, UR8, P0 ;  /* 0x000000081f007c0c */ /* 0x000fda0008706470 */
[----:B-1234-:R-:W0:Y:S01]  /*11e0*/  @!P0 LDC.64 R26, c[0x0][0x390] ;  /* 0x0000e400ff1a8b82 */ /* 0x01ee220000000a00 */
[----:B------:R-:W-:-:S04]  /*11f0*/  @!P0 IMAD R31, R31, UR5, R30 ;  /* 0x000000051f1f8c24 */ /* 0x000fc8000f8e021e */
[----:B0-----:R-:W-:-:S05]  /*1200*/  @!P0 IMAD.WIDE.U32 R26, R31, 0x2, R26 ;  /* 0x000000021f1a8825 */ /* 0x001fca00078e001a */
[----:B------:R0:W2:Y:S01]  /*1210*/  @!P0 LDG.E.U16.CONSTANT R48, desc[UR6][R26.64] ;  /* 0x000000061a308981 */ /* 0x0000a2000c1e9500 */
[----:B------:R-:W-:Y:S02]  /*1220*/  IADD3 R50, PT, PT, R5, R50, RZ ;  /* 0x0000003205327210 */ /* 0x000fe40007ffe0ff */
[----:B------:R-:W-:Y:S01]  /*1230*/  MOV R46, 0x400 ;  /* 0x00000400002e7802 */ /* 0x000fe20000000f00 */
[----:B------:R-:W1:Y:S01]  /*1240*/  S2R R65, SR_CgaCtaId ;  /* 0x0000000000417919 */ /* 0x000e620000008800 */
[----:B------:R-:W-:Y:S02]  /*1250*/  LOP3.LUT R31, R50, 0x3f, RZ, 0xc0, !PT ;  /* 0x0000003f321f7812 */ /* 0x000fe400078ec0ff */
[----:B------:R-:W-:Y:S02]  /*1260*/  SHF.R.U32.HI R32, RZ, 0x6, R50 ;  /* 0x00000006ff207819 */ /* 0x000fe40000011632 */
[----:B------:R-:W-:Y:S02]  /*1270*/  LEA R30, R2, R31, 0x6 ;  /* 0x0000001f021e7211 */ /* 0x000fe400078e30ff */
[----:B------:R-:W-:-:S02]  /*1280*/  LEA R63, R25, R32, 0x4 ;  /* 0x00000020193f7211 */ /* 0x000fc400078e20ff */
[----:B------:R-:W-:Y:S02]  /*1290*/  ISETP.GE.U32.AND P1, PT, R30, UR5, PT ;  /* 0x000000051e007c0c */ /* 0x000fe4000bf26070 */
[----:B------:R-:W-:Y:S02]  /*12a0*/  IADD3 R46, PT, PT, R46, 0x880, RZ ;  /* 0x000008802e2e7810 */ /* 0x000fe40007ffe0ff */
[----:B------:R-:W-:-:S13]  /*12b0*/  ISETP.LT.U32.AND P1, PT, R63, UR8, !P1 ;  /* 0x000000083f007c0c */ /* 0x000fda000cf21070 */
[----:B0-----:R-:W0:Y:S01]  /*12c0*/  @P1 LDC.64 R26, c[0x0][0x390] ;  /* 0x0000e400ff1a1b82 */ /* 0x001e220000000a00 */
[----:B------:R-:W-:Y:S01]  /*12d0*/  @P1 IMAD R63, R63, UR5, R30 ;  /* 0x000000053f3f1c24 */ /* 0x000fe2000f8e021e */
[----:B-1----:R-:W-:Y:S02]  /*12e0*/  LEA R30, R65, R46, 0x18 ;  /* 0x0000002e411e7211 */ /* 0x002fe400078ec0ff */
[----:B------:R-:W-:-:S03]  /*12f0*/  @!P1 PRMT R46, RZ, 0x7610, R46 ;  /* 0x00007610ff2e9816 */ /* 0x000fc6000000002e */
[----:B------:R-:W-:-:S05]  /*1300*/  IMAD R44, R44, 0x82, R30 ;  /* 0x000000822c2c7824 */ /* 0x000fca00078e021e */
[----:B------:R-:W-:Y:S02]  /*1310*/  LEA R65, R33, R44, 0x1 ;  /* 0x0000002c21417211 */ /* 0x000fe400078e08ff */
[----:B------:R-:W-:Y:S01]  /*1320*/  IADD3 R44, PT, PT, R50, R5, RZ ;  /* 0x00000005322c7210 */ /* 0x000fe20007ffe0ff */
[----:B0-----:R-:W-:-:S03]  /*1330*/  @P1 IMAD.WIDE.U32 R26, R63, 0x2, R26 ;  /* 0x000000023f1a1825 */ /* 0x001fc600078e001a */
[----:B------:R-:W-:Y:S02]  /*1340*/  LOP3.LUT R63, R44, 0x3f, RZ, 0xc0, !PT ;  /* 0x0000003f2c3f7812 */ /* 0x000fe400078ec0ff */
[----:B------:R-:W-:Y:S02]  /*1350*/  SHF.R.U32.HI R50, RZ, 0x6, R44 ;  /* 0x00000006ff327819 */ /* 0x000fe4000001162c */
[----:B------:R-:W-:Y:S01]  /*1360*/  LEA R52, R2, R63, 0x6 ;  /* 0x0000003f02347211 */ /* 0x000fe200078e30ff */
[----:B------:R0:W3:Y:S01]  /*1370*/  @P1 LDG.E.U16.CONSTANT R46, desc[UR6][R26.64] ;  /* 0x000000061a2e1981 */ /* 0x0000e2000c1e9500 */
[----:B------:R-:W-:Y:S01]  /*1380*/  LEA R33, R25, R50, 0x4 ;  /* 0x0000003219217211 */ /* 0x000fe200078e20ff */
[----:B------:R-:W-:Y:S01]  /*1390*/  IMAD R32, R32, 0x82, R30 ;  /* 0x0000008220207824 */ /* 0x000fe200078e021e */
[----:B------:R-:W-:-:S04]  /*13a0*/  IADD3 R44, PT, PT, R44, R5, RZ ;  /* 0x000000052c2c7210 */ /* 0x000fc80007ffe0ff */
[----:B------:R-:W-:Y:S01]  /*13b0*/  LEA R31, R31, R32, 0x1 ;  /* 0x000000201f1f7211 */ /* 0x000fe200078e08ff */
[----:B------:R-:W-:-:S05]  /*13c0*/  IMAD R32, R50, 0x82, R30 ;  /* 0x0000008232207824 */ /* 0x000fca00078e021e */
[----:B------:R-:W-:Y:S02]  /*13d0*/  LEA R32, R63, R32, 0x1 ;  /* 0x000000203f207211 */ /* 0x000fe400078e08ff */
[----:B------:R-:W-:-:S04]  /*13e0*/  LOP3.LUT R63, R44, 0x3f, RZ, 0xc0, !PT ;  /* 0x0000003f2c3f7812 */ /* 0x000fc800078ec0ff */
[----:B------:R-:W-:Y:S02]  /*13f0*/  LEA R50, R2, R63, 0x6 ;  /* 0x0000003f02327211 */ /* 0x000fe400078e30ff */
[----:B------:R-:W-:Y:S02]  /*1400*/  @P0 PRMT R48, RZ, 0x7610, R48 ;  /* 0x00007610ff300816 */ /* 0x000fe40000000030 */
[----:B------:R-:W-:-:S03]  /*1410*/  ISETP.GE.U32.AND P0, PT, R52, UR5, PT ;  /* 0x0000000534007c0c */ /* 0x000fc6000bf06070 */
[----:B--2---:R1:W-:Y:S01]  /*1420*/  STS.U16 [R65], R48 ;  /* 0x0000003041007388 */ /* 0x0043e20000000400 */
[----:B------:R-:W-:-:S13]  /*1430*/  ISETP.LT.U32.AND P0, PT, R33, UR8, !P0 ;  /* 0x0000000821007c0c */ /* 0x000fda000c701070 */
[----:B0-----:R-:W0:Y:S01]  /*1440*/  @P0 LDC.64 R26, c[0x0][0x390] ;  /* 0x0000e400ff1a0b82 */ /* 0x001e220000000a00 */
[----:B------:R-:W-:Y:S01]  /*1450*/  @P0 IMAD R33, R33, UR5, R52 ;  /* 0x0000000521210c24 */ /* 0x000fe2000f8e0234 */
[----:B-1----:R-:W-:-:S04]  /*1460*/  SHF.R.U32.HI R48, RZ, 0x6, R44 ;  /* 0x00000006ff307819 */ /* 0x002fc8000001162c */
[----:B------:R-:W-:Y:S01]  /*1470*/  LEA R65, R25, R48, 0x4 ;  /* 0x0000003019417211 */ /* 0x000fe200078e20ff */
[----:B0-----:R-:W-:Y:S01]  /*1480*/  @P0 IMAD.WIDE.U32 R26, R33, 0x2, R26 ;  /* 0x00000002211a0825 */ /* 0x001fe200078e001a */
[----:B------:R-:W-:-:S06]  /*1490*/  @!P0 PRMT R33, RZ, 0x7610, R33 ;  /* 0x00007610ff218816 */ /* 0x000fcc0000000021 */
[----:B------:R0:W2:Y:S01]  /*14a0*/  @P0 LDG.E.U16.CONSTANT R33, desc[UR6][R26.64] ;  /* 0x000000061a210981 */ /* 0x0000a2000c1e9500 */
[----:B------:R-:W-:Y:S01]  /*14b0*/  ISETP.GE.U32.AND P0, PT, R50, UR5, PT ;  /* 0x0000000532007c0c */ /* 0x000fe2000bf06070 */
[----:B------:R-:W-:-:S03]  /*14c0*/  IMAD R30, R48, 0x82, R30 ;  /* 0x00000082301e7824 */ /* 0x000fc600078e021e */
[----:B------:R-:W-:-:S13]  /*14d0*/  ISETP.LT.U32.AND P0, PT, R65, UR8, !P0 ;  /* 0x0000000841007c0c */ /* 0x000fda000c701070 */
[----:B0-----:R-:W0:Y:S01]  /*14e0*/  @P0 LDC.64 R26, c[0x0][0x390] ;  /* 0x0000e400ff1a0b82 */ /* 0x001e220000000a00 */
[----:B------:R-:W-:Y:S01]  /*14f0*/  @P0 IMAD R65, R65, UR5, R50 ;  /* 0x0000000541410c24 */ /* 0x000fe2000f8e0232 */
[----:B------:R-:W-:-:S03]  /*1500*/  @!P0 PRMT R48, RZ, 0x7610, R48 ;  /* 0x00007610ff308816 */ /* 0x000fc60000000030 */
[----:B0-----:R-:W-:-:S05]  /*1510*/  @P0 IMAD.WIDE.U32 R26, R65, 0x2, R26 ;  /* 0x00000002411a0825 */ /* 0x001fca00078e001a */
[----:B------:R-:W4:Y:S01]  /*1520*/  @P0 LDG.E.U16.CONSTANT R48, desc[UR6][R26.64] ;  /* 0x000000061a300981 */ /* 0x000f22000c1e9500 */
[----:B------:R-:W-:Y:S02]  /*1530*/  LEA R63, R63, R30, 0x1 ;  /* 0x0000001e3f3f7211 */ /* 0x000fe400078e08ff */
[----:B------:R-:W-:Y:S01]  /*1540*/  IADD3 R50, PT, PT, R44, R5, RZ ;  /* 0x000000052c327210 */ /* 0x000fe20007ffe0ff */
[----:B---3--:R0:W-:Y:S03]  /*1550*/  STS.U16 [R31], R46 ;  /* 0x0000002e1f007388 */ /* 0x0081e60000000400 */
[----:B------:R-:W-:Y:S01]  /*1560*/  ISETP.GE.U32.AND P0, PT, R50, 0x400, PT ;  /* 0x000004003200780c */ /* 0x000fe20003f06070 */
[----:B--2---:R0:W-:Y:S04]  /*1570*/  STS.U16 [R32], R33 ;  /* 0x0000002120007388 */ /* 0x0041e80000000400 */
[----:B----4-:R0:W-:Y:S08]  /*1580*/  STS.U16 [R63], R48 ;  /* 0x000000303f007388 */ /* 0x0101f00000000400 */
[----:B------:R-:W-:Y:S05]  /*1590*/  @!P0 BRA `(.L_x_22) ;  /* 0xfffffff800f88947 */ /* 0x000fea000383ffff */
.L_x_21:
[----:B0-----:R-:W-:Y:S05]  /*15a0*/  BSYNC.RECONVERGENT B0 ;  /* 0x0000000000007941 */ /* 0x001fea0003800200 */
.L_x_20:
[----:B------:R-:W-:Y:S01]  /*15b0*/  BAR.SYNC.DEFER_BLOCKING 0x0 ;  /* 0x0000000000007b1d */ /* 0x000fe20000010000 */
[----:B------:R-:W-:-:S04]  /*15c0*/  IADD3 R25, PT, PT, R25, 0x1, RZ ;  /* 0x0000000119197810 */ /* 0x000fc80007ffe0ff */
[----:B------:R-:W-:Y:S01]  /*15d0*/  ISETP.NE.AND P0, PT, R25, UR4, PT ;  /* 0x0000000419007c0c */ /* 0x000fe2000bf05270 */
[----:B------:R-:W0:Y:S04]  /*15e0*/  LDS.64 R32, [R15] ;  /* 0x000000000f207984 */ /* 0x000e280000000a00 */
[----:B-1234-:R-:W1:Y:S04]  /*15f0*/  LDS.64 R26, [R18] ;  /* 0x00000000121a7984 */ /* 0x01ee680000000a00 */
[----:B------:R-:W2:Y:S04]  /*1600*/  LDS.64 R30, [R15+0x20] ;  /* 0x000020000f1e7984 */ /* 0x000ea80000000a00 */
[----:B------:R-:W3:Y:S04]  /*1610*/  LDS R46, [R15+0x44] ;  /* 0x000044000f2e7984 */ /* 0x000ee80000000800 */
[----:B------:R-:W4:Y:S01]  /*1620*/  LDS.U16 R48, [R15+0x66] ;  /* 0x000066000f307984 */ /* 0x000f220000000400 */
[----:B0-----:R-:W-:-:S02]  /*1630*/  HADD2.F32 R44, -RZ, R32.H0_H0 ;  /* 0x20000020ff2c7230 */ /* 0x001fc40000004100 */
[----:B------:R-:W-:Y:S02]  /*1640*/  HADD2.F32 R32, -RZ, R32.H1_H1 ;  /* 0x30000020ff207230 */ /* 0x000fe40000004100 */
[--C-:B-1----:R-:W-:Y:S02]  /*1650*/  HADD2.F32 R60, -RZ, R26.reuse.H0_H0 ;  /* 0x2000001aff3c7230 */ /* 0x102fe40000004100 */
[----:B------:R-:W-:Y:S02]  /*1660*/  HADD2.F32 R52, -RZ, R26.H1_H1 ;  /* 0x3000001aff347230 */ /* 0x000fe40000004100 */
[--C-:B------:R-:W-:Y:S02]  /*1670*/  HADD2.F32 R26, -RZ, R27.reuse.H0_H0 ;  /* 0x2000001bff1a7230 */ /* 0x100fe40000004100 */
[C---:B------:R-:W-:Y:S01]  /*1680*/  FFMA R50, R44.reuse, R60, R49 ;  /* 0x0000003c2c327223 */ /* 0x040fe20000000031 */
[----:B------:R-:W-:Y:S02]  /*1690*/  HADD2.F32 R27, -RZ, R27.H1_H1 ;  /* 0x3000001bff1b7230 */ /* 0x000fe40000004100 */
[----:B------:R-:W-:Y:S01]  /*16a0*/  FFMA R49, R44, R52, R47 ;  /* 0x000000342c317223 */ /* 0x000fe2000000002f */
[----:B--2---:R-:W-:-:S02]  /*16b0*/  HADD2.F32 R30, -RZ, R30.H1_H1 ;  /* 0x3000001eff1e7230 */ /* 0x004fc40000004100 */
[C---:B------:R-:W-:Y:S01]  /*16c0*/  FFMA R56, R44.reuse, R26, R53 ;  /* 0x0000001a2c387223 */ /* 0x040fe20000000035 */
[----:B------:R-:W-:Y:S02]  /*16d0*/  HADD2.F32 R64, -RZ, R33.H0_H0 ;  /* 0x20000021ff407230 */ /* 0x000fe40000004100 */
[----:B------:R-:W-:Y:S01]  /*16e0*/  FFMA R47, R44, R27, R28 ;  /* 0x0000001b2c2f7223 */ /* 0x000fe2000000001c */
[----:B---3--:R-:W-:Y:S02]  /*16f0*/  HADD2.F32 R28, -RZ, R46.H0_H0 ;  /* 0x2000002eff1c7230 */ /* 0x008fe40000004100 */
[-C--:B------:R-:W-:Y:S01]  /*1700*/  FFMA R53, R60, R30.reuse, R43 ;  /* 0x0000001e3c357223 */ /* 0x080fe2000000002b */
[-C--:B------:R-:W-:Y:S01]  /*1710*/  FFMA R45, R52, R30.reuse, R45 ;  /* 0x0000001e342d7223 */ /* 0x080fe2000000002d */
[-C--:B------:R-:W-:Y:S01]  /*1720*/  FFMA R44, R26, R30.reuse, R61 ;  /* 0x0000001e1a2c7223 */ /* 0x080fe2000000003d */
[----:B------:R-:W-:Y:S01]  /*1730*/  FFMA R43, R27, R30, R54 ;  /* 0x0000001e1b2b7223 */ /* 0x000fe20000000036 */
[----:B----4-:R-:W-:-:S02]  /*1740*/  HADD2.F32 R61, -RZ, R48.H0_H0 ;  /* 0x20000030ff3d7230 */ /* 0x010fc40000004100 */
[-C--:B------:R-:W-:Y:S01]  /*1750*/  FFMA R30, R26, R28.reuse, R55 ;  /* 0x0000001c1a1e7223 */ /* 0x080fe20000000037 */
[-C--:B------:R-:W-:Y:S01]  /*1760*/  FFMA R54, R60, R28.reuse, R59 ;  /* 0x0000001c3c367223 */ /* 0x080fe2000000003b */
[CC--:B------:R-:W-:Y:S01]  /*1770*/  FFMA R51, R52.reuse, R28.reuse, R51 ;  /* 0x0000001c34337223 */ /* 0x0c0fe20000000033 */
[C---:B------:R-:W-:Y:S01]  /*1780*/  FFMA R48, R27.reuse, R28, R29 ;  /* 0x0000001c1b307223 */ /* 0x040fe2000000001d */
[----:B------:R-:W0:Y:S01]  /*1790*/  LDS.U16 R55, [R18+0x88] ;  /* 0x0000880012377984 */ /* 0x000e220000000400 */
[-C--:B------:R-:W-:Y:S01]  /*17a0*/  FFMA R52, R52, R61.reuse, R35 ;  /* 0x0000003d34347223 */ /* 0x080fe20000000023 */
[-C--:B------:R-:W-:Y:S01]  /*17b0*/  FFMA R60, R60, R61.reuse, R57 ;  /* 0x0000003d3c3c7223 */ /* 0x080fe20000000039 */
[-C--:B------:R-:W-:Y:S01]  /*17c0*/  FFMA R58, R26, R61.reuse, R58 ;  /* 0x0000003d1a3a7223 */ /* 0x080fe2000000003a */
[----:B------:R-:W1:Y:S01]  /*17d0*/  LDS.64 R28, [R18+0x80] ;  /* 0x00008000121c7984 */ /* 0x000e620000000a00 */
[----:B------:R-:W-:Y:S01]  /*17e0*/  FFMA R34, R27, R61, R34 ;  /* 0x0000003d1b227223 */ /* 0x000fe20000000022 */
[----:B------:R-:W-:-:S02]  /*17f0*/  HADD2.F32 R62, -RZ, R31.H1_H1 ;  /* 0x3000001fff3e7230 */ /* 0x000fc40000004100 */
[----:B------:R-:W2:Y:S01]  /*1800*/  LDS.64 R26, [R15+0x68] ;  /* 0x000068000f1a7984 */ /* 0x000ea20000000a00 */
[----:B0-----:R-:W-:Y:S02]  /*1810*/  HADD2.F32 R35, -RZ, R55.H0_H0 ;  /* 0x20000037ff237230 */ /* 0x001fe40000004100 */
[----:B-1----:R-:W-:-:S03]  /*1820*/  HADD2.F32 R59, -RZ, R28.H1_H1 ;  /* 0x3000001cff3b7230 */ /* 0x002fc60000004100 */
[C---:B------:R-:W-:Y:S01]  /*1830*/  FFMA R47, R32.reuse, R35, R47 ;  /* 0x00000023202f7223 */ /* 0x040fe2000000002f */
[--C-:B------:R-:W-:Y:S02]  /*1840*/  HADD2.F32 R57, -RZ, R29.reuse.H0_H0 ;  /* 0x2000001dff397230 */ /* 0x100fe40000004100 */
[----:B------:R-:W-:Y:S02]  /*1850*/  HADD2.F32 R55, -RZ, R29.H1_H1 ;  /* 0x3000001dff377230 */ /* 0x000fe40000004100 */
[C---:B------:R-:W-:Y:S01]  /*1860*/  FFMA R50, R32.reuse, R59, R50 ;  /* 0x0000003b20327223 */ /* 0x040fe20000000032 */
[----:B------:R-:W-:Y:S02]  /*1870*/  HADD2.F32 R28, -RZ, R31.H0_H0 ;  /* 0x2000001fff1c7230 */ /* 0x000fe40000004100 */
[C---:B------:R-:W-:Y:S01]  /*1880*/  FFMA R49, R32.reuse, R57, R49 ;  /* 0x0000003920317223 */ /* 0x040fe20000000031 */
[----:B--2---:R-:W-:Y:S02]  /*1890*/  HADD2.F32 R61, -RZ, R26.H0_H0 ;  /* 0x2000001aff3d7230 */ /* 0x004fe40000004100 */
[----:B------:R-:W-:Y:S01]  /*18a0*/  FFMA R56, R32, R55, R56 ;  /* 0x0000003720387223 */ /* 0x000fe20000000038 */
[-C--:B------:R-:W-:Y:S01]  /*18b0*/  FFMA R32, R59, R28.reuse, R53 ;  /* 0x0000001c3b207223 */ /* 0x080fe20000000035 */
[-C--:B------:R-:W-:Y:S01]  /*18c0*/  FFMA R45, R57, R28.reuse, R45 ;  /* 0x0000001c392d7223 */ /* 0x080fe2000000002d */
[-C--:B------:R-:W-:Y:S01]  /*18d0*/  FFMA R44, R55, R28.reuse, R44 ;  /* 0x0000001c372c7223 */ /* 0x080fe2000000002c */
[C---:B------:R-:W-:Y:S01]  /*18e0*/  FFMA R43, R35.reuse, R28, R43 ;  /* 0x0000001c232b7223 */ /* 0x040fe2000000002b */
[----:B------:R-:W-:Y:S01]  /*18f0*/  HADD2.F32 R28, -RZ, R46.H1_H1 ;  /* 0x3000002eff1c7230 */ /* 0x000fe20000004100 */
[----:B------:R-:W0:Y:S01]  /*1900*/  LDS R53, [R18+0x108] ;  /* 0x0001080012357984 */ /* 0x000e220000000800 */
[-C--:B------:R-:W-:Y:S01]  /*1910*/  FFMA R34, R35, R61.reuse, R34 ;  /* 0x0000003d23227223 */ /* 0x080fe20000000022 */
[-C--:B------:R-:W-:Y:S01]  /*1920*/  FFMA R52, R57, R61.reuse, R52 ;  /* 0x0000003d39347223 */ /* 0x080fe20000000034 */
[-C--:B------:R-:W-:Y:S01]  /*1930*/  FFMA R58, R55, R61.reuse, R58 ;  /* 0x0000003d373a7223 */ /* 0x080fe2000000003a */
[-C--:B------:R-:W-:Y:S01]  /*1940*/  FFMA R46, R57, R28.reuse, R51 ;  /* 0x0000001c392e7223 */ /* 0x080fe20000000033 */
[-C--:B------:R-:W-:Y:S01]  /*1950*/  FFMA R54, R59, R28.reuse, R54 ;  /* 0x0000001c3b367223 */ /* 0x080fe20000000036 */
[----:B------:R-:W1:Y:S01]  /*1960*/  LDS R51, [R18+0x104] ;  /* 0x0001040012337984 */ /* 0x000e620000000800 */
[-C--:B------:R-:W-:Y:S01]  /*1970*/  FFMA R30, R55, R28.reuse, R30 ;  /* 0x0000001c371e7223 */ /* 0x080fe2000000001e */
[----:B------:R-:W-:Y:S01]  /*1980*/  FFMA R48, R35, R28, R48 ;  /* 0x0000001c23307223 */ /* 0x000fe20000000030 */
[----:B------:R-:W-:Y:S01]  /*1990*/  FFMA R60, R59, R61, R60 ;  /* 0x0000003d3b3c7223 */ /* 0x000fe2000000003c */
[----:B------:R-:W2:Y:S01]  /*19a0*/  LDS.64 R28, [R15+0x48] ;  /* 0x000048000f1c7984 */ /* 0x000ea20000000a00 */
[----:B------:R-:W-:-:S02]  /*19b0*/  HADD2.F32 R57, -RZ, R26.H1_H1 ;  /* 0x3000001aff397230 */ /* 0x000fc40000004100 */
[--C-:B0-----:R-:W-:Y:S02]  /*19c0*/  HADD2.F32 R55, -RZ, R53.reuse.H0_H0 ;  /* 0x20000035ff377230 */ /* 0x101fe40000004100 */
[----:B------:R-:W-:-:S03]  /*19d0*/  HADD2.F32 R61, -RZ, R53.H1_H1 ;  /* 0x30000035ff3d7230 */ /* 0x000fc60000004100 */
[CC--:B------:R-:W-:Y:S01]  /*19e0*/  FFMA R58, R55.reuse, R57.reuse, R58 ;  /* 0x00000039373a7223 */ /* 0x0c0fe2000000003a */
[--C-:B-1----:R-:W-:Y:S02]  /*19f0*/  HADD2.F32 R35, -RZ, R51.reuse.H0_H0 ;  /* 0x20000033ff237230 */ /* 0x102fe40000004100 */
[-C--:B------:R-:W-:Y:S01]  /*1a00*/  FFMA R44, R55, R62.reuse, R44 ;  /* 0x0000003e372c7223 */ /* 0x080fe2000000002c */
[----:B------:R-:W-:Y:S02]  /*1a10*/  HADD2.F32 R51, -RZ, R51.H1_H1 ;  /* 0x30000033ff337230 */ /* 0x000fe40000004100 */
[-C--:B------:R-:W-:Y:S01]  /*1a20*/  FFMA R43, R61, R62.reuse, R43 ;  /* 0x0000003e3d2b7223 */ /* 0x080fe2000000002b */
[----:B--2---:R-:W-:Y:S02]  /*1a30*/  HADD2.F32 R26, -RZ, R28.H0_H0 ;  /* 0x2000001cff1a7230 */ /* 0x004fe40000004100 */
[----:B------:R-:W-:Y:S01]  /*1a40*/  FFMA R53, R35, R57, R60 ;  /* 0x0000003923357223 */ /* 0x000fe2000000003c */
[C---:B------:R-:W-:Y:S01]  /*1a50*/  FFMA R50, R64.reuse, R35, R50 ;  /* 0x0000002340327223 */ /* 0x040fe20000000032 */
[-C--:B------:R-:W-:Y:S01]  /*1a60*/  FFMA R59, R51, R57.reuse, R52 ;  /* 0x00000039333b7223 */ /* 0x080fe20000000034 */
[----:B------:R-:W-:Y:S01]  /*1a70*/  FFMA R32, R35, R62, R32 ;  /* 0x0000003e23207223 */ /* 0x000fe20000000020 */
[----:B------:R-:W-:Y:S01]  /*1a80*/  FFMA R57, R61, R57, R34 ;  /* 0x000000393d397223 */ /* 0x000fe20000000022 */
[-C--:B------:R-:W-:Y:S01]  /*1a90*/  FFMA R54, R35, R26.reuse, R54 ;  /* 0x0000001a23367223 */ /* 0x080fe20000000036 */
[----:B------:R-:W0:Y:S01]  /*1aa0*/  LDS.U16 R52, [R18+0x186] ;  /* 0x0001860012347984 */ /* 0x000e220000000400 */
[----:B------:R-:W-:Y:S01]  /*1ab0*/  FFMA R60, R55, R26, R30 ;  /* 0x0000001a373c7223 */ /* 0x000fe2000000001e */
[----:B------:R-:W-:Y:S01]  /*1ac0*/  FFMA R45, R51, R62, R45 ;  /* 0x0000003e332d7223 */ /* 0x000fe2000000002d */
[----:B------:R-:W-:Y:S01]  /*1ad0*/  FFMA R47, R64, R61, R47 ;  /* 0x0000003d402f7223 */ /* 0x000fe2000000002f */
[----:B------:R-:W1:Y:S01]  /*1ae0*/  LDS.64 R34, [R18+0x188] ;  /* 0x0001880012227984 */ /* 0x000e620000000a00 */
[----:B------:R-:W-:-:S02]  /*1af0*/  HADD2.F32 R62, -RZ, R33.H1_H1 ;  /* 0x30000021ff3e7230 */ /* 0x000fc40000004100 */
[-C--:B------:R-:W-:Y:S01]  /*1b00*/  FFMA R61, R61, R26.reuse, R48 ;  /* 0x0000001a3d3d7223 */ /* 0x080fe20000000030 */
[C---:B------:R-:W-:Y:S01]  /*1b10*/  FFMA R49, R64.reuse, R51, R49 ;  /* 0x0000003340317223 */ /* 0x040fe20000000031 */
[----:B------:R-:W2:Y:S01]  /*1b20*/  LDS.64 R30, [R15+0x28] ;  /* 0x000028000f1e7984 */ /* 0x000ea20000000a00 */
[----:B------:R-:W-:Y:S01]  /*1b30*/  FFMA R56, R64, R55, R56 ;  /* 0x0000003740387223 */ /* 0x000fe20000000038 */
[----:B------:R-:W-:Y:S01]  /*1b40*/  FFMA R63, R51, R26, R46 ;  /* 0x0000001a333f7223 */ /* 0x000fe2000000002e */
[----:B------:R-:W-:Y:S02]  /*1b50*/  HADD2.F32 R55, -RZ, R28.H1_H1 ;  /* 0x3000001cff377230 */ /* 0x000fe40000004100 */
[----:B0-----:R-:W-:Y:S02]  /*1b60*/  HADD2.F32 R33, -RZ, R52.H0_H0 ;  /* 0x20000034ff217230 */ /* 0x001fe40000004100 */
[----:B-1----:R-:W-:Y:S02]  /*1b70*/  HADD2.F32 R48, -RZ, R34.H0_H0 ;  /* 0x20000022ff307230 */ /* 0x002fe40000004100 */
[----:B------:R-:W-:-:S02]  /*1b80*/  HADD2.F32 R52, -RZ, R35.H0_H0 ;  /* 0x20000023ff347230 */ /* 0x000fc40000004100 */
[----:B------:R-:W-:Y:S02]  /*1b90*/  HADD2.F32 R51, -RZ, R34.H1_H1 ;  /* 0x30000022ff337230 */ /* 0x000fe40000004100 */
[C---:B------:R-:W-:Y:S01]  /*1ba0*/  FFMA R46, R62.reuse, R48, R49 ;  /* 0x000000303e2e7223 */ /* 0x040fe20000000031 */
[----:B------:R-:W-:Y:S02]  /*1bb0*/  HADD2.F32 R34, -RZ, R27.H0_H0 ;  /* 0x2000001bff227230 */ /* 0x000fe40000004100 */
[C---:B------:R-:W-:Y:S01]  /*1bc0*/  FFMA R28, R62.reuse, R52, R47 ;  /* 0x000000343e1c7223 */ /* 0x040fe2000000002f */
[----:B------:R-:W-:Y:S01]  /*1bd0*/  FFMA R47, R62, R33, R50 ;  /* 0x000000213e2f7223 */ /* 0x000fe20000000032 */
[-C--:B------:R-:W-:Y:S01]  /*1be0*/  FFMA R49, R51, R55.reuse, R60 ;  /* 0x0000003733317223 */ /* 0x080fe2000000003c */
[-C--:B------:R-:W-:Y:S01]  /*1bf0*/  FFMA R50, R48, R55.reuse, R63 ;  /* 0x0000003730327223 */ /* 0x080fe2000000003f */
[----:B------:R-:W-:Y:S01]  /*1c00*/  FFMA R60, R52, R55, R61 ;  /* 0x00000037343c7223 */ /* 0x000fe2000000003d */
[----:B------:R-:W-:Y:S01]  /*1c10*/  FFMA R26, R62, R51, R56 ;  /* 0x000000333e1a7223 */ /* 0x000fe20000000038 */
[----:B------:R-:W-:Y:S01]  /*1c20*/  FFMA R55, R33, R55, R54 ;  /* 0x0000003721377223 */ /* 0x000fe20000000036 */
[-C--:B------:R-:W-:Y:S01]  /*1c30*/  FFMA R56, R48, R34.reuse, R59 ;  /* 0x0000002230387223 */ /* 0x080fe2000000003b */
[-C--:B------:R-:W-:Y:S01]  /*1c40*/  FFMA R58, R51, R34.reuse, R58 ;  /* 0x00000022333a7223 */ /* 0x080fe2000000003a */
[-C--:B------:R-:W-:Y:S01]  /*1c50*/  FFMA R54, R52, R34.reuse, R57 ;  /* 0x0000002234367223 */ /* 0x080fe20000000039 */
[----:B------:R-:W-:Y:S01]  /*1c60*/  FFMA R53, R33, R34, R53 ;  /* 0x0000002221357223 */ /* 0x000fe20000000035 */
[--C-:B--2---:R-:W-:Y:S01]  /*1c70*/  HADD2.F32 R57, -RZ, R30.reuse.H0_H0 ;  /* 0x2000001eff397230 */ /* 0x104fe20000004100 */
[----:B------:R-:W0:Y:S01]  /*1c80*/  LDS.64 R34, [R18+0x208] ;  /* 0x0002080012227984 */ /* 0x000e220000000a00 */
[----:B------:R-:W-:-:S02]  /*1c90*/  HADD2.F32 R63, -RZ, R30.H1_H1 ;  /* 0x3000001eff3f7230 */ /* 0x000fc40000004100 */
[----:B------:R-:W-:Y:S02]  /*1ca0*/  HADD2.F32 R30, -RZ, R29.H0_H0 ;  /* 0x2000001dff1e7230 */ /* 0x000fe40000004100 */
[-C--:B------:R-:W-:Y:S01]  /*1cb0*/  FFMA R59, R33, R57.reuse, R32 ;  /* 0x00000039213b7223 */ /* 0x080fe20000000020 */
[-C--:B------:R-:W-:Y:S01]  /*1cc0*/  FFMA R62, R48, R57.reuse, R45 ;  /* 0x00000039303e7223 */ /* 0x080fe2000000002d */
[----:B------:R-:W1:Y:S01]  /*1cd0*/  LDS.64 R32, [R15+0x8] ;  /* 0x000008000f207984 */ /* 0x000e620000000a00 */
[-C--:B------:R-:W-:Y:S01]  /*1ce0*/  FFMA R44, R51, R57.reuse, R44 ;  /* 0x00000039332c7223 */ /* 0x080fe2000000002c */
[----:B------:R-:W-:Y:S01]  /*1cf0*/  FFMA R64, R52, R57, R43 ;  /* 0x0000003934407223 */ /* 0x000fe2000000002b */
[----:B------:R-:W-:Y:S02]  /*1d00*/  HADD2.F32 R27, -RZ, R27.H1_H1 ;  /* 0x3000001bff1b7230 */ /* 0x000fe40000004100 */
[----:B------:R-:W-:Y:S02]  /*1d10*/  HADD2.F32 R29, -RZ, R29.H1_H1 ;  /* 0x3000001dff1d7230 */ /* 0x000fe40000004100 */
[----:B0-----:R-:W-:-:S02]  /*1d20*/  HADD2.F32 R48, -RZ, R34.H0_H0 ;  /* 0x20000022ff307230 */ /* 0x001fc40000004100 */
[----:B------:R-:W-:Y:S02]  /*1d30*/  HADD2.F32 R51, -RZ, R34.H1_H1 ;  /* 0x30000022ff337230 */ /* 0x000fe40000004100 */
[--C-:B------:R-:W-:Y:S02]  /*1d40*/  HADD2.F32 R57, -RZ, R35.reuse.H0_H0 ;  /* 0x20000023ff397230 */ /* 0x100fe40000004100 */
[CC--:B------:R-:W-:Y:S01]  /*1d50*/  FFMA R55, R48.reuse, R30.reuse, R55 ;  /* 0x0000001e30377223 */ /* 0x0c0fe20000000037 */
[----:B------:R-:W-:Y:S02]  /*1d60*/  HADD2.F32 R61, -RZ, R35.H1_H1 ;  /* 0x30000023ff3d7230 */ /* 0x000fe40000004100 */
[-C--:B------:R-:W-:Y:S01]  /*1d70*/  FFMA R50, R51, R30.reuse, R50 ;  /* 0x0000001e33327223 */ /* 0x080fe20000000032 */
[C---:B------:R-:W-:Y:S01]  /*1d80*/  FFMA R45, R48.reuse, R63, R59 ;  /* 0x0000003f302d7223 */ /* 0x040fe2000000003b */
[-C--:B------:R-:W-:Y:S01]  /*1d90*/  FFMA R49, R57, R30.reuse, R49 ;  /* 0x0000001e39317223 */ /* 0x080fe20000000031 */
[----:B------:R-:W-:Y:S01]  /*1da0*/  FFMA R53, R48, R27, R53 ;  /* 0x0000001b30357223 */ /* 0x000fe20000000035 */
[----:B------:R-:W-:Y:S01]  /*1db0*/  FFMA R30, R61, R30, R60 ;  /* 0x0000001e3d1e7223 */ /* 0x000fe2000000003c */
[--C-:B-1----:R-:W-:Y:S01]  /*1dc0*/  HADD2.F32 R60, -RZ, R32.reuse.H0_H0 ;  /* 0x20000020ff3c7230 */ /* 0x102fe20000004100 */
[----:B------:R-:W0:Y:S01]  /*1dd0*/  LDS.64 R34, [R18+0x288] ;  /* 0x0002880012227984 */ /* 0x000e220000000a00 */
[-C--:B------:R-:W-:Y:S01]  /*1de0*/  FFMA R43, R57, R63.reuse, R44 ;  /* 0x0000003f392b7223 */ /* 0x080fe2000000002c */
[-C--:B------:R-:W-:Y:S01]  /*1df0*/  FFMA R52, R51, R63.reuse, R62 ;  /* 0x0000003f33347223 */ /* 0x080fe2000000003e */
[----:B------:R-:W-:Y:S01]  /*1e00*/  FFMA R44, R61, R63, R64 ;  /* 0x0000003f3d2c7223 */ /* 0x000fe20000000040 */
[C---:B------:R-:W-:Y:S01]  /*1e10*/  FFMA R47, R60.reuse, R48, R47 ;  /* 0x000000303c2f7223 */ /* 0x040fe2000000002f */
[-C--:B------:R-:W-:Y:S01]  /*1e20*/  FFMA R56, R51, R27.reuse, R56 ;  /* 0x0000001b33387223 */ /* 0x080fe20000000038 */
[----:B------:R-:W1:Y:S01]  /*1e30*/  LDS.U16 R48, [R18+0x290] ;  /* 0x0002900012307984 */ /* 0x000e620000000400 */
[-C--:B------:R-:W-:Y:S01]  /*1e40*/  FFMA R59, R57, R27.reuse, R58 ;  /* 0x0000001b393b7223 */ /* 0x080fe2000000003a */
[----:B------:R-:W-:Y:S01]  /*1e50*/  FFMA R54, R61, R27, R54 ;  /* 0x0000001b3d367223 */ /* 0x000fe20000000036 */
[C---:B------:R-:W-:Y:S01]  /*1e60*/  FFMA R63, R60.reuse, R57, R26 ;  /* 0x000000393c3f7223 */ /* 0x040fe2000000001a */
[C---:B------:R-:W-:Y:S01]  /*1e70*/  FFMA R46, R60.reuse, R51, R46 ;  /* 0x000000333c2e7223 */ /* 0x040fe2000000002e */
[----:B------:R-:W2:Y:S01]  /*1e80*/  LDS.64 R26, [R15+0x70] ;  /* 0x000070000f1a7984 */ /* 0x000ea20000000a00 */
[----:B------:R-:W-:Y:S01]  /*1e90*/  FFMA R60, R60, R61, R28 ;  /* 0x0000003d3c3c7223 */ /* 0x000fe2000000001c */
[----:B------:R-:W-:-:S02]  /*1ea0*/  HADD2.F32 R32, -RZ, R32.H1_H1 ;  /* 0x30000020ff207230 */ /* 0x000fc40000004100 */
[----:B0-----:R-:W-:Y:S02]  /*1eb0*/  HADD2.F32 R28, -RZ, R34.H1_H1 ;  /* 0x30000022ff1c7230 */ /* 0x001fe40000004100 */
[--C-:B------:R-:W-:Y:S02]  /*1ec0*/  HADD2.F32 R61, -RZ, R35.reuse.H0_H0 ;  /* 0x20000023ff3d7230 */ /* 0x100fe40000004100 */
[----:B------:R-:W-:Y:S02]  /*1ed0*/  HADD2.F32 R34, -RZ, R35.H1_H1 ;  /* 0x30000023ff227230 */ /* 0x000fe40000004100 */
[C---:B------:R-:W-:Y:S01]  /*1ee0*/  FFMA R51, R32.reuse, R28, R47 ;  /* 0x0000001c20337223 */ /* 0x040fe2000000002f */
[----:B-1----:R-:W-:Y:S02]  /*1ef0*/  HADD2.F32 R57, -RZ, R48.H0_H0 ;  /* 0x20000030ff397230 */ /* 0x002fe40000004100 */
[----:B------:R-:W-:Y:S01]  /*1f00*/  FFMA R48, R32, R61, R46 ;  /* 0x0000003d20307223 */ /* 0x000fe2000000002e */
[----:B------:R-:W-:-:S02]  /*1f10*/  HADD2.F32 R35, -RZ, R31.H0_H0 ;  /* 0x2000001fff237230 */ /* 0x000fc40000004100 */
[----:B------:R-:W-:Y:S01]  /*1f20*/  FFMA R47, R32, R34, R63 ;  /* 0x00000022202f7223 */ /* 0x000fe2000000003f */
[----:B------:R-:W-:Y:S01]  /*1f30*/  FFMA R55, R28, R29, R55 ;  /* 0x0000001d1c377223 */ /* 0x000fe20000000037 */
[----:B------:R-:W-:Y:S01]  /*1f40*/  FFMA R46, R32, R57, R60 ;  /* 0x00000039202e7223 */ /* 0x000fe2000000003c */
[----:B--2---:R-:W-:Y:S02]  /*1f50*/  HADD2.F32 R58, -RZ, R26.H0_H0 ;  /* 0x2000001aff3a7230 */ /* 0x004fe40000004100 */
[-C--:B------:R-:W-:Y:S01]  /*1f60*/  FFMA R32, R61, R35.reuse, R52 ;  /* 0x000000233d207223 */ /* 0x080fe20000000034 */
[-C--:B------:R-:W-:Y:S01]  /*1f70*/  FFMA R45, R28, R35.reuse, R45 ;  /* 0x000000231c2d7223 */ /* 0x080fe2000000002d */
[CC--:B------:R-:W-:Y:S01]  /*1f80*/  FFMA R43, R34.reuse, R35.reuse, R43 ;  /* 0x00000023222b7223 */ /* 0x0c0fe2000000002b */
[----:B------:R-:W-:Y:S01]  /*1f90*/  FFMA R44, R57, R35, R44 ;  /* 0x00000023392c7223 */ /* 0x000fe2000000002c */
[----:B------:R-:W0:Y:S01]  /*1fa0*/  LDS R52, [R18+0x30c] ;  /* 0x00030c0012347984 */ /* 0x000e220000000800 */
[-C--:B------:R-:W-:Y:S01]  /*1fb0*/  FFMA R50, R61, R29.reuse, R50 ;  /* 0x0000001d3d327223 */ /* 0x080fe20000000032 */
[-C--:B------:R-:W-:Y:S01]  /*1fc0*/  FFMA R49, R34, R29.reuse, R49 ;  /* 0x0000001d22317223 */ /* 0x080fe20000000031 */
[C---:B------:R-:W-:Y:S01]  /*1fd0*/  FFMA R30, R57.reuse, R29, R30 ;  /* 0x0000001d391e7223 */ /* 0x040fe2000000001e */
[----:B------:R-:W1:Y:S01]  /*1fe0*/  LDS R35, [R18+0x310] ;  /* 0x0003100012237984 */ /* 0x000e620000000800 */
[-C--:B------:R-:W-:Y:S01]  /*1ff0*/  FFMA R53, R28, R58.reuse, R53 ;  /* 0x0000003a1c357223 */ /* 0x080fe20000000035 */
[-C--:B------:R-:W-:Y:S01]  /*2000*/  FFMA R59, R34, R58.reuse, R59 ;  /* 0x0000003a223b7223 */ /* 0x080fe2000000003b */
[-C--:B------:R-:W-:Y:S01]  /*2010*/  FFMA R54, R57, R58.reuse, R54 ;  /* 0x0000003a39367223 */ /* 0x080fe20000000036 */
[----:B------:R-:W2:Y:S01]  /*2020*/  LDS.64 R28, [R15+0x50] ;  /* 0x000050000f1c7984 */ /* 0x000ea20000000a00 */
[----:B------:R-:W-:Y:S01]  /*2030*/  FFMA R56, R61, R58, R56 ;  /* 0x0000003a3d387223 */ /* 0x000fe20000000038 */
[----:B------:R-:W-:-:S02]  /*2040*/  HADD2.F32 R58, -RZ, R33.H0_H0 ;  /* 0x20000021ff3a7230 */ /* 0x000fc40000004100 */
[----:B------:R-:W-:Y:S01]  /*2050*/  HADD2.F32 R31, -RZ, R31.H1_H1 ;  /* 0x3000001fff1f7230 */ /* 0x000fe20000004100 */
[----:B------:R-:W3:Y:S01]  /*2060*/  LDS.U16 R60, [R18+0x38e] ;  /* 0x00038e00123c7984 */ /* 0x000ee20000000400 */
[----:B------:R-:W-:Y:S02]  /*2070*/  HADD2.F32 R26, -RZ, R26.H1_H1 ;  /* 0x3000001aff1a7230 */ /* 0x000fe40000004100 */
[--C-:B0-----:R-:W-:Y:S02]  /*2080*/  HADD2.F32 R34, -RZ, R52.reuse.H0_H0 ;  /* 0x20000034ff227230 */ /* 0x101fe40000004100 */
[----:B------:R-:W-:Y:S02]  /*2090*/  HADD2.F32 R57, -RZ, R52.H1_H1 ;  /* 0x30000034ff397230 */ /* 0x000fe40000004100 */
[--C-:B-1----:R-:W-:Y:S02]  /*20a0*/  HADD2.F32 R52, -RZ, R35.reuse.H0_H0 ;  /* 0x20000023ff347230 */ /* 0x102fe40000004100 */
[----:B------:R-:W-:Y:S01]  /*20b0*/  FFMA R51, R58, R34, R51 ;  /* 0x000000223a337223 */ /* 0x000fe20000000033 */
[----:B------:R-:W-:-:S02]  /*20c0*/  HADD2.F32 R61, -RZ, R35.H1_H1 ;  /* 0x30000023ff3d7230 */ /* 0x000fc40000004100 */
[----:B------:R-:W-:Y:S01]  /*20d0*/  FFMA R48, R58, R57, R48 ;  /* 0x000000393a307223 */ /* 0x000fe20000000030 */
[----:B------:R-:W-:Y:S01]  /*20e0*/  FFMA R45, R34, R31, R45 ;  /* 0x0000001f222d7223 */ /* 0x000fe2000000002d */
[----:B------:R-:W-:Y:S01]  /*20f0*/  FFMA R47, R58, R52, R47 ;  /* 0x000000343a2f7223 */ /* 0x000fe2000000002f */
[-C--:B------:R-:W-:Y:S01]  /*2100*/  FFMA R53, R34, R26.reuse, R53 ;  /* 0x0000001a22357223 */ /* 0x080fe20000000035 */
[----:B------:R-:W-:Y:S01]  /*2110*/  FFMA R46, R58, R61, R46 ;  /* 0x0000003d3a2e7223 */ /* 0x000fe2000000002e */
[----:B--2---:R-:W-:Y:S02]  /*2120*/  HADD2.F32 R58, -RZ, R28.H0_H0 ;  /* 0x2000001cff3a7230 */ /* 0x004fe40000004100 */
[CC--:B------:R-:W-:Y:S01]  /*2130*/  FFMA R32, R57.reuse, R31.reuse, R32 ;  /* 0x0000001f39207223 */ /* 0x0c0fe20000000020 */
[----:B------:R-:W-:Y:S01]  /*2140*/  FFMA R56, R57, R26, R56 ;  /* 0x0000001a39387223 */ /* 0x000fe20000000038 */
[-C--:B------:R-:W-:Y:S01]  /*2150*/  FFMA R43, R52, R31.reuse, R43 ;  /* 0x0000001f342b7223 */ /* 0x080fe2000000002b */
[----:B------:R-:W-:Y:S01]  /*2160*/  FFMA R44, R61, R31, R44 ;  /* 0x0000001f3d2c7223 */ /* 0x000fe2000000002c */
[-C--:B------:R-:W-:Y:S01]  /*2170*/  FFMA R55, R34, R58.reuse, R55 ;  /* 0x0000003a22377223 */ /* 0x080fe20000000037 */
[-C--:B------:R-:W-:Y:S01]  /*2180*/  FFMA R50, R57, R58.reuse, R50 ;  /* 0x0000003a39327223 */ /* 0x080fe20000000032 */
[----:B------:R-:W0:Y:S01]  /*2190*/  LDS.64 R34, [R18+0x390] ;  /* 0x0003900012227984 */ /* 0x000e220000000a00 */
[-C--:B------:R-:W-:Y:S01]  /*21a0*/  FFMA R57, R52, R58.reuse, R49 ;  /* 0x0000003a34397223 */ /* 0x080fe20000000031 */
[C---:B------:R-:W-:Y:S01]  /*21b0*/  FFMA R58, R61.reuse, R58, R30 ;  /* 0x0000003a3d3a7223 */ /* 0x040fe2000000001e */
[----:B------:R-:W-:Y:S01]  /*21c0*/  FFMA R54, R61, R26, R54 ;  /* 0x0000001a3d367223 */ /* 0x000fe20000000036 */
[----:B------:R-:W1:Y:S01]  /*21d0*/  LDS.64 R30, [R15+0x30] ;  /* 0x000030000f1e7984 */ /* 0x000e620000000a00 */
[----:B------:R-:W-:-:S02]  /*21e0*/  HADD2.F32 R61, -RZ, R33.H1_H1 ;  /* 0x30000021ff3d7230 */ /* 0x000fc40000004100 */
[----:B------:R-:W-:Y:S01]  /*21f0*/  FFMA R59, R52, R26, R59 ;  /* 0x0000001a343b7223 */ /* 0x000fe2000000003b */
[----:B---3--:R-:W-:Y:S02]  /*2200*/  HADD2.F32 R60, -RZ, R60.H0_H0 ;  /* 0x2000003cff3c7230 */ /* 0x008fe40000004100 */
[----:B------:R-:W-:Y:S02]  /*2210*/  HADD2.F32 R28, -RZ, R28.H1_H1 ;  /* 0x3000001cff1c7230 */ /* 0x000fe40000004100 */
[--C-:B0-----:R-:W-:Y:S02]  /*2220*/  HADD2.F32 R33, -RZ, R34.reuse.H0_H0 ;  /* 0x20000022ff217230 */ /* 0x101fe40000004100 */
[----:B------:R-:W-:Y:S02]  /*2230*/  HADD2.F32 R52, -RZ, R34.H1_H1 ;  /* 0x30000022ff347230 */ /* 0x000fe40000004100 */
[----:B------:R-:W-:Y:S02]  /*2240*/  HADD2.F32 R49, -RZ, R35.H0_H0 ;  /* 0x20000023ff317230 */ /* 0x000fe40000004100 */
[----:B------:R-:W-:Y:S01]  /*2250*/  FFMA R26, R61, R33, R48 ;  /* 0x000000213d1a7223 */ /* 0x000fe20000000030 */
[----:B------:R-:W-:-:S02]  /*2260*/  HADD2.F32 R34, -RZ, R27.H0_H0 ;  /* 0x2000001bff227230 */ /* 0x000fc40000004100 */
[----:B------:R-:W-:Y:S01]  /*2270*/  FFMA R48, R61, R60, R51 ;  /* 0x0000003c3d307223 */ /* 0x000fe20000000033 */
[CC--:B------:R-:W-:Y:S01]  /*2280*/  FFMA R51, R52.reuse, R28.reuse, R57 ;  /* 0x0000001c34337223 */ /* 0x0c0fe20000000039 */
[--C-:B-1----:R-:W-:Y:S02]  /*2290*/  HADD2.F32 R64, -RZ, R30.reuse.H0_H0 ;  /* 0x2000001eff407230 */ /* 0x102fe40000004100 */
[----:B------:R-:W-:Y:S01]  /*22a0*/  FFMA R50, R33, R28, R50 ;  /* 0x0000001c21327223 */ /* 0x000fe20000000032 */
[-C--:B------:R-:W-:Y:S01]  /*22b0*/  FFMA R57, R49, R34.reuse, R54 ;  /* 0x0000002231397223 */ /* 0x080fe20000000036 */
[CC--:B------:R-:W-:Y:S01]  /*22c0*/  FFMA R56, R33.reuse, R34.reuse, R56 ;  /* 0x0000002221387223 */ /* 0x0c0fe20000000038 */
[-C--:B------:R-:W-:Y:S01]  /*22d0*/  FFMA R59, R52, R34.reuse, R59 ;  /* 0x00000022343b7223 */ /* 0x080fe2000000003b */
[C---:B------:R-:W-:Y:S01]  /*22e0*/  FFMA R54, R60.reuse, R34, R53 ;  /* 0x000000223c367223 */ /* 0x040fe20000000035 */
[----:B------:R-:W-:Y:S01]  /*22f0*/  FFMA R62, R33, R64, R32 ;  /* 0x00000040213e7223 */ /* 0x000fe20000000020 */
[----:B------:R-:W0:Y:S01]  /*2300*/  LDS.64 R34, [R18+0x410] ;  /* 0x0004100012227984 */ /* 0x000e220000000a00 */
[-C--:B------:R-:W-:Y:S01]  /*2310*/  FFMA R58, R49, R28.reuse, R58 ;  /* 0x0000001c313a7223 */ /* 0x080fe2000000003a */
[C---:B------:R-:W-:Y:S01]  /*2320*/  FFMA R28, R60.reuse, R28, R55 ;  /* 0x0000001c3c1c7223 */ /* 0x040fe20000000037 */
[C---:B------:R-:W-:Y:S01]  /*2330*/  FFMA R47, R61.reuse, R52, R47 ;  /* 0x000000343d2f7223 */ /* 0x040fe2000000002f */
[----:B------:R-:W1:Y:S01]  /*2340*/  LDS.64 R32, [R15+0x10] ;  /* 0x000010000f207984 */ /* 0x000e620000000a00 */
[-C--:B------:R-:W-:Y:S01]  /*2350*/  FFMA R60, R60, R64.reuse, R45 ;  /* 0x000000403c3c7223 */ /* 0x080fe2000000002d */
[-C--:B------:R-:W-:Y:S01]  /*2360*/  FFMA R43, R52, R64.reuse, R43 ;  /* 0x00000040342b7223 */ /* 0x080fe2000000002b */
[----:B------:R-:W-:Y:S01]  /*2370*/  FFMA R46, R61, R49, R46 ;  /* 0x000000313d2e7223 */ /* 0x000fe2000000002e */
[----:B------:R-:W-:Y:S01]  /*2380*/  FFMA R64, R49, R64, R44 ;  /* 0x0000004031407223 */ /* 0x000fe2000000002c */
[----:B------:R-:W-:-:S02]  /*2390*/  HADD2.F32 R30, -RZ, R30.H1_H1 ;  /* 0x3000001eff1e7230 */ /* 0x000fc40000004100 */
[--C-:B0-----:R-:W-:Y:S02]  /*23a0*/  HADD2.F32 R53, -RZ, R34.reuse.H0_H0 ;  /* 0x20000022ff357230 */ /* 0x101fe40000004100 */
[--C-:B------:R-:W-:Y:S02]  /*23b0*/  HADD2.F32 R52, -RZ, R35.reuse.H0_H0 ;  /* 0x20000023ff347230 */ /* 0x100fe40000004100 */
[----:B------:R-:W-:Y:S02]  /*23c0*/  HADD2.F32 R49, -RZ, R34.H1_H1 ;  /* 0x30000022ff317230 */ /* 0x000fe40000004100 */
[-C--:B------:R-:W-:Y:S01]  /*23d0*/  FFMA R45, R53, R30.reuse, R60 ;  /* 0x0000001e352d7223 */ /* 0x080fe2000000003c */
[----:B------:R-:W-:Y:S02]  /*23e0*/  HADD2.F32 R55, -RZ, R35.H1_H1 ;  /* 0x30000023ff377230 */ /* 0x000fe40000004100 */
[----:B------:R-:W-:Y:S01]  /*23f0*/  FFMA R44, R52, R30, R43 ;  /* 0x0000001e342c7223 */ /* 0x000fe2000000002b */
[----:B------:R-:W-:-:S02]  /*2400*/  HADD2.F32 R34, -RZ, R29.H0_H0 ;  /* 0x2000001dff227230 */ /* 0x000fc40000004100 */
[-C--:B------:R-:W-:Y:S01]  /*2410*/  FFMA R60, R49, R30.reuse, R62 ;  /* 0x0000001e313c7223 */ /* 0x080fe2000000003e */
[----:B-1----:R-:W-:Y:S02]  /*2420*/  HADD2.F32 R61, -RZ, R32.H1_H1 ;  /* 0x30000020ff3d7230 */ /* 0x002fe40000004100 */
[----:B------:R-:W-:Y:S01]  /*2430*/  FFMA R43, R55, R30, R64 ;  /* 0x0000001e372b7223 */ /* 0x000fe20000000040 */
[----:B------:R-:W-:Y:S02]  /*2440*/  HADD2.F32 R29, -RZ, R29.H1_H1 ;  /* 0x3000001dff1d7230 */ /* 0x000fe40000004100 */
[-C--:B------:R-:W-:Y:S01]  /*2450*/  FFMA R30, R49, R34.reuse, R50 ;  /* 0x00000022311e7223 */ /* 0x080fe20000000032 */
[-C--:B------:R-:W-:Y:S01]  /*2460*/  FFMA R50, R52, R34.reuse, R51 ;  /* 0x0000002234327223 */ /* 0x080fe20000000033 */
[-C--:B------:R-:W-:Y:S01]  /*2470*/  FFMA R28, R53, R34.reuse, R28 ;  /* 0x00000022351c7223 */ /* 0x080fe2000000001c */
[----:B------:R-:W-:Y:S01]  /*2480*/  FFMA R51, R55, R34, R58 ;  /* 0x0000002237337223 */ /* 0x000fe2000000003a */
[----:B------:R-:W-:-:S02]  /*2490*/  HADD2.F32 R34, -RZ, R27.H1_H1 ;  /* 0x3000001bff227230 */ /* 0x000fc40000004100 */
[----:B------:R-:W-:-:S03]  /*24a0*/  HADD2.F32 R27, -RZ, R32.H0_H0 ;  /* 0x20000020ff1b7230 */ /* 0x000fc60000004100 */
[-C--:B------:R-:W-:Y:S01]  /*24b0*/  FFMA R54, R53, R34.reuse, R54 ;  /* 0x0000002235367223 */ /* 0x080fe20000000036 */
[-C--:B------:R-:W-:Y:S01]  /*24c0*/  FFMA R56, R49, R34.reuse, R56 ;  /* 0x0000002231387223 */ /* 0x080fe20000000038 */
[-C--:B------:R-:W-:Y:S01]  /*24d0*/  FFMA R58, R52, R34.reuse, R59 ;  /* 0x00000022343a7223 */ /* 0x080fe2000000003b */
[----:B------:R-:W-:Y:S01]  /*24e0*/  FFMA R57, R55, R34, R57 ;  /* 0x0000002237397223 */ /* 0x000fe20000000039 */
[C---:B------:R-:W-:Y:S01]  /*24f0*/  FFMA R48, R27.reuse, R53, R48 ;  /* 0x000000351b307223 */ /* 0x040fe20000000030 */
[----:B------:R-:W0:Y:S01]  /*2500*/  LDS.64 R34, [R18+0x490] ;  /* 0x0004900012227984 */ /* 0x000e220000000a00 */
[C---:B------:R-:W-:Y:S01]  /*2510*/  FFMA R62, R27.reuse, R49, R26 ;  /* 0x000000311b3e7223 */ /* 0x040fe2000000001a */
[C---:B------:R-:W-:Y:S01]  /*2520*/  FFMA R64, R27.reuse, R52, R47 ;  /* 0x000000341b407223 */ /* 0x040fe2000000002f */
[----:B------:R-:W-:Y:S01]  /*2530*/  FFMA R49, R27, R55, R46 ;  /* 0x000000371b317223 */ /* 0x000fe2000000002e */
[----:B------:R-:W1:Y:S04]  /*2540*/  LDS.U16 R53, [R18+0x498] ;  /* 0x0004980012357984 */ /* 0x000e680000000400 */
[----:B------:R-:W2:Y:S01]  /*2550*/  LDS.64 R26, [R15+0x78] ;  /* 0x000078000f1a7984 */ /* 0x000ea20000000a00 */
[----:B0-----:R-:W-:-:S02]  /*2560*/  HADD2.F32 R59, -RZ, R34.H1_H1 ;  /* 0x30000022ff3b7230 */ /* 0x001fc40000004100 */
[----:B------:R-:W-:Y:S02]  /*2570*/  HADD2.F32 R34, -RZ, R31.H0_H0 ;  /* 0x2000001fff227230 */ /* 0x000fe40000004100 */
[----:B-1----:R-:W-:Y:S02]  /*2580*/  HADD2.F32 R52, -RZ, R53.H0_H0 ;  /* 0x20000035ff347230 */ /* 0x002fe40000004100 */
[----:B------:R-:W-:Y:S01]  /*2590*/  FFMA R46, R61, R59, R48 ;  /* 0x0000003b3d2e7223 */ /* 0x000fe20000000030 */
[--C-:B------:R-:W-:Y:S02]  /*25a0*/  HADD2.F32 R55, -RZ, R35.reuse.H0_H0 ;  /* 0x20000023ff377230 */ /* 0x100fe40000004100 */
[-C--:B------:R-:W-:Y:S01]  /*25b0*/  FFMA R32, R59, R34.reuse, R45 ;  /* 0x000000223b207223 */ /* 0x080fe2000000002d */
[----:B------:R-:W-:Y:S02]  /*25c0*/  HADD2.F32 R53, -RZ, R35.H1_H1 ;  /* 0x30000023ff357230 */ /* 0x000fe40000004100 */
[CC--:B------:R-:W-:Y:S01]  /*25d0*/  FFMA R35, R52.reuse, R34.reuse, R43 ;  /* 0x0000002234237223 */ /* 0x0c0fe2000000002b */
[----:B------:R-:W0:Y:S01]  /*25e0*/  LDS R45, [R18+0x514] ;  /* 0x00051400122d7984 */ /* 0x000e220000000800 */
[CC--:B------:R-:W-:Y:S01]  /*25f0*/  FFMA R60, R55.reuse, R34.reuse, R60 ;  /* 0x00000022373c7223 */ /* 0x0c0fe2000000003c */
[-C--:B------:R-:W-:Y:S01]  /*2600*/  FFMA R30, R55, R29.reuse, R30 ;  /* 0x0000001d371e7223 */ /* 0x080fe2000000001e */
[----:B------:R-:W-:Y:S01]  /*2610*/  FFMA R44, R53, R34, R44 ;  /* 0x00000022352c7223 */ /* 0x000fe2000000002c */
[----:B------:R-:W1:Y:S01]  /*2620*/  LDS R43, [R18+0x518] ;  /* 0x00051800122b7984 */ /* 0x000e620000000800 */
[-C--:B------:R-:W-:Y:S01]  /*2630*/  FFMA R34, R59, R29.reuse, R28 ;  /* 0x0000001d3b227223 */ /* 0x080fe2000000001c */
[-C--:B------:R-:W-:Y:S01]  /*2640*/  FFMA R50, R53, R29.reuse, R50 ;  /* 0x0000001d35327223 */ /* 0x080fe20000000032 */
[----:B------:R-:W-:Y:S01]  /*2650*/  FFMA R51, R52, R29, R51 ;  /* 0x0000001d34337223 */ /* 0x000fe20000000033 */
[C---:B------:R-:W-:Y:S01]  /*2660*/  FFMA R47, R61.reuse, R55, R62 ;  /* 0x000000373d2f7223 */ /* 0x040fe2000000003e */
[----:B------:R-:W3:Y:S01]  /*2670*/  LDS.64 R28, [R15+0x58] ;  /* 0x000058000f1c7984 */ /* 0x000ee20000000a00 */
[C---:B------:R-:W-:Y:S01]  /*2680*/  FFMA R48, R61.reuse, R53, R64 ;  /* 0x000000353d307223 */ /* 0x040fe20000000040 */
[----:B------:R-:W-:Y:S01]  /*2690*/  FFMA R49, R61, R52, R49 ;  /* 0x000000343d317223 */ /* 0x000fe20000000031 */
[----:B--2---:R-:W-:Y:S01]  /*26a0*/  HADD2.F32 R61, -RZ, R26.H0_H0 ;  /* 0x2000001aff3d7230 */ /* 0x004fe20000004100 */
[----:B------:R-:W2:Y:S01]  /*26b0*/  LDS.U16 R62, [R18+0x596] ;  /* 0x00059600123e7984 */ /* 0x000ea20000000400 */
[----:B------:R-:W-:-:S03]  /*26c0*/  HADD2.F32 R31, -RZ, R31.H1_H1 ;  /* 0x3000001fff1f7230 */ /* 0x000fc60000004100 */
[-C--:B------:R-:W-:Y:S01]  /*26d0*/  FFMA R56, R55, R61.reuse, R56 ;  /* 0x0000003d37387223 */ /* 0x080fe20000000038 */
[-C--:B------:R-:W-:Y:S01]  /*26e0*/  FFMA R54, R59, R61.reuse, R54 ;  /* 0x0000003d3b367223 */ /* 0x080fe20000000036 */
[-C--:B------:R-:W-:Y:S01]  /*26f0*/  FFMA R58, R53, R61.reuse, R58 ;  /* 0x0000003d353a7223 */ /* 0x080fe2000000003a */
[----:B------:R-:W-:Y:S01]  /*2700*/  FFMA R57, R52, R61, R57 ;  /* 0x0000003d34397223 */ /* 0x000fe20000000039 */
[----:B------:R-:W-:Y:S02]  /*2710*/  HADD2.F32 R61, -RZ, R33.H0_H0 ;  /* 0x20000021ff3d7230 */ /* 0x000fe40000004100 */
[--C-:B0-----:R-:W-:Y:S02]  /*2720*/  HADD2.F32 R59, -RZ, R45.reuse.H0_H0 ;  /* 0x2000002dff3b7230 */ /* 0x101fe40000004100 */
[----:B------:R-:W-:Y:S02]  /*2730*/  HADD2.F32 R53, -RZ, R45.H1_H1 ;  /* 0x3000002dff357230 */ /* 0x000fe40000004100 */
[----:B-1----:R-:W-:-:S02]  /*2740*/  HADD2.F32 R55, -RZ, R43.H0_H0 ;  /* 0x2000002bff377230 */ /* 0x002fc40000004100 */
[-C--:B------:R-:W-:Y:S01]  /*2750*/  FFMA R32, R59, R31.reuse, R32 ;  /* 0x0000001f3b207223 */ /* 0x080fe20000000020 */
[----:B------:R-:W-:Y:S02]  /*2760*/  HADD2.F32 R52, -RZ, R43.H1_H1 ;  /* 0x3000002bff347230 */ /* 0x000fe40000004100 */
[----:B------:R-:W-:Y:S01]  /*2770*/  FFMA R45, R53, R31, R60 ;  /* 0x0000001f352d7223 */ /* 0x000fe2000000003c */
[----:B------:R-:W-:Y:S01]  /*2780*/  FFMA R46, R61, R59, R46 ;  /* 0x0000003b3d2e7223 */ /* 0x000fe2000000002e */
[----:B------:R-:W-:Y:S01]  /*2790*/  FFMA R43, R55, R31, R44 ;  /* 0x0000001f372b7223 */ /* 0x000fe2000000002c */
[C---:B------:R-:W-:Y:S01]  /*27a0*/  FFMA R47, R61.reuse, R53, R47 ;  /* 0x000000353d2f7223 */ /* 0x040fe2000000002f */
[----:B------:R-:W-:Y:S01]  /*27b0*/  FFMA R44, R52, R31, R35 ;  /* 0x0000001f342c7223 */ /* 0x000fe20000000023 */
[----:B------:R-:W-:Y:S02]  /*27c0*/  HADD2.F32 R31, -RZ, R26.H1_H1 ;  /* 0x3000001aff1f7230 */ /* 0x000fe40000004100 */
[----:B------:R-:W-:Y:S01]  /*27d0*/  FFMA R48, R61, R55, R48 ;  /* 0x000000373d307223 */ /* 0x000fe20000000030 */
[----:B---3--:R-:W-:-:S02]  /*27e0*/  HADD2.F32 R26, -RZ, R28.H0_H0 ;  /* 0x2000001cff1a7230 */ /* 0x008fc40000004100 */
[----:B------:R-:W-:Y:S01]  /*27f0*/  FFMA R49, R61, R52, R49 ;  /* 0x000000343d317223 */ /* 0x000fe20000000031 */
[-C--:B------:R-:W-:Y:S01]  /*2800*/  FFMA R54, R59, R31.reuse, R54 ;  /* 0x0000001f3b367223 */ /* 0x080fe20000000036 */
[-C--:B------:R-:W-:Y:S01]  /*2810*/  FFMA R56, R53, R31.reuse, R56 ;  /* 0x0000001f35387223 */ /* 0x080fe20000000038 */
[-C--:B------:R-:W-:Y:S01]  /*2820*/  FFMA R59, R59, R26.reuse, R34 ;  /* 0x0000001a3b3b7223 */ /* 0x080fe20000000022 */
[-C--:B------:R-:W-:Y:S01]  /*2830*/  FFMA R58, R55, R31.reuse, R58 ;  /* 0x0000001f373a7223 */ /* 0x080fe2000000003a */
[----:B------:R-:W0:Y:S01]  /*2840*/  LDS.64 R34, [R18+0x598] ;  /* 0x0005980012227984 */ /* 0x000e220000000a00 */
[C---:B------:R-:W-:Y:S01]  /*2850*/  FFMA R57, R52.reuse, R31, R57 ;  /* 0x0000001f34397223 */ /* 0x040fe20000000039 */
[-C--:B------:R-:W-:Y:S01]  /*2860*/  FFMA R61, R53, R26.reuse, R30 ;  /* 0x0000001a353d7223 */ /* 0x080fe2000000001e */
[-C--:B------:R-:W-:Y:S01]  /*2870*/  FFMA R60, R55, R26.reuse, R50 ;  /* 0x0000001a373c7223 */ /* 0x080fe20000000032 */
[----:B------:R-:W1:Y:S01]  /*2880*/  LDS.64 R30, [R15+0x38] ;  /* 0x000038000f1e7984 */ /* 0x000e620000000a00 */
[----:B------:R-:W-:Y:S01]  /*2890*/  FFMA R55, R52, R26, R51 ;  /* 0x0000001a34377223 */ /* 0x000fe20000000033 */
[----:B------:R-:W-:-:S02]  /*28a0*/  HADD2.F32 R52, -RZ, R33.H1_H1 ;  /* 0x30000021ff347230 */ /* 0x000fc40000004100 */
[----:B--2---:R-:W-:-:S05]  /*28b0*/  HADD2.F32 R33, -RZ, R62.H0_H0 ;  /* 0x2000003eff217230 */ /* 0x004fca0000004100 */
[C---:B------:R-:W-:Y:S01]  /*28c0*/  FFMA R53, R52.reuse, R33, R46 ;  /* 0x0000002134357223 */ /* 0x040fe2000000002e */
[--C-:B0-----:R-:W-:Y:S02]  /*28d0*/  HADD2.F32 R50, -RZ, R34.reuse.H0_H0 ;  /* 0x20000022ff327230 */ /* 0x101fe40000004100 */
[----:B------:R-:W-:Y:S02]  /*28e0*/  HADD2.F32 R51, -RZ, R34.H1_H1 ;  /* 0x30000022ff337230 */ /* 0x000fe40000004100 */
[----:B------:R-:W-:Y:S02]  /*28f0*/  HADD2.F32 R26, -RZ, R35.H0_H0 ;  /* 0x20000023ff1a7230 */ /* 0x000fe40000004100 */
[C---:B------:R-:W-:Y:S01]  /*2900*/  FFMA R47, R52.reuse, R50, R47 ;  /* 0x00000032342f7223 */ /* 0x040fe2000000002f */
[----:B------:R-:W-:Y:S02]  /*2910*/  HADD2.F32 R34, -RZ, R28.H1_H1 ;  /* 0x3000001cff227230 */ /* 0x000fe40000004100 */
[----:B------:R-:W-:Y:S01]  /*2920*/  FFMA R48, R52, R51, R48 ;  /* 0x0000003334307223 */ /* 0x000fe20000000030 */
[----:B------:R-:W-:-:S02]  /*2930*/  HADD2.F32 R35, -RZ, R27.H0_H0 ;  /* 0x2000001bff237230 */ /* 0x000fc40000004100 */
[----:B------:R-:W-:Y:S01]  /*2940*/  FFMA R49, R52, R26, R49 ;  /* 0x0000001a34317223 */ /* 0x000fe20000000031 */
[--C-:B-1----:R-:W-:Y:S02]  /*2950*/  HADD2.F32 R63, -RZ, R30.reuse.H0_H0 ;  /* 0x2000001eff3f7230 */ /* 0x102fe40000004100 */
[-C--:B------:R-:W-:Y:S01]  /*2960*/  FFMA R52, R50, R34.reuse, R61 ;  /* 0x0000002232347223 */ /* 0x080fe2000000003d */
[-C--:B------:R-:W-:Y:S01]  /*2970*/  FFMA R28, R51, R34.reuse, R60 ;  /* 0x00000022331c7223 */ /* 0x080fe2000000003c */
[-C--:B------:R-:W-:Y:S01]  /*2980*/  FFMA R46, R26, R34.reuse, R55 ;  /* 0x000000221a2e7223 */ /* 0x080fe20000000037 */
[----:B------:R-:W-:Y:S01]  /*2990*/  FFMA R59, R33, R34, R59 ;  /* 0x00000022213b7223 */ /* 0x000fe2000000003b */
[-C--:B------:R-:W-:Y:S01]  /*29a0*/  FFMA R56, R50, R35.reuse, R56 ;  /* 0x0000002332387223 */ /* 0x080fe20000000038 */
[-C--:B------:R-:W-:Y:S01]  /*29b0*/  FFMA R58, R51, R35.reuse, R58 ;  /* 0x00000023333a7223 */ /* 0x080fe2000000003a */
[-C--:B------:R-:W-:Y:S01]  /*29c0*/  FFMA R57, R26, R35.reuse, R57 ;  /* 0x000000231a397223 */ /* 0x080fe20000000039 */
[C---:B------:R-:W-:Y:S01]  /*29d0*/  FFMA R54, R33.reuse, R35, R54 ;  /* 0x0000002321367223 */ /* 0x040fe20000000036 */
[-C--:B------:R-:W-:Y:S01]  /*29e0*/  FFMA R61, R33, R63.reuse, R32 ;  /* 0x0000003f213d7223 */ /* 0x080fe20000000020 */
[----:B------:R-:W0:Y:S01]  /*29f0*/  LDS.64 R34, [R18+0x618] ;  /* 0x0006180012227984 */ /* 0x000e220000000a00 */
[-C--:B------:R-:W-:Y:S01]  /*2a00*/  FFMA R50, R50, R63.reuse, R45 ;  /* 0x0000003f32327223 */ /* 0x080fe2000000002d */
[-C--:B------:R-:W-:Y:S01]  /*2a10*/  FFMA R60, R51, R63.reuse, R43 ;  /* 0x0000003f333c7223 */ /* 0x080fe2000000002b */
[----:B------:R-:W-:Y:S01]  /*2a20*/  FFMA R63, R26, R63, R44 ;  /* 0x0000003f1a3f7223 */ /* 0x000fe2000000002c */
[----:B------:R-:W1:Y:S01]  /*2a30*/  LDS.64 R32, [R15+0x18] ;  /* 0x000018000f207984 */ /* 0x000e620000000a00 */
[----:B------:R-:W-:-:S02]  /*2a40*/  HADD2.F32 R44, -RZ, R30.H1_H1 ;  /* 0x3000001eff2c7230 */ /* 0x000fc40000004100 */
[----:B------:R-:W-:Y:S02]  /*2a50*/  HADD2.F32 R27, -RZ, R27.H1_H1 ;  /* 0x3000001bff1b7230 */ /* 0x000fe40000004100 */
[--C-:B0-----:R-:W-:Y:S02]  /*2a60*/  HADD2.F32 R51, -RZ, R34.reuse.H1_H1 ;  /* 0x30000022ff337230 */ /* 0x101fe40000004100 */
[----:B------:R-:W-:Y:S02]  /*2a70*/  HADD2.F32 R26, -RZ, R34.H0_H0 ;  /* 0x20000022ff1a7230 */ /* 0x000fe40000004100 */
[--C-:B------:R-:W-:Y:S02]  /*2a80*/  HADD2.F32 R55, -RZ, R35.reuse.H0_H0 ;  /* 0x20000023ff377230 */ /* 0x100fe40000004100 */
[-C--:B------:R-:W-:Y:S01]  /*2a90*/  FFMA R45, R51, R44.reuse, R50 ;  /* 0x0000002c332d7223 */ /* 0x080fe20000000032 */
[----:B------:R-:W-:Y:S02]  /*2aa0*/  HADD2.F32 R34, -RZ, R35.H1_H1 ;  /* 0x30000023ff227230 */ /* 0x000fe40000004100 */
[----:B------:R-:W-:Y:S01]  /*2ab0*/  FFMA R43, R26, R44, R61 ;  /* 0x0000002c1a2b7223 */ /* 0x000fe2000000003d */
[----:B------:R-:W-:-:S02]  /*2ac0*/  HADD2.F32 R35, -RZ, R29.H0_H0 ;  /* 0x2000001dff237230 */ /* 0x000fc40000004100 */
[CC--:B------:R-:W-:Y:S01]  /*2ad0*/  FFMA R54, R26.reuse, R27.reuse, R54 ;  /* 0x0000001b1a367223 */ /* 0x0c0fe20000000036 */
[--C-:B-1----:R-:W-:Y:S02]  /*2ae0*/  HADD2.F32 R50, -RZ, R32.reuse.H0_H0 ;  /* 0x20000020ff327230 */ /* 0x102fe40000004100 */
[-C--:B------:R-:W-:Y:S01]  /*2af0*/  FFMA R56, R51, R27.reuse, R56 ;  /* 0x0000001b33387223 */ /* 0x080fe20000000038 */
[C---:B------:R-:W-:Y:S01]  /*2b00*/  FFMA R58, R55.reuse, R27, R58 ;  /* 0x0000001b373a7223 */ /* 0x040fe2000000003a */
[----:B------:R-:W-:Y:S01]  /*2b10*/  FFMA R59, R26, R35, R59 ;  /* 0x000000231a3b7223 */ /* 0x000fe2000000003b */
[----:B------:R-:W-:Y:S01]  /*2b20*/  FFMA R57, R34, R27, R57 ;  /* 0x0000001b22397223 */ /* 0x000fe20000000039 */
[C---:B------:R-:W-:Y:S01]  /*2b30*/  FFMA R61, R50.reuse, R26, R53 ;  /* 0x0000001a323d7223 */ /* 0x040fe20000000035 */
[----:B------:R-:W-:Y:S01]  /*2b40*/  FFMA R30, R55, R44, R60 ;  /* 0x0000002c371e7223 */ /* 0x000fe2000000003c */
[----:B------:R-:W0:Y:S01]  /*2b50*/  LDS.64 R26, [R18+0x698] ;  /* 0x00069800121a7984 */ /* 0x000e220000000a00 */
[C---:B------:R-:W-:Y:S01]  /*2b60*/  FFMA R62, R50.reuse, R51, R47 ;  /* 0x00000033323e7223 */ /* 0x040fe2000000002f */
[----:B------:R-:W-:Y:S01]  /*2b70*/  FFMA R52, R51, R35, R52 ;  /* 0x0000002333347223 */ /* 0x000fe20000000034 */
[----:B------:R-:W-:Y:S01]  /*2b80*/  HADD2.F32 R32, -RZ, R32.H1_H1 ;  /* 0x30000020ff207230 */ /* 0x000fe20000004100 */
[----:B------:R-:W1:Y:S01]  /*2b90*/  LDS.U16 R60, [R18+0x6a0] ;  /* 0x0006a000123c7984 */ /* 0x000e620000000400 */
[C---:B------:R-:W-:Y:S01]  /*2ba0*/  FFMA R48, R50.reuse, R55, R48 ;  /* 0x0000003732307223 */ /* 0x040fe20000000030 */
[----:B------:R-:W-:Y:S01]  /*2bb0*/  FFMA R50, R50, R34, R49 ;  /* 0x0000002232327223 */ /* 0x000fe20000000031 */
[C---:B------:R-:W-:Y:S01]  /*2bc0*/  FFMA R44, R34.reuse, R44, R63 ;  /* 0x0000002c222c7223 */ /* 0x040fe2000000003f */
[-C--:B------:R-:W-:Y:S01]  /*2bd0*/  FFMA R28, R55, R35.reuse, R28 ;  /* 0x00000023371c7223 */ /* 0x080fe2000000001c */
[----:B------:R-:W-:Y:S01]  /*2be0*/  FFMA R46, R34, R35, R46 ;  /* 0x00000023222e7223 */ /* 0x000fe2000000002e */
[----:B------:R-:W-:Y:S01]  /*2bf0*/  LDS R55, [R18+0x720] ;  /* 0x0007200012377984 */ /* 0x000fe20000000800 */
[----:B------:R-:W-:-:S03]  /*2c00*/  HADD2.F32 R29, -RZ, R29.H1_H1 ;  /* 0x3000001dff1d7230 */ /* 0x000fc60000004100 */
[----:B------:R-:W2:Y:S01]  /*2c10*/  LDS.64 R34, [R15+0x80] ;  /* 0x000080000f227984 */ /* 0x000ea20000000a00 */
[----:B0-----:R-:W-:Y:S02]  /*2c20*/  HADD2.F32 R26, -RZ, R26.H1_H1 ;  /* 0x3000001aff1a7230 */ /* 0x001fe40000004100 */
[--C-:B------:R-:W-:Y:S02]  /*2c30*/  HADD2.F32 R47, -RZ, R27.reuse.H0_H0 ;  /* 0x2000001bff2f7230 */ /* 0x100fe40000004100 */
[----:B------:R-:W-:Y:S02]  /*2c40*/  HADD2.F32 R53, -RZ, R27.H1_H1 ;  /* 0x3000001bff357230 */ /* 0x000fe40000004100 */
[C---:B------:R-:W-:Y:S01]  /*2c50*/  FFMA R49, R32.reuse, R26, R61 ;  /* 0x0000001a20317223 */ /* 0x040fe2000000003d */
[----:B-1----:R-:W-:Y:S02]  /*2c60*/  HADD2.F32 R51, -RZ, R60.H0_H0 ;  /* 0x2000003cff337230 */ /* 0x002fe40000004100 */
[----:B------:R-:W-:Y:S01]  /*2c70*/  FFMA R27, R32, R47, R62 ;  /* 0x0000002f201b7223 */ /* 0x000fe2000000003e */
[----:B------:R-:W-:Y:S01]  /*2c80*/  FFMA R59, R26, R29, R59 ;  /* 0x0000001d1a3b7223 */ /* 0x000fe2000000003b */
[C---:B------:R-:W-:Y:S01]  /*2c90*/  FFMA R48, R32.reuse, R53, R48 ;  /* 0x0000003520307223 */ /* 0x040fe20000000030 */
[----:B------:R-:W-:Y:S01]  /*2ca0*/  FFMA R52, R47, R29, R52 ;  /* 0x0000001d2f347223 */ /* 0x000fe20000000034 */
[----:B------:R-:W-:Y:S01]  /*2cb0*/  FFMA R32, R32, R51, R50 ;  /* 0x0000003320207223 */ /* 0x000fe20000000032 */
[----:B------:R-:W-:-:S02]  /*2cc0*/  HADD2.F32 R50, -RZ, R31.H0_H0 ;  /* 0x2000001fff327230 */ /* 0x000fc40000004100 */
[-C--:B------:R-:W-:Y:S01]  /*2cd0*/  FFMA R28, R53, R29.reuse, R28 ;  /* 0x0000001d351c7223 */ /* 0x080fe2000000001c */
[----:B------:R-:W-:Y:S01]  /*2ce0*/  FFMA R46, R51, R29, R46 ;  /* 0x0000001d332e7223 */ /* 0x000fe2000000002e */
[----:B--2---:R-:W-:Y:S02]  /*2cf0*/  HADD2.F32 R29, -RZ, R34.H0_H0 ;  /* 0x20000022ff1d7230 */ /* 0x004fe40000004100 */
[CC--:B------:R-:W-:Y:S01]  /*2d00*/  FFMA R43, R26.reuse, R50.reuse, R43 ;  /* 0x000000321a2b7223 */ /* 0x0c0fe2000000002b */
[-C--:B------:R-:W-:Y:S01]  /*2d10*/  FFMA R45, R47, R50.reuse, R45 ;  /* 0x000000322f2d7223 */ /* 0x080fe2000000002d */
[-C--:B------:R-:W-:Y:S01]  /*2d20*/  FFMA R30, R53, R50.reuse, R30 ;  /* 0x00000032351e7223 */ /* 0x080fe2000000001e */
[----:B------:R-:W-:Y:S01]  /*2d30*/  FFMA R44, R51, R50, R44 ;  /* 0x00000032332c7223 */ /* 0x000fe2000000002c */
[-C--:B------:R-:W-:Y:S01]  /*2d40*/  FFMA R56, R47, R29.reuse, R56 ;  /* 0x0000001d2f387223 */ /* 0x080fe20000000038 */
[----:B------:R-:W0:Y:S01]  /*2d50*/  LDS R50, [R18+0x71c] ;  /* 0x00071c0012327984 */ /* 0x000e220000000800 */
[-C--:B------:R-:W-:Y:S01]  /*2d60*/  FFMA R54, R26, R29.reuse, R54 ;  /* 0x0000001d1a367223 */ /* 0x080fe20000000036 */
[-C--:B------:R-:W-:Y:S01]  /*2d70*/  FFMA R58, R53, R29.reuse, R58 ;  /* 0x0000001d353a7223 */ /* 0x080fe2000000003a */
[----:B------:R-:W-:Y:S01]  /*2d80*/  FFMA R57, R51, R29, R57 ;  /* 0x0000001d33397223 */ /* 0x000fe20000000039 */
[----:B------:R-:W-:Y:S01]  /*2d90*/  HADD2.F32 R47, -RZ, R55.H0_H0 ;  /* 0x20000037ff2f7230 */ /* 0x000fe20000004100 */
[----:B------:R-:W1:Y:S01]  /*2da0*/  LDS R29, [R15+0x60] ;  /* 0x000060000f1d7984 */ /* 0x000e620000000800 */
[----:B------:R-:W-:-:S02]  /*2db0*/  HADD2.F32 R26, -RZ, R33.H0_H0 ;  /* 0x20000021ff1a7230 */ /* 0x000fc40000004100 */
[----:B------:R-:W-:Y:S02]  /*2dc0*/  HADD2.F32 R55, -RZ, R55.H1_H1 ;  /* 0x30000037ff377230 */ /* 0x000fe40000004100 */
[----:B------:R-:W-:Y:S02]  /*2dd0*/  HADD2.F32 R53, -RZ, R31.H1_H1 ;  /* 0x3000001fff357230 */ /* 0x000fe40000004100 */
[C---:B------:R-:W-:Y:S01]  /*2de0*/  FFMA R48, R26.reuse, R47, R48 ;  /* 0x0000002f1a307223 */ /* 0x040fe20000000030 */
[----:B------:R-:W-:Y:S01]  /*2df0*/  LDS.U16 R31, [R18+0x79e] ;  /* 0x00079e00121f7984 */ /* 0x000fe20000000400 */
[----:B------:R-:W-:Y:S01]  /*2e00*/  FFMA R32, R26, R55, R32 ;  /* 0x000000371a207223 */ /* 0x000fe20000000020 */
[-C--:B------:R-:W-:Y:S01]  /*2e10*/  FFMA R30, R47, R53.reuse, R30 ;  /* 0x000000352f1e7223 */ /* 0x080fe2000000001e */
[----:B------:R-:W-:Y:S01]  /*2e20*/  FFMA R44, R55, R53, R44 ;  /* 0x00000035372c7223 */ /* 0x000fe2000000002c */
[--C-:B0-----:R-:W-:Y:S02]  /*2e30*/  HADD2.F32 R60, -RZ, R50.reuse.H0_H0 ;  /* 0x20000032ff3c7230 */ /* 0x101fe40000004100 */
[----:B------:R-:W-:-:S03]  /*2e40*/  HADD2.F32 R50, -RZ, R50.H1_H1 ;  /* 0x30000032ff327230 */ /* 0x000fc60000004100 */
[----:B------:R-:W-:Y:S01]  /*2e50*/  FFMA R49, R26, R60, R49 ;  /* 0x0000003c1a317223 */ /* 0x000fe20000000031 */
[-C--:B------:R-:W-:Y:S01]  /*2e60*/  FFMA R43, R60, R53.reuse, R43 ;  /* 0x000000353c2b7223 */ /* 0x080fe2000000002b */
[----:B------:R-:W-:Y:S01]  /*2e70*/  FFMA R51, R26, R50, R27 ;  /* 0x000000321a337223 */ /* 0x000fe2000000001b */
[----:B------:R-:W-:Y:S01]  /*2e80*/  FFMA R45, R50, R53, R45 ;  /* 0x00000035322d7223 */ /* 0x000fe2000000002d */
[----:B------:R-:W0:Y:S01]  /*2e90*/  LDS.64 R26, [R18+0x7a0] ;  /* 0x0007a000121a7984 */ /* 0x000e220000000a00 */
[----:B------:R-:W-:-:S03]  /*2ea0*/  HADD2.F32 R53, -RZ, R34.H1_H1 ;  /* 0x30000022ff357230 */ /* 0x000fc60000004100 */
[----:B------:R-:W2:Y:S02]  /*2eb0*/  LDS.U16 R34, [R15+0x40] ;  /* 0x000040000f227984 */ /* 0x000ea40000000400 */
[-C--:B------:R-:W-:Y:S01]  /*2ec0*/  FFMA R54, R60, R53.reuse, R54 ;  /* 0x000000353c367223 */ /* 0x080fe20000000036 */
[-C--:B------:R-:W-:Y:S01]  /*2ed0*/  FFMA R56, R50, R53.reuse, R56 ;  /* 0x0000003532387223 */ /* 0x080fe20000000038 */
[-C--:B------:R-:W-:Y:S01]  /*2ee0*/  FFMA R58, R47, R53.reuse, R58 ;  /* 0x000000352f3a7223 */ /* 0x080fe2000000003a */
[----:B------:R-:W-:Y:S01]  /*2ef0*/  FFMA R57, R55, R53, R57 ;  /* 0x0000003537397223 */ /* 0x000fe20000000039 */
[----:B-1----:R-:W-:-:S05]  /*2f00*/  HADD2.F32 R53, -RZ, R29.H0_H0 ;  /* 0x2000001dff357230 */ /* 0x002fca0000004100 */
[-C--:B------:R-:W-:Y:S01]  /*2f10*/  FFMA R59, R60, R53.reuse, R59 ;  /* 0x000000353c3b7223 */ /* 0x080fe2000000003b */
[----:B------:R-:W-:Y:S02]  /*2f20*/  HADD2.F32 R60, -RZ, R33.H1_H1 ;  /* 0x30000021ff3c7230 */ /* 0x000fe40000004100 */
[-C--:B------:R-:W-:Y:S01]  /*2f30*/  FFMA R61, R50, R53.reuse, R52 ;  /* 0x00000035323d7223 */ /* 0x080fe20000000034 */
[-C--:B------:R-:W-:Y:S01]  /*2f40*/  FFMA R50, R47, R53.reuse, R28 ;  /* 0x000000352f327223 */ /* 0x080fe2000000001c */
[----:B------:R-:W-:Y:S01]  /*2f50*/  FFMA R52, R55, R53, R46 ;  /* 0x0000003537347223 */ /* 0x000fe2000000002e */
[----:B0-----:R-:W-:Y:S02]  /*2f60*/  HADD2.F32 R27, -RZ, R27.H0_H0 ;  /* 0x2000001bff1b7230 */ /* 0x001fe40000004100 */
[--C-:B------:R-:W-:Y:S02]  /*2f70*/  HADD2.F32 R46, -RZ, R26.reuse.H0_H0 ;  /* 0x2000001aff2e7230 */ /* 0x100fe40000004100 */
[----:B------:R-:W-:-:S02]  /*2f80*/  HADD2.F32 R33, -RZ, R26.H1_H1 ;  /* 0x3000001aff217230 */ /* 0x000fc40000004100 */
[C---:B------:R-:W-:Y:S01]  /*2f90*/  FFMA R28, R60.reuse, R27, R32 ;  /* 0x0000001b3c1c7223 */ /* 0x040fe20000000020 */
[----:B------:R-:W-:Y:S02]  /*2fa0*/  HADD2.F32 R26, -RZ, R31.H0_H0 ;  /* 0x2000001fff1a7230 */ /* 0x000fe40000004100 */
[C---:B------:R-:W-:Y:S01]  /*2fb0*/  FFMA R47, R60.reuse, R46, R51 ;  /* 0x0000002e3c2f7223 */ /* 0x040fe20000000033 */
[----:B------:R-:W-:Y:S02]  /*2fc0*/  HADD2.F32 R32, -RZ, R29.H1_H1 ;  /* 0x3000001dff207230 */ /* 0x000fe40000004100 */
[C---:B------:R-:W-:Y:S01]  /*2fd0*/  FFMA R53, R60.reuse, R33, R48 ;  /* 0x000000213c357223 */ /* 0x040fe20000000030 */
[----:B------:R-:W-:Y:S02]  /*2fe0*/  HADD2.F32 R31, -RZ, R35.H0_H0 ;  /* 0x20000023ff1f7230 */ /* 0x000fe40000004100 */
[----:B------:R-:W-:Y:S01]  /*2ff0*/  FFMA R49, R60, R26, R49 ;  /* 0x0000001a3c317223 */ /* 0x000fe20000000031 */
[-C--:B------:R-:W-:Y:S01]  /*3000*/  FFMA R51, R46, R32.reuse, R61 ;  /* 0x000000202e337223 */ /* 0x080fe2000000003d */
[-C--:B------:R-:W-:Y:S01]  /*3010*/  FFMA R55, R33, R32.reuse, R50 ;  /* 0x0000002021377223 */ /* 0x080fe20000000032 */
[-C--:B------:R-:W-:Y:S01]  /*3020*/  FFMA R29, R27, R32.reuse, R52 ;  /* 0x000000201b1d7223 */ /* 0x080fe20000000034 */
[----:B------:R-:W-:Y:S01]  /*3030*/  FFMA R59, R26, R32, R59 ;  /* 0x000000201a3b7223 */ /* 0x000fe2000000003b */
[----:B--2---:R-:W-:-:S02]  /*3040*/  HADD2.F32 R32, -RZ, R34.H0_H0 ;  /* 0x20000022ff207230 */ /* 0x004fc40000004100 */
[-C--:B------:R-:W-:Y:S01]  /*3050*/  FFMA R34, R27, R31.reuse, R57 ;  /* 0x0000001f1b227223 */ /* 0x080fe20000000039 */
[-C--:B------:R-:W-:Y:S01]  /*3060*/  FFMA R57, R26, R31.reuse, R54 ;  /* 0x0000001f1a397223 */ /* 0x080fe20000000036 */
[-C--:B------:R-:W-:Y:S01]  /*3070*/  FFMA R35, R46, R31.reuse, R56 ;  /* 0x0000001f2e237223 */ /* 0x080fe20000000038 */
[C---:B------:R-:W-:Y:S01]  /*3080*/  FFMA R58, R33.reuse, R31, R58 ;  /* 0x0000001f213a7223 */ /* 0x040fe2000000003a */
[-C--:B------:R-:W-:Y:S01]  /*3090*/  FFMA R43, R26, R32.reuse, R43 ;  /* 0x000000201a2b7223 */ /* 0x080fe2000000002b */
[-C--:B------:R-:W-:Y:S01]  /*30a0*/  FFMA R45, R46, R32.reuse, R45 ;  /* 0x000000202e2d7223 */ /* 0x080fe2000000002d */
[-C--:B------:R-:W-:Y:S01]  /*30b0*/  FFMA R61, R33, R32.reuse, R30 ;  /* 0x00000020213d7223 */ /* 0x080fe2000000001e */
[----:B------:R-:W-:Y:S01]  /*30c0*/  FFMA R54, R27, R32, R44 ;  /* 0x000000201b367223 */ /* 0x000fe2000000002c */
[----:B------:R-:W-:Y:S06]  /*30d0*/  BAR.SYNC.DEFER_BLOCKING 0x0 ;  /* 0x0000000000007b1d */ /* 0x000fec0000010000 */
[----:B------:R-:W-:Y:S05]  /*30e0*/  @P0 BRA `(.L_x_23) ;  /* 0xffffffd4005c0947 */ /* 0x000fea000383ffff */
.L_x_0:
[----:B------:R-:W0:Y:S01]  /*30f0*/  LDCU UR8, c[0x0][0x3a4] ;  /* 0x00007480ff0877ac */ /* 0x000e220008000800 */
[----:B---3--:R-:W-:Y:S02]  /*3100*/  LEA R42, R3, R42, 0x6 ;  /* 0x0000002a032a7211 */ /* 0x008fe400078e30ff */
[----:B------:R-:W-:Y:S02]  /*3110*/  LEA R41, R2, R41, 0x6 ;  /* 0x0000002902297211 */ /* 0x000fe400078e30ff */
[----:B0-----:R-:W-:-:S13]  /*3120*/  FSETP.NEU.AND P0, PT, RZ, UR8, PT ;  /* 0x00000008ff007c0b */ /* 0x001fda000bf0d000 */
[----:B------:R-:W-:Y:S05]  /*3130*/  @!P0 BRA `(.L_x_24) ;  /* 0x0000018000c08947 */ /* 0x000fea0003800000 */
[----:B------:R-:W0:Y:S02]  /*3140*/  LDCU.64 UR4, c[0x0][0x398] ;  /* 0x00007300ff0477ac */ /* 0x000e240008000a00 */
[----:B0-----:R-:W-:-:S04]  /*3150*/  UISETP.NE.U32.AND UP0, UPT, UR4, URZ, UPT ;  /* 0x000000ff0400728c */ /* 0x001fc8000bf05070 */
[----:B------:R-:W-:-:S09]  /*3160*/  UISETP.NE.AND.EX UP0, UPT, UR5, URZ, UPT, UP0 ;  /* 0x000000ff0500728c */ /* 0x000fd2000bf05300 */
[----:B------:R-:W-:Y:S05]  /*3170*/  BRA.U !UP0, `(.L_x_25) ;  /* 0x000000c908347547 */ /* 0x000fea000b800000 */
[----:B------:R-:W0:Y:S01]  /*3180*/  LDC R10, c[0x0][0x3b4] ;  /* 0x0000ed00ff0a7b82 */ /* 0x000e220000000800 */
[----:B------:R-:W-:-:S05]  /*3190*/  HFMA2 R3, -RZ, RZ, 0, 5.9604644775390625e-08 ;  /* 0x00000001ff037431 */ /* 0x000fca00000001ff */
[----:B0-----:R-:W-:Y:S02]  /*31a0*/  SHF.L.U32 R0, R3, R10, RZ ;  /* 0x0000000a03007219 */ /* 0x001fe400000006ff */
[----:B------:R-:W-:Y:S02]  /*31b0*/  ISETP.LE.U32.AND P1, PT, R10, 0x6, PT ;  /* 0x000000060a00780c */ /* 0x000fe40003f23070 */
[----:B------:R-:W-:-:S13]  /*31c0*/  LOP3.LUT P0, RZ, R0, 0x62, RZ, 0xc0, !PT ;  /* 0x0000006200ff7812 */ /* 0x000fda000780c0ff */
[----:B------:R-:W-:Y:S05]  /*31d0*/  @P0 BRA P1, `(.L_x_26) ;  /* 0x0000005000880947 */ /* 0x000fea0000800000 */
[----:B------:R-:W0:Y:S01]  /*31e0*/  LDCU UR4, c[0x0][0x3a8] ;  /* 0x00007500ff0477ac */ /* 0x000e220008000800 */
[----:B------:R-:W1:Y:S01]  /*31f0*/  LDC.64 R8, c[0x0][0x398] ;  /* 0x0000e600ff087b82 */ /* 0x000e620000000a00 */
[----:B------:R-:W-:Y:S01]  /*3200*/  BSSY.RECONVERGENT B2, `(.L_x_27) ;  /* 0x0000145000027945 */ /* 0x000fe20003800200 */
[----:B0-----:R-:W-:Y:S01]  /*3210*/  ISETP.GE.U32.AND P0, PT, R42, UR4, PT ;  /* 0x000000042a007c0c */ /* 0x001fe2000bf06070 */
[----:B-1----:R-:W-:-:S12]  /*3220*/  IMAD.WIDE.U32 R8, R41, 0x2, R8 ;  /* 0x0000000229087825 */ /* 0x002fd800078e0008 */
[----:B------:R-:W-:Y:S05]  /*3230*/  @P0 BRA `(.L_x_28) ;  /* 0x0000001400040947 */ /* 0x000fea0003800000 */
[----:B------:R-:W0:Y:S01]  /*3240*/  LDCU UR4, c[0x0][0x3ac] ;  /* 0x00007580ff0477ac */ /* 0x000e220008000800 */
[----:B------:R-:W1:Y:S01]  /*3250*/  LDC.64 R4, c[0x0][0x380] ;  /* 0x0000e000ff047b82 */ /* 0x000e620000000a00 */
[----:B------:R-:W-:Y:S01]  /*3260*/  BSSY.RECONVERGENT B3, `(.L_x_29) ;  /* 0x0000053000037945 */ /* 0x000fe20003800200 */
[----:B0-----:R-:W-:Y:S01]  /*3270*/  ISETP.GE.U32.AND P0, PT, R41, UR4, PT ;  /* 0x0000000429007c0c */ /* 0x001fe2000bf06070 */
[----:B------:R-:W-:-:S04]  /*3280*/  IMAD R3, R42, UR4, R41 ;  /* 0x000000042a037c24 */ /* 0x000fc8000f8e0229 */
[----:B-1----:R-:W-:-:S08]  /*3290*/  IMAD.WIDE.U32 R4, R3, 0x2, R4 ;  /* 0x0000000203047825 */ /* 0x002fd000078e0004 */
[----:B------:R-:W-:Y:S05]  /*32a0*/  @P0 BRA `(.L_x_30) ;  /* 0x0000000400380947 */ /* 0x000fea0003800000 */
[C---:B------:R-:W-:Y:S01]  /*32b0*/  ISETP.NE.AND P0, PT, R10.reuse, 0x7, PT ;  /* 0x000000070a00780c */ /* 0x040fe20003f05270 */
[----:B------:R-:W2:Y:S01]  /*32c0*/  LDG.E.U16 R0, desc[UR6][R4.64] ;  /* 0x0000000604007981 */ /* 0x000ea2000c1e1500 */
[----:B------:R-:W0:Y:S11]  /*32d0*/  LDCU UR4, c[0x0][0x3a0] ;  /* 0x00007400ff0477ac */ /* 0x000e360008000800 */
[----:B------:R-:W3:Y:S01]  /*32e0*/  @!P0 LDG.E.U16.CONSTANT R2, desc[UR6][R8.64] ;  /* 0x0000000608028981 */ /* 0x000ee2000c1e9500 */
[----:B------:R-:W-:Y:S01]  /*32f0*/  ISETP.GT.AND P1, PT, R10, 0x3, PT ;  /* 0x000000030a00780c */ /* 0x000fe20003f24270 */
[----:B--2---:R-:W-:-:S05]  /*3300*/  HADD2.F32 R0, -RZ, R0.H0_H0 ;  /* 0x20000000ff007230 */ /* 0x004fca0000004100 */
[----:B------:R-:W-:-:S04]  /*3310*/  FMUL R0, R0, UR8 ;  /* 0x0000000800007c20 */ /* 0x000fc80008400000 */
[----:B0-----:R-:W-:Y:S01]  /*3320*/  FFMA R3, R49, UR4, R0 ;  /* 0x0000000431037c23 */ /* 0x001fe20008000000 */
[----:B---3--:R-:W-:-:S05]  /*3330*/  @!P0 HADD2.F32 R2, -RZ, R2.H0_H0 ;  /* 0x20000002ff028230 */ /* 0x008fca0000004100 */
[----:B------:R-:W-:Y:S01]  /*3340*/  @!P0 FADD R3, R3, R2 ;  /* 0x0000000203038221 */ /* 0x000fe20000000000 */
[----:B------:R-:W-:Y:S06]  /*3350*/  @P1 BRA `(.L_x_31) ;  /* 0x00000000007c1947 */ /* 0x000fec0003800000 */
[----:B------:R-:W-:-:S04]  /*3360*/  IADD3 R0, PT, PT, R10, -0x2, RZ ;  /* 0xfffffffe0a007810 */ /* 0x000fc80007ffe0ff */
[----:B------:R-:W-:-:S04]  /*3370*/  VIMNMX.U32 R0, PT, PT, R0, 0x2, PT ;  /* 0x0000000200007848 */ /* 0x000fc80003fe0000 */
[----:B------:R-:W-:-:S04]  /*3380*/  SHF.L.U32 R0, R0, 0x2, RZ ;  /* 0x0000000200007819 */ /* 0x000fc800000006ff */
[----:B------:R-:W0:Y:S02]  /*3390*/  LDC R6, c[0x2][R0+0x64] ;  /* 0x0080190000067b82 */ /* 0x000e240000000800 */
[----:B0-----:R-:W-:-:S04]  /*33a0*/  SHF.R.S32.HI R7, RZ, 0x1f, R6 ;  /* 0x0000001fff077819 */ /* 0x001fc80000011406 */
.L_x_2225:
[----:B------:R-:W-:Y:S05]  /*33b0*/  BRX R6 -0x33c0                                                           (*"BRANCH_TARGETS .L_x_2226,.L_x_2227,.L_x_32"*) ;  /* 0xffffffcc06107949 */ /* 0x000fea000383ffff */
.L_x_2227:
[C---:B------:R-:W-:Y:S01]  /*33c0*/  FMUL R0, R3.reuse, R3 ;  /* 0x0000000303007220 */ /* 0x040fe20000400000 */
[----:B------:R-:W-:Y:S01]  /*33d0*/  HFMA2 R10, -RZ, RZ, 1.125, -9232 ;  /* 0x3c80f082ff0a7431 */ /* 0x000fe200000001ff */
[----:B------:R-:W-:Y:S02]  /*33e0*/  MOV R7, 0x3f800000 ;  /* 0x3f80000000077802 */ /* 0x000fe40000000f00 */
[----:B------:R-:W-:-:S04]  /*33f0*/  FMUL R0, R3, R0 ;  /* 0x0000000003007220 */ /* 0x000fc80000400000 */
[----:B------:R-:W-:Y:S01]  /*3400*/  FFMA R0, R0, 0.044714998453855514526, R3 ;  /* 0x3d37271300007823 */ /* 0x000fe20000000003 */
[----:B------:R-:W-:-:S03]  /*3410*/  FMUL R3, R3, 0.5 ;  /* 0x3f00000003037820 */ /* 0x000fc60000400000 */
[----:B------:R-:W-:-:S04]  /*3420*/  FMUL R2, R0, 0.79788458347320556641 ;  /* 0x3f4c422a00027820 */ /* 0x000fc80000400000 */
[C---:B------:R-:W-:Y:S01]  /*3430*/  FMUL R0, |R2|.reuse, 2.8853900432586669922 ;  /* 0x4038aa3b02007820 */ /* 0x040fe20000400200 */
[C---:B------:R-:W-:Y:S01]  /*3440*/  FMUL R11, R2.reuse, R2 ;  /* 0x00000002020b7220 */ /* 0x040fe20000400000 */
[C---:B------:R-:W-:Y:S02]  /*3450*/  FSETP.GE.AND P1, PT, |R2|.reuse, 0.60000002384185791016, PT ;  /* 0x3f19999a0200780b */ /* 0x040fe40003f26200 */
[----:B------:R-:W-:Y:S01]  /*3460*/  FSETP.GE.AND P0, PT, |R2|, 9.010913848876953125, PT ;  /* 0x41102cb40200780b */ /* 0x000fe20003f06200 */
[C---:B------:R-:W-:Y:S01]  /*3470*/  FFMA R10, R11.reuse, R10, -0.052303962409496307373 ;  /* 0xbd563cae0b0a7423 */ /* 0x040fe2000000000a */
[----:B------:R-:W0:Y:S03]  /*3480*/  MUFU.EX2 R0, R0 ;  /* 0x0000000000007308 */ /* 0x000e260000000800 */
[----:B------:R-:W-:Y:S01]  /*3490*/  FFMA R10, R11, R10, 0.1331529766321182251 ;  /* 0x3e0859410b0a7423 */ /* 0x000fe2000000000a */
[----:B0-----:R-:W-:-:S03]  /*34a0*/  FADD R6, R0, 1 ;  /* 0x3f80000000067421 */ /* 0x001fc60000000000 */
[----:B------:R-:W-:-:S04]  /*34b0*/  FFMA R0, R11, R10, -0.33332768082618713379 ;  /* 0xbeaaa9ed0b007423 */ /* 0x000fc8000000000a */
[----:B------:R-:W-:Y:S01]  /*34c0*/  FFMA R11, R11, R0, RZ ;  /* 0x000000000b0b7223 */ /* 0x000fe200000000ff */
[----:B------:R-:W0:Y:S02]  /*34d0*/  MUFU.RCP R6, R6 ;  /* 0x0000000600067308 */ /* 0x000e240000001000 */
[----:B0-----:R-:W-:-:S05]  /*34e0*/  FFMA R7, R6, -2, R7 ;  /* 0xc000000006077823 */ /* 0x001fca0000000007 */
[----:B------:R-:W-:-:S04]  /*34f0*/  FSEL R7, R7, 1, !P0 ;  /* 0x3f80000007077808 */ /* 0x000fc80004000000 */
[--C-:B------:R-:W-:Y:S01]  /*3500*/  LOP3.LUT R7, R7, 0x80000000, R2.reuse, 0xb8, !PT ;  /* 0x8000000007077812 */ /* 0x100fe200078eb802 */
[----:B------:R-:W-:-:S04]  /*3510*/  @!P1 FFMA R7, R2, R11, R2 ;  /* 0x0000000b02079223 */ /* 0x000fc80000000002 */
[----:B------:R-:W-:-:S04]  /*3520*/  FADD R0, R7, 1 ;  /* 0x3f80000007007421 */ /* 0x000fc80000000000 */
[----:B------:R-:W-:Y:S01]  /*3530*/  FMUL R3, R3, R0 ;  /* 0x0000000003037220 */ /* 0x000fe20000400000 */
[----:B------:R-:W-:Y:S06]  /*3540*/  BRA `(.L_x_32) ;  /* 0x0000000000887947 */ /* 0x000fec0003800000 */
.L_x_31:
[----:B------:R-:W-:-:S04]  /*3550*/  MOV R7, 0xfffffffb ;  /* 0xfffffffb00077802 */ /* 0x000fc80000000f00 */
[----:B------:R-:W-:-:S04]  /*3560*/  VIADDMNMX.U32 R0, R10, R7, 0x3, PT ;  /* 0x000000030a007446 */ /* 0x000fc80003800007 */
[----:B------:R-:W-:-:S04]  /*3570*/  SHF.L.U32 R0, R0, 0x2, RZ ;  /* 0x0000000200007819 */ /* 0x000fc800000006ff */
[----:B------:R-:W0:Y:S02]  /*3580*/  LDC R6, c[0x2][R0+0x70] ;  /* 0x00801c0000067b82 */ /* 0x000e240000000800 */
[----:B0-----:R-:W-:-:S04]  /*3590*/  SHF.R.S32.HI R7, RZ, 0x1f, R6 ;  /* 0x0000001fff077819 */ /* 0x001fc80000011406 */
.L_x_2229:
[----:B------:R-:W-:Y:S05]  /*35a0*/  BRX R6 -0x35b0                                                           (*"BRANCH_TARGETS .L_x_2226,.L_x_2231,.L_x_2232"*) ;  /* 0xffffffc806947949 */ /* 0x000fea000383ffff */
.L_x_2231:
[----:B------:R-:W-:-:S13]  /*35b0*/  ISETP.NE.AND P0, PT, R10, 0x4, PT ;  /* 0x000000040a00780c */ /* 0x000fda0003f05270 */
[----:B------:R-:W-:Y:S05]  /*35c0*/  @P0 BRA `(.L_x_32) ;  /* 0x0000000000680947 */ /* 0x000fea0003800000 */
.L_x_2232:
[----:B------:R-:W-:Y:S01]  /*35d0*/  HFMA2 R0, -RZ, RZ, 0.96630859375, -0.0022525787353515625 ;  /* 0x3bbb989dff007431 */ /* 0x000fe200000001ff */
[----:B------:R-:W-:Y:S01]  /*35e0*/  MOV R7, 0x437c0000 ;  /* 0x437c000000077802 */ /* 0x000fe20000000f00 */
[----:B------:R-:W-:Y:S03]  /*35f0*/  BSSY.RECONVERGENT B4, `(.L_x_33) ;  /* 0x0000014000047945 */ /* 0x000fe60003800200 */
[----:B------:R-:W-:-:S04]  /*3600*/  FFMA.SAT R0, R3, -R0, 0.5 ;  /* 0x3f00000003007423 */ /* 0x000fc80000002800 */
[----:B------:R-:W-:-:S04]  /*3610*/  FFMA.RM R0, R0, R7, 12582913 ;  /* 0x4b40000100007423 */ /* 0x000fc80000004007 */
[C---:B------:R-:W-:Y:S01]  /*3620*/  FADD R2, R0.reuse, -12583039 ;  /* 0xcb40007f00027421 */ /* 0x040fe20000000000 */
[----:B------:R-:W-:-:S03]  /*3630*/  SHF.L.U32 R0, R0, 0x17, RZ ;  /* 0x0000001700007819 */ /* 0x000fc600000006ff */
[----:B------:R-:W-:-:S04]  /*3640*/  FFMA R2, R3, -1.4426950216293334961, -R2 ;  /* 0xbfb8aa3b03027823 */ /* 0x000fc80000000802 */
[----:B------:R-:W-:-:S04]  /*3650*/  FFMA R2, R3, -1.925963033500011079e-08, R2 ;  /* 0xb2a5706003027823 */ /* 0x000fc80000000002 */
[----:B------:R-:W0:Y:S02]  /*3660*/  MUFU.EX2 R7, R2 ;  /* 0x0000000200077308 */ /* 0x000e240000000800 */
[----:B0-----:R-:W-:-:S06]  /*3670*/  FFMA R10, R0, R7, 1 ;  /* 0x3f800000000a7423 */ /* 0x001fcc0000000007 */
[----:B------:R-:W0:Y:S08]  /*3680*/  MUFU.RCP R0, R10 ;  /* 0x0000000a00007308 */ /* 0x000e300000001000 */
[----:B------:R-:W1:Y:S01]  /*3690*/  FCHK P0, R3, R10 ;  /* 0x0000000a03007302 */ /* 0x000e620000000000 */
[----:B0-----:R-:W-:-:S04]  /*36a0*/  FFMA R7, -R10, R0, 1 ;  /* 0x3f8000000a077423 */ /* 0x001fc80000000100 */
[----:B------:R-:W-:-:S04]  /*36b0*/  FFMA R0, R0, R7, R0 ;  /* 0x0000000700007223 */ /* 0x000fc80000000000 */
[----:B------:R-:W-:-:S04]  /*36c0*/  FFMA R7, R3, R0, RZ ;  /* 0x0000000003077223 */ /* 0x000fc800000000ff */
[----:B------:R-:W-:-:S04]  /*36d0*/  FFMA R6, -R10, R7, R3 ;  /* 0x000000070a067223 */ /* 0x000fc80000000103 */
[----:B------:R-:W-:Y:S01]  /*36e0*/  FFMA R0, R0, R6, R7 ;  /* 0x0000000600007223 */ /* 0x000fe20000000007 */
[----:B-1----:R-:W-:Y:S06]  /*36f0*/  @!P0 BRA `(.L_x_34) ;  /* 0x00000000000c8947 */ /* 0x002fec0003800000 */
[----:B------:R-:W-:Y:S02]  /*3700*/  MOV R0, R10 ;  /* 0x0000000a00007202 */ /* 0x000fe40000000f00 */
[----:B------:R-:W-:-:S07]  /*3710*/  MOV R2, 0x3730 ;  /* 0x0000373000027802 */ /* 0x000fce0000000f00 */
[----:B------:R-:W-:Y:S05]  /*3720*/  CALL.REL.NOINC `($__internal_0_$__cuda_sm3x_div_rn_noftz_f32_slowpath) ;  /* 0x000002ac00647944 */ /* 0x000fea0003c00000 */
.L_x_34:
[----:B------:R-:W-:Y:S05]  /*3730*/  BSYNC.RECONVERGENT B4 ;  /* 0x0000000000047941 */ /* 0x000fea0003800200 */
.L_x_33:
[----:B------:R-:W-:Y:S01]  /*3740*/  MOV R3, R0 ;  /* 0x0000000000037202 */ /* 0x000fe20000000f00 */
[----:B------:R-:W-:Y:S06]  /*3750*/  BRA `(.L_x_32) ;  /* 0x0000000000047947 */ /* 0x000fec0003800000 */
.L_x_2226:
[----:B------:R-:W-:-:S07]  /*3760*/  FMNMX R3, RZ, R3, !PT ;  /* 0x00000003ff037209 */ /* 0x000fce0007800000 */
.L_x_32:
[----:B------:R-:W-:-:S05]  /*3770*/  F2FP.F16.F32.PACK_AB R3, RZ, R3 ;  /* 0x00000003ff03723e */ /* 0x000fca00000000ff */
[----:B------:R0:W-:Y:S02]  /*3780*/  STG.E.U16 desc[UR6][R4.64], R3 ;  /* 0x0000000304007986 */ /* 0x0001e4000c101506 */
.L_x_30:
[----:B------:R-:W-:Y:S05]  /*3790*/  BSYNC.RECONVERGENT B3 ;  /* 0x0000000000037941 */ /* 0x000fea0003800200 */
.L_x_29:
[----:B------:R-:W1:Y:S01]  /*37a0*/  LDCU UR4, c[0x0][0x3ac] ;  /* 0x00007580ff0477ac */ /* 0x000e620008000800 */
[----:B------:R-:W-:Y:S01]  /*37b0*/  IADD3 R0, PT, PT, R41, 0x1, RZ ;  /* 0x0000000129007810 */ /* 0x000fe20007ffe0ff */
[----:B------:R-:W-:Y:S03]  /*37c0*/  BSSY.RECONVERGENT B3, `(.L_x_35) ;  /* 0x000004c000037945 */ /* 0x000fe60003800200 */
[----:B-1----:R-:W-:-:S13]  /*37d0*/  ISETP.GE.U32.AND P0, PT, R0, UR4, PT ;  /* 0x0000000400007c0c */ /* 0x002fda000bf06070 */
[----:B------:R-:W-:Y:S05]  /*37e0*/  @P0 BRA `(.L_x_36) ;  /* 0x0000000400240947 */ /* 0x000fea0003800000 */
[----:B------:R-:W1:Y:S01]  /*37f0*/  LDC R6, c[0x0][0x3b4] ;  /* 0x0000ed00ff067b82 */ /* 0x000e620000000800 */
[----:B------:R-:W2:Y:S01]  /*3800*/  LDG.E.U16 R0, desc[UR6][R4.64+0x2] ;  /* 0x0000020604007981 */ /* 0x000ea2000c1e1500 */
[----:B------:R-:W3:Y:S01]  /*3810*/  LDCU.64 UR4, c[0x0][0x3a0] ;  /* 0x00007400ff0477ac */ /* 0x000ee20008000a00 */
[----:B-1----:R-:W-:-:S13]  /*3820*/  ISETP.NE.AND P1, PT, R6, 0x7, PT ;  /* 0x000000070600780c */ /* 0x002fda0003f25270 */
[----:B------:R-:W4:Y:S01]  /*3830*/  @!P1 LDG.E.U16.CONSTANT R2, desc[UR6][R8.64+0x2] ;  /* 0x0000020608029981 */ /* 0x000f22000c1e9500 */
[----:B------:R-:W-:Y:S01]  /*3840*/  ISETP.GT.U32.AND P0, PT, R6, 0x7, PT ;  /* 0x000000070600780c */ /* 0x000fe20003f04070 */
[----:B--2---:R-:W-:-:S05]  /*3850*/  HADD2.F32 R0, -RZ, R0.H0_H0 ;  /* 0x20000000ff007230 */ /* 0x004fca0000004100 */
[----:B---3--:R-:W-:-:S04]  /*3860*/  FMUL R0, R0, UR5 ;  /* 0x0000000500007c20 */ /* 0x008fc80008400000 */
[----:B0-----:R-:W-:Y:S01]  /*3870*/  FFMA R3, R47, UR4, R0 ;  /* 0x000000042f037c23 */ /* 0x001fe20008000000 */
[----:B----4-:R-:W-:-:S05]  /*3880*/  @!P1 HADD2.F32 R2, -RZ, R2.H0_H0 ;  /* 0x20000002ff029230 */ /* 0x010fca0000004100 */
[----:B------:R-:W-:Y:S01]  /*3890*/  @!P1 FADD R3, R3, R2 ;  /* 0x0000000203039221 */ /* 0x000fe20000000000 */
[----:B------:R-:W-:Y:S06]  /*38a0*/  @P0 BRA `(.L_x_37) ;  /* 0x0000000000ec0947 */ /* 0x000fec0003800000 */
[----:B------:R-:W-:-:S05]  /*38b0*/  HFMA2 R7, -RZ, RZ, 0, 5.9604644775390625e-08 ;  /* 0x00000001ff077431 */ /* 0x000fca00000001ff */
[----:B------:R-:W-:-:S04]  /*38c0*/  SHF.L.U32 R7, R7, R6, RZ ;  /* 0x0000000607077219 */ /* 0x000fc800000006ff */
[----:B------:R-:W-:-:S13]  /*38d0*/  LOP3.LUT P0, RZ, R7, 0x24, RZ, 0xc0, !PT ;  /* 0x0000002407ff7812 */ /* 0x000fda000780c0ff */
[----:B------:R-:W-:Y:S05]  /*38e0*/  @P0 BRA `(.L_x_38) ;  /* 0x0000000000d80947 */ /* 0x000fea0003800000 */
[----:B------:R-:W-:-:S13]  /*38f0*/  LOP3.LUT P0, RZ, R7, 0x48, RZ, 0xc0, !PT ;  /* 0x0000004807ff7812 */ /* 0x000fda000780c0ff */
[----:B------:R-:W-:Y:S05]  /*3900*/  @P0 BRA `(.L_x_39) ;  /* 0x00000000006c0947 */ /* 0x000fea0003800000 */
[----:B------:R-:W-:-:S13]  /*3910*/  LOP3.LUT P0, RZ, R7, 0x90, RZ, 0xc0, !PT ;  /* 0x0000009007ff7812 */ /* 0x000fda000780c0ff */
[----:B------:R-:W-:Y:S05]  /*3920*/  @!P0 BRA `(.L_x_37) ;  /* 0x0000000000cc8947 */ /* 0x000fea0003800000 */
[----:B------:R-:W-:Y:S01]  /*3930*/  HFMA2 R7, -RZ, RZ, 3.7421875, 0 ;  /* 0x437c0000ff077431 */ /* 0x000fe200000001ff */
[----:B------:R-:W-:Y:S01]  /*3940*/  MOV R0, 0x3bbb989d ;  /* 0x3bbb989d00007802 */ /* 0x000fe20000000f00 */
[----:B------:R-:W-:Y:S04]  /*3950*/  BSSY.RECONVERGENT B4, `(.L_x_40) ;  /* 0x0000014000047945 */ /* 0x000fe80003800200 */
        /* <DEDUP_REMOVED lines=19> */
.L_x_41:
[----:B------:R-:W-:Y:S05]  /*3a90*/  BSYNC.RECONVERGENT B4 ;  /* 0x0000000000047941 */ /* 0x000fea0003800200 */
.L_x_40:
[----:B------:R-:W-:Y:S01]  /*3aa0*/  MOV R3, R0 ;  /* 0x0000000000037202 */ /* 0x000fe20000000f00 */
[----:B------:R-:W-:Y:S06]  /*3ab0*/  BRA `(.L_x_37) ;  /* 0x0000000000687947 */ /* 0x000fec0003800000 */
.L_x_39:
        /* <DEDUP_REMOVED lines=25> */
.L_x_38:
[----:B------:R-:W-:-:S07]  /*3c50*/  FMNMX R3, RZ, R3, !PT ;  /* 0x00000003ff037209 */ /* 0x000fce0007800000 */
.L_x_37:
[----:B------:R-:W-:-:S05]  /*3c60*/  F2FP.F16.F32.PACK_AB R3, RZ, R3 ;  /* 0x00000003ff03723e */ /* 0x000fca00000000ff */
[----:B------:R1:W-:Y:S02]  /*3c70*/  STG.E.U16 desc[UR6][R4.64+0x2], R3 ;  /* 0x0000020304007986 */ /* 0x0003e4000c101506 */
.L_x_36:
[----:B------:R-:W-:Y:S05]  /*3c80*/  BSYNC.RECONVERGENT B3 ;  /* 0x0000000000037941 */ /* 0x000fea0003800200 */
.L_x_35:
[----:B------:R-:W2:Y:S01]  /*3c90*/  LDCU UR4, c[0x0][0x3ac] ;  /* 0x00007580ff0477ac */ /* 0x000ea20008000800 */
[----:B------:R-:W-:Y:S01]  /*3ca0*/  IADD3 R0, PT, PT, R41, 0x2, RZ ;  /* 0x0000000229007810 */ /* 0x000fe20007ffe0ff */
[----:B------:R-:W-:Y:S03]  /*3cb0*/  BSSY.RECONVERGENT B3, `(.L_x_42) ;  /* 0x000004c000037945 */ /* 0x000fe60003800200 */
[----:B--2---:R-:W-:-:S13]  /*3cc0*/  ISETP.GE.U32.AND P0, PT, R0, UR4, PT ;  /* 0x0000000400007c0c */ /* 0x004fda000bf06070 */
[----:B------:R-:W-:Y:S05]  /*3cd0*/  @P0 BRA `(.L_x_43) ;  /* 0x0000000400240947 */ /* 0x000fea0003800000 */
[----:B------:R-:W2:Y:S01]  /*3ce0*/  LDC R6, c[0x0][0x3b4] ;  /* 0x0000ed00ff067b82 */ /* 0x000ea20000000800 */
[----:B------:R-:W3:Y:S01]  /*3cf0*/  LDG.E.U16 R0, desc[UR6][R4.64+0x4] ;  /* 0x0000040604007981 */ /* 0x000ee2000c1e1500 */
[----:B------:R-:W4:Y:S01]  /*3d00*/  LDCU.64 UR4, c[0x0][0x3a0] ;  /* 0x00007400ff0477ac */ /* 0x000f220008000a00 */
[----:B--2---:R-:W-:-:S13]  /*3d10*/  ISETP.NE.AND P0, PT, R6, 0x7, PT ;  /* 0x000000070600780c */ /* 0x004fda0003f05270 */
[----:B------:R-:W2:Y:S01]  /*3d20*/  @!P0 LDG.E.U16.CONSTANT R2, desc[UR6][R8.64+0x4] ;  /* 0x0000040608028981 */ /* 0x000ea2000c1e9500 */
[----:B------:R-:W-:Y:S01]  /*3d30*/  ISETP.GT.U32.AND P1, PT, R6, 0x7, PT ;  /* 0x000000070600780c */ /* 0x000fe20003f24070 */
[----:B---3--:R-:W-:-:S05]  /*3d40*/  HADD2.F32 R0, -RZ, R0.H0_H0 ;  /* 0x20000000ff007230 */ /* 0x008fca0000004100 */
[----:B----4-:R-:W-:-:S04]  /*3d50*/  FMUL R0, R0, UR5 ;  /* 0x0000000500007c20 */ /* 0x010fc80008400000 */
[----:B01----:R-:W-:Y:S01]  /*3d60*/  FFMA R3, R53, UR4, R0 ;  /* 0x0000000435037c23 */ /* 0x003fe20008000000 */
[----:B--2---:R-:W-:-:S05]  /*3d70*/  @!P0 HADD2.F32 R2, -RZ, R2.H0_H0 ;  /* 0x20000002ff028230 */ /* 0x004fca0000004100 */
        /* <DEDUP_REMOVED lines=32> */
.L_x_48:
[----:B------:R-:W-:Y:S05]  /*3f80*/  BSYNC.RECONVERGENT B4 ;  /* 0x0000000000047941 */ /* 0x000fea0003800200 */
.L_x_47:
[----:B------:R-:W-:Y:S01]  /*3f90*/  MOV R3, R0 ;  /* 0x0000000000037202 */ /* 0x000fe20000000f00 */
[----:B------:R-:W-:Y:S06]  /*3fa0*/  BRA `(.L_x_44) ;  /* 0x0000000000687947 */ /* 0x000fec0003800000 */
.L_x_46:
        /* <DEDUP_REMOVED lines=25> */
.L_x_45:
[----:B------:R-:W-:-:S07]  /*4140*/  FMNMX R3, RZ, R3, !PT ;  /* 0x00000003ff037209 */ /* 0x000fce0007800000 */
.L_x_44:
[----:B------:R-:W-:-:S05]  /*4150*/  F2FP.F16.F32.PACK_AB R3, RZ, R3 ;  /* 0x00000003ff03723e */ /* 0x000fca00000000ff */
[----:B------:R2:W-:Y:S02]  /*4160*/  STG.E.U16 desc[UR6][R4.64+0x4], R3 ;  /* 0x0000040304007986 */ /* 0x0005e4000c101506 */
.L_x_43:
[----:B------:R-:W-:Y:S05]  /*4170*/  BSYNC.RECONVERGENT B3 ;  /* 0x0000000000037941 */ /* 0x000fea0003800200 */
.L_x_42:
[----:B------:R-:W3:Y:S01]  /*4180*/  LDCU UR4, c[0x0][0x3ac] ;  /* 0x00007580ff0477ac */ /* 0x000ee20008000800 */
[----:B------:R-:W-:-:S04]  /*4190*/  IADD3 R0, PT, PT, R41, 0x3, RZ ;  /* 0x0000000329007810 */ /* 0x000fc80007ffe0ff */
[----:B---3--:R-:W-:-:S13]  /*41a0*/  ISETP.GE.U32.AND P0, PT, R0, UR4, PT ;  /* 0x0000000400007c0c */ /* 0x008fda000bf06070 */
[----:B------:R-:W-:Y:S05]  /*41b0*/  @P0 BRA `(.L_x_28) ;  /* 0x0000000400240947 */ /* 0x000fea0003800000 */
[----:B------:R-:W3:Y:S01]  /*41c0*/  LDC R6, c[0x0][0x3b4] ;  /* 0x0000ed00ff067b82 */ /* 0x000ee20000000800 */
[----:B------:R-:W4:Y:S01]  /*41d0*/  LDG.E.U16 R0, desc[UR6][R4.64+0x6] ;  /* 0x0000060604007981 */ /* 0x000f22000c1e1500 */
[----:B------:R-:W0:Y:S01]  /*41e0*/  LDCU.64 UR4, c[0x0][0x3a0] ;  /* 0x00007400ff0477ac */ /* 0x000e220008000a00 */
[----:B---3--:R-:W-:-:S13]  /*41f0*/  ISETP.NE.AND P0, PT, R6, 0x7, PT ;  /* 0x000000070600780c */ /* 0x008fda0003f05270 */
[----:B------:R-:W3:Y:S01]  /*4200*/  @!P0 LDG.E.U16.CONSTANT R2, desc[UR6][R8.64+0x6] ;  /* 0x0000060608028981 */ /* 0x000ee2000c1e9500 */
[----:B------:R-:W-:Y:S01]  /*4210*/  ISETP.GT.U32.AND P1, PT, R6, 0x7, PT ;  /* 0x000000070600780c */ /* 0x000fe20003f24070 */
[----:B----4-:R-:W-:-:S05]  /*4220*/  HADD2.F32 R0, -RZ, R0.H0_H0 ;  /* 0x20000000ff007230 */ /* 0x010fca0000004100 */
[----:B012---:R-:W-:-:S04]  /*4230*/  FMUL R3, R0, UR5 ;  /* 0x0000000500037c20 */ /* 0x007fc80008400000 */
[----:B------:R-:W-:Y:S01]  /*4240*/  FFMA R3, R28, UR4, R3 ;  /* 0x000000041c037c23 */ /* 0x000fe20008000003 */
[----:B---3--:R-:W-:-:S05]  /*4250*/  @!P0 HADD2.F32 R2, -RZ, R2.H0_H0 ;  /* 0x20000002ff028230 */ /* 0x008fca0000004100 */
        /* <DEDUP_REMOVED lines=32> */
.L_x_53:
[----:B------:R-:W-:Y:S05]  /*4460*/  BSYNC.RECONVERGENT B3 ;  /* 0x0000000000037941 */ /* 0x000fea0003800200 */
.L_x_52:
[----:B------:R-:W-:Y:S01]  /*4470*/  MOV R3, R0 ;  /* 0x0000000000037202 */ /* 0x000fe20000000f00 */
[----:B------:R-:W-:Y:S06]  /*4480*/  BRA `(.L_x_49) ;  /* 0x0000000000687947 */ /* 0x000fec0003800000 */
.L_x_51:
        /* <DEDUP_REMOVED lines=25> */
.L_x_50:
[----:B------:R-:W-:-:S07]  /*4620*/  FMNMX R3, RZ, R3, !PT ;  /* 0x00000003ff037209 */ /* 0x000fce0007800000 */
.L_x_49:
[----:B------:R-:W-:-:S05]  /*4630*/  F2FP.F16.F32.PACK_AB R3, RZ, R3 ;  /* 0x00000003ff03723e */ /* 0x000fca00000000ff */
[----:B------:R3:W-:Y:S02]  /*4640*/  STG.E.U16 desc[UR6][R4.64+0x6], R3 ;  /* 0x0000060304007986 */ /* 0x0007e4000c101506 */
.L_x_28:
[----:B------:R-:W-:Y:S05]  /*4650*/  BSYNC.RECONVERGENT B2 ;  /* 0x0000000000027941 */ /* 0x000fea0003800200 */
.L_x_27:
[----:B------:R-:W4:Y:S01]  /*4660*/  LDCU UR4, c[0x0][0x3a8] ;  /* 0x00007500ff0477ac */ /* 0x000f220008000800 */
[----:B------:R-:W-:Y:S01]  /*4670*/  IADD3 R16, PT, PT, R42, 0x1, RZ ;  /* 0x000000012a107810 */ /* 0x000fe20007ffe0ff */
[----:B------:R-:W-:Y:S03]  /*4680*/  BSSY.RECONVERGENT B2, `(.L_x_54) ;  /* 0x0000148000027945 */ /* 0x000fe60003800200 */
[----:B----4-:R-:W-:-:S13]  /*4690*/  ISETP.GE.U32.AND P0, PT, R16, UR4, PT ;  /* 0x0000000410007c0c */ /* 0x010fda000bf06070 */
[----:B------:R-:W-:Y:S05]  /*46a0*/  @P0 BRA `(.L_x_55) ;  /* 0x0000001400140947 */ /* 0x000fea0003800000 */
[----:B------:R-:W4:Y:S01]  /*46b0*/  LDC R0, c[0x0][0x3ac] ;  /* 0x0000eb00ff007b82 */ /* 0x000f220000000800 */
[----:B------:R-:W-:Y:S01]  /*46c0*/  BSSY.RECONVERGENT B3, `(.L_x_56) ;  /* 0x000004f000037945 */ /* 0x000fe20003800200 */
[----:B----4-:R-:W-:-:S13]  /*46d0*/  ISETP.GE.U32.AND P0, PT, R41, R0, PT ;  /* 0x000000002900720c */ /* 0x010fda0003f06070 */
[----:B------:R-:W-:Y:S05]  /*46e0*/  @P0 BRA `(.L_x_57) ;  /* 0x0000000400300947 */ /* 0x000fea0003800000 */
[----:B0123--:R-:W0:Y:S01]  /*46f0*/  LDC.64 R4, c[0x0][0x380] ;  /* 0x0000e000ff047b82 */ /* 0x00fe220000000a00 */
[----:B------:R-:W-:Y:S01]  /*4700*/  IMAD R3, R16, R0, R41 ;  /* 0x0000000010037224 */ /* 0x000fe200078e0229 */
[----:B------:R-:W1:Y:S06]  /*4710*/  LDCU.64 UR4, c[0x0][0x3a0] ;  /* 0x00007400ff0477ac */ /* 0x000e6c0008000a00 */
[----:B------:R-:W2:Y:S01]  /*4720*/  LDC R2, c[0x0][0x3b4] ;  /* 0x0000ed00ff027b82 */ /* 0x000ea20000000800 */
[----:B0-----:R-:W-:-:S05]  /*4730*/  IMAD.WIDE.U32 R4, R3, 0x2, R4 ;  /* 0x0000000203047825 */ /* 0x001fca00078e0004 */
[----:B------:R-:W3:Y:S01]  /*4740*/  LDG.E.U16 R0, desc[UR6][R4.64] ;  /* 0x0000000604007981 */ /* 0x000ee2000c1e1500 */
[----:B--2---:R-:W-:-:S13]  /*4750*/  ISETP.NE.AND P0, PT, R2, 0x7, PT ;  /* 0x000000070200780c */ /* 0x004fda0003f05270 */
[----:B------:R-:W2:Y:S01]  /*4760*/  @!P0 LDG.E.U16.CONSTANT R3, desc[UR6][R8.64] ;  /* 0x0000000608038981 */ /* 0x000ea2000c1e9500 */
[----:B------:R-:W-:Y:S01]  /*4770*/  ISETP.GT.U32.AND P1, PT, R2, 0x7, PT ;  /* 0x000000070200780c */ /* 0x000fe20003f24070 */
[----:B---3--:R-:W-:-:S05]  /*4780*/  HADD2.F32 R0, -RZ, R0.H0_H0 ;  /* 0x20000000ff007230 */ /* 0x008fca0000004100 */
[----:B-1----:R-:W-:Y:S01]  /*4790*/  FMUL R0, R0, UR5 ;  /* 0x0000000500007c20 */ /* 0x002fe20008400000 */
[----:B--2---:R-:W-:-:S03]  /*47a0*/  @!P0 HADD2.F32 R6, -RZ, R3.H0_H0 ;  /* 0x20000003ff068230 */ /* 0x004fc60000004100 */
[----:B------:R-:W-:-:S04]  /*47b0*/  FFMA R3, R43, UR4, R0 ;  /* 0x000000042b037c23 */ /* 0x000fc80008000000 */
        /* <DEDUP_REMOVED lines=32> */
.L_x_62:
[----:B------:R-:W-:Y:S05]  /*49c0*/  BSYNC.RECONVERGENT B4 ;  /* 0x0000000000047941 */ /* 0x000fea0003800200 */
.L_x_61:
[----:B------:R-:W-:Y:S01]  /*49d0*/  MOV R3, R0 ;  /* 0x0000000000037202 */ /* 0x000fe20000000f00 */
[----:B------:R-:W-:Y:S06]  /*49e0*/  BRA `(.L_x_58) ;  /* 0x0000000000687947 */ /* 0x000fec0003800000 */
.L_x_60:
        /* <DEDUP_REMOVED lines=25> */
.L_x_59:
[----:B------:R-:W-:-:S07]  /*4b80*/  FMNMX R3, RZ, R3, !PT ;  /* 0x00000003ff037209 */ /* 0x000fce0007800000 */
.L_x_58:
[----:B------:R-:W-:-:S05]  /*4b90*/  F2FP.F16.F32.PACK_AB R3, RZ, R3 ;  /* 0x00000003ff03723e */ /* 0x000fca00000000ff */
[----:B------:R4:W-:Y:S02]  /*4ba0*/  STG.E.U16 desc[UR6][R4.64], R3 ;  /* 0x0000000304007986 */ /* 0x0009e4000c101506 */
.L_x_57:
[----:B------:R-:W-:Y:S05]  /*4bb0*/  BSYNC.RECONVERGENT B3 ;  /* 0x0000000000037941 */ /* 0x000fea0003800200 */
.L_x_56:
[----:B------:R-:W5:Y:S01]  /*4bc0*/  LDC R0, c[0x0][0x3ac] ;  /* 0x0000eb00ff007b82 */ /* 0x000f620000000800 */
[----:B01234-:R-:W-:Y:S01]  /*4bd0*/  IADD3 R3, PT, PT, R41, 0x1, RZ ;  /* 0x0000000129037810 */ /* 0x01ffe20007ffe0ff */
[----:B------:R-:W-:Y:S03]  /*4be0*/  BSSY.RECONVERGENT B3, `(.L_x_63) ;  /* 0x000004f000037945 */ /* 0x000fe60003800200 */
[----:B-----5:R-:W-:-:S13]  /*4bf0*/  ISETP.GE.U32.AND P0, PT, R3, R0, PT ;  /* 0x000000000300720c */ /* 0x020fda0003f06070 */
[----:B------:R-:W-:Y:S05]  /*4c00*/  @P0 BRA `(.L_x_64) ;  /* 0x0000000400300947 */ /* 0x000fea0003800000 */
[----:B------:R-:W0:Y:S01]  /*4c10*/  LDC.64 R4, c[0x0][0x380] ;  /* 0x0000e000ff047b82 */ /* 0x000e220000000a00 */
        /* <DEDUP_REMOVED lines=44> */
.L_x_69:
[----:B------:R-:W-:Y:S05]  /*4ee0*/  BSYNC.RECONVERGENT B4 ;  /* 0x0000000000047941 */ /* 0x000fea0003800200 */
.L_x_68:
[----:B------:R-:W-:Y:S01]  /*4ef0*/  MOV R3, R0 ;  /* 0x0000000000037202 */ /* 0x000fe20000000f00 */
[----:B------:R-:W-:Y:S06]  /*4f00*/  BRA `(.L_x_65) ;  /* 0x0000000000687947 */ /* 0x000fec0003800000 */
.L_x_67:
        /* <DEDUP_REMOVED lines=25> */
.L_x_66:
[----:B------:R-:W-:-:S07]  /*50a0*/  FMNMX R3, RZ, R3, !PT ;  /* 0x00000003ff037209 */ /* 0x000fce0007800000 */
.L_x_65:
[----:B------:R-:W-:-:S05]  /*50b0*/  F2FP.F16.F32.PACK_AB R3, RZ, R3 ;  /* 0x00000003ff03723e */ /* 0x000fca00000000ff */
[----:B------:R0:W-:Y:S02]  /*50c0*/  STG.E.U16 desc[UR6][R4.64], R3 ;  /* 0x0000000304007986 */ /* 0x0001e4000c101506 */
.L_x_64:
[----:B------:R-:W-:Y:S05]  /*50d0*/  BSYNC.RECONVERGENT B3 ;  /* 0x0000000000037941 */ /* 0x000fea0003800200 */
.L_x_63:
[----:B------:R-:W1:Y:S01]  /*50e0*/  LDC R0, c[0x0][0x3ac] ;  /* 0x0000eb00ff007b82 */ /* 0x000e620000000800 */
[----:B0-----:R-:W-:Y:S01]  /*50f0*/  IADD3 R3, PT, PT, R41, 0x2, RZ ;  /* 0x0000000229037810 */ /* 0x001fe20007ffe0ff */
[----:B------:R-:W-:Y:S03]  /*5100*/  BSSY.RECONVERGENT B3, `(.L_x_70) ;  /* 0x000004f000037945 */ /* 0x000fe60003800200 */
[----:B-1----:R-:W-:-:S13]  /*5110*/  ISETP.GE.U32.AND P0, PT, R3, R0, PT ;  /* 0x000000000300720c */ /* 0x002fda0003f06070 */
        /* <DEDUP_REMOVED lines=46> */
.L_x_76:
[----:B------:R-:W-:Y:S05]  /*5400*/  BSYNC.RECONVERGENT B4 ;  /* 0x0000000000047941 */ /* 0x000fea0003800200 */
.L_x_75:
[----:B------:R-:W-:Y:S01]  /*5410*/  MOV R3, R0 ;  /* 0x0000000000037202 */ /* 0x000fe20000000f00 */
[----:B------:R-:W-:Y:S06]  /*5420*/  BRA `(.L_x_72) ;  /* 0x0000000000687947 */ /* 0x000fec0003800000 */
.L_x_74:
        /* <DEDUP_REMOVED lines=25> */
.L_x_73:
[----:B------:R-:W-:-:S07]  /*55c0*/  FMNMX R3, RZ, R3, !PT ;  /* 0x00000003ff037209 */ /* 0x000fce0007800000 */
.L_x_72:
[----:B------:R-:W-:-:S05]  /*55d0*/  F2FP.F16.F32.PACK_AB R3, RZ, R3 ;  /* 0x00000003ff03723e */ /* 0x000fca00000000ff */
[----:B------:R0:W-:Y:S02]  /*55e0*/  STG.E.U16 desc[UR6][R4.64], R3 ;  /* 0x0000000304007986 */ /* 0x0001e4000c101506 */
.L_x_71:
[----:B------:R-:W-:Y:S05]  /*55f0*/  BSYNC.RECONVERGENT B3 ;  /* 0x0000000000037941 */ /* 0x000fea0003800200 */
.L_x_70:
[----:B------:R-:W1:Y:S01]  /*5600*/  LDC R0, c[0x0][0x3ac] ;  /* 0x0000eb00ff007b82 */ /* 0x000e620000000800 */
[----:B0-----:R-:W-:-:S04]  /*5610*/  IADD3 R3, PT, PT, R41, 0x3, RZ ;  /* 0x0000000329037810 */ /* 0x001fc80007ffe0ff */
        /* <DEDUP_REMOVED lines=12> */
[----:B-1----:R-:W-:-:S04]  /*56e0*/  FMUL R3, R0, UR5 ;  /* 0x0000000500037c20 */ /* 0x002fc80008400000 */
[----:B------:R-:W-:Y:S01]  /*56f0*/  FFMA R3, R54, UR4, R3 ;  /* 0x0000000436037c23 */ /* 0x000fe20008000003 */
        /* <DEDUP_REMOVED lines=33> */
.L_x_81:
[----:B------:R-:W-:Y:S05]  /*5910*/  BSYNC.RECONVERGENT B3 ;  /* 0x0000000000037941 */ /* 0x000fea0003800200 */
.L_x_80:
[----:B------:R-:W-:Y:S01]  /*5920*/  MOV R3, R0 ;  /* 0x0000000000037202 */ /* 0x000fe20000000f00 */
[----:B------:R-:W-:Y:S06]  /*5930*/  BRA `(.L_x_77) ;  /* 0x0000000000687947 */ /* 0x000fec0003800000 */
.L_x_79:
        /* <DEDUP_REMOVED lines=25> */
.L_x_78:
[----:B------:R-:W-:-:S07]  /*5ad0*/  FMNMX R3, RZ, R3, !PT ;  /* 0x00000003ff037209 */ /* 0x000fce0007800000 */
.L_x_77:
[----:B------:R-:W-:-:S05]  /*5ae0*/  F2FP.F16.F32.PACK_AB R3, RZ, R3 ;  /* 0x00000003ff03723e */ /* 0x000fca00000000ff */
[----:B------:R4:W-:Y:S02]  /*5af0*/  STG.E.U16 desc[UR6][R4.64], R3 ;  /* 0x0000000304007986 */ /* 0x0009e4000c101506 */
.L_x_55:
[----:B------:R-:W-:Y:S05]  /*5b00*/  BSYNC.RECONVERGENT B2 ;  /* 0x0000000000027941 */ /* 0x000fea0003800200 */
.L_x_54:
[----:B------:R-:W5:Y:S01]  /*5b10*/  LDCU UR4, c[0x0][0x3a8] ;  /* 0x00007500ff0477ac */ /* 0x000f620008000800 */
[----:B01234-:R-:W-:Y:S01]  /*5b20*/  IADD3 R4, PT, PT, R42, 0x2, RZ ;  /* 0x000000022a047810 */ /* 0x01ffe20007ffe0ff */
[----:B------:R-:W-:Y:S03]  /*5b30*/  BSSY.RECONVERGENT B2, `(.L_x_82) ;  /* 0x0000142000027945 */ /* 0x000fe60003800200 */
[----:B-----5:R-:W-:-:S13]  /*5b40*/  ISETP.GE.U32.AND P0, PT, R4, UR4, PT ;  /* 0x0000000404007c0c */ /* 0x020fda000bf06070 */
        /* <DEDUP_REMOVED lines=8> */
[----:B------:R-:W0:Y:S01]  /*5bd0*/  LDC R2, c[0x0][0x3b4] ;  /* 0x0000ed00ff027b82 */ /* 0x000e220000000800 */
[----:B------:R-:W2:Y:S01]  /*5be0*/  LDG.E.U16 R0, desc[UR6][R16.64] ;  /* 0x0000000610007981 */ /* 0x000ea2000c1e1500 */
[----:B------:R-:W1:Y:S01]  /*5bf0*/  LDCU.64 UR4, c[0x0][0x3a0] ;  /* 0x00007400ff0477ac */ /* 0x000e620008000a00 */
[----:B0-----:R-:W-:-:S13]  /*5c00*/  ISETP.NE.AND P0, PT, R2, 0x7, PT ;  /* 0x000000070200780c */ /* 0x001fda0003f05270 */
[----:B------:R-:W3:Y:S01]  /*5c10*/  @!P0 LDG.E.U16.CONSTANT R3, desc[UR6][R8.64] ;  /* 0x0000000608038981 */ /* 0x000ee2000c1e9500 */
[----:B------:R-:W-:Y:S01]  /*5c20*/  ISETP.GT.U32.AND P1, PT, R2, 0x7, PT ;  /* 0x000000070200780c */ /* 0x000fe20003f24070 */
[----:B--2---:R-:W-:-:S05]  /*5c30*/  HADD2.F32 R0, -RZ, R0.H0_H0 ;  /* 0x20000000ff007230 */ /* 0x004fca0000004100 */
[----:B-1----:R-:W-:Y:S01]  /*5c40*/  FMUL R0, R0, UR5 ;  /* 0x0000000500007c20 */ /* 0x002fe20008400000 */
[----:B---3--:R-:W-:-:S03]  /*5c50*/  @!P0 HADD2.F32 R6, -RZ, R3.H0_H0 ;  /* 0x20000003ff068230 */ /* 0x008fc60000004100 */
        /* <DEDUP_REMOVED lines=33> */
.L_x_90:
[----:B------:R-:W-:Y:S05]  /*5e70*/  BSYNC.RECONVERGENT B4 ;  /* 0x0000000000047941 */ /* 0x000fea0003800200 */
.L_x_89:
[----:B------:R-:W-:Y:S01]  /*5e80*/  MOV R3, R0 ;  /* 0x0000000000037202 */ /* 0x000fe20000000f00 */
[----:B------:R-:W-:Y:S06]  /*5e90*/  BRA `(.L_x_86) ;  /* 0x0000000000687947 */ /* 0x000fec0003800000 */
.L_x_88:
        /* <DEDUP_REMOVED lines=25> */
.L_x_87:
[----:B------:R-:W-:-:S07]  /*6030*/  FMNMX R3, RZ, R3, !PT ;  /* 0x00000003ff037209 */ /* 0x000fce0007800000 */
.L_x_86:
[----:B------:R-:W-:-:S05]  /*6040*/  F2FP.F16.F32.PACK_AB R3, RZ, R3 ;  /* 0x00000003ff03723e */ /* 0x000fca00000000ff */
[----:B------:R0:W-:Y:S02]  /*6050*/  STG.E.U16 desc[UR6][R16.64], R3 ;  /* 0x0000000310007986 */ /* 0x0001e4000c101506 */
.L_x_85:
[----:B------:R-:W-:Y:S05]  /*6060*/  BSYNC.RECONVERGENT B3 ;  /* 0x0000000000037941 */ /* 0x000fea0003800200 */
.L_x_84:
        /* <DEDUP_REMOVED lines=9> */
[----:B0-----:R-:W4:Y:S01]  /*6100*/  @!P0 LDG.E.U16.CONSTANT R3, desc[UR6][R8.64+0x2] ;  /* 0x0000020608038981 */ /* 0x001f22000c1e9500 */
[----:B------:R-:W-:Y:S01]  /*6110*/  ISETP.GT.U32.AND P1, PT, R2, 0x7, PT ;  /* 0x000000070200780c */ /* 0x000fe20003f24070 */
[----:B--2---:R-:W-:-:S05]  /*6120*/  HADD2.F32 R0, -RZ, R0.H0_H0 ;  /* 0x20000000ff007230 */ /* 0x004fca0000004100 */
[----:B---3--:R-:W-:Y:S01]  /*6130*/  FMUL R0, R0, UR5 ;  /* 0x0000000500007c20 */ /* 0x008fe20008400000 */
[----:B----4-:R-:W-:-:S03]  /*6140*/  @!P0 HADD2.F32 R6, -RZ, R3.H0_H0 ;  /* 0x20000003ff068230 */ /* 0x010fc60000004100 */
        /* <DEDUP_REMOVED lines=33> */
.L_x_97:
[----:B------:R-:W-:Y:S05]  /*6360*/  BSYNC.RECONVERGENT B4 ;  /* 0x0000000000047941 */ /* 0x000fea0003800200 */
.L_x_96:
[----:B------:R-:W-:Y:S01]  /*6370*/  MOV R3, R0 ;  /* 0x0000000000037202 */ /* 0x000fe20000000f00 */
[----:B------:R-:W-:Y:S06]  /*6380*/  BRA `(.L_x_93) ;  /* 0x0000000000687947 */ /* 0x000fec0003800000 */
.L_x_95:
        /* <DEDUP_REMOVED lines=25> */
.L_x_94:
[----:B------:R-:W-:-:S07]  /*6520*/  FMNMX R3, RZ, R3, !PT ;  /* 0x00000003ff037209 */ /* 0x000fce0007800000 */
.L_x_93:
[----:B------:R-:W-:-:S05]  /*6530*/  F2FP.F16.F32.PACK_AB R3, RZ, R3 ;  /* 0x00000003ff03723e */ /* 0x000fca00000000ff */
[----:B------:R1:W-:Y:S02]  /*6540*/  STG.E.U16 desc[UR6][R16.64+0x2], R3 ;  /* 0x0000020310007986 */ /* 0x0003e4000c101506 */
.L_x_92:
[----:B------:R-:W-:Y:S05]  /*6550*/  BSYNC.RECONVERGENT B3 ;  /* 0x0000000000037941 */ /* 0x000fea0003800200 */
.L_x_91:
[----:B------:R-:W2:Y:S01]  /*6560*/  LDCU UR4, c[0x0][0x3ac] ;  /* 0x00007580ff0477ac */ /* 0x000ea20008000800 */
[----:B01----:R-:W0:Y:S01]  /*6570*/  LDC.64 R2, c[0x0][0x380] ;  /* 0x0000e000ff027b82 */ /* 0x003e220000000a00 */
[----:B------:R-:W-:Y:S01]  /*6580*/  IADD3 R5, PT, PT, R41, 0x2, RZ ;  /* 0x0000000229057810 */ /* 0x000fe20007ffe0ff */
[----:B------:R-:W-:Y:S03]  /*6590*/  BSSY.RECONVERGENT B3, `(.L_x_98) ;  /* 0x000004e000037945 */ /* 0x000fe60003800200 */
[----:B--2---:R-:W-:Y:S01]  /*65a0*/  ISETP.GE.U32.AND P0, PT, R5, UR4, PT ;  /* 0x0000000405007c0c */ /* 0x004fe2000bf06070 */
[----:B------:R-:W-:-:S04]  /*65b0*/  IMAD R5, R4, UR4, R5 ;  /* 0x0000000404057c24 */ /* 0x000fc8000f8e0205 */
[----:B0-----:R-:W-:-:S08]  /*65c0*/  IMAD.WIDE.U32 R4, R5, 0x2, R2 ;  /* 0x0000000205047825 */ /* 0x001fd000078e0002 */
        /* <DEDUP_REMOVED lines=43> */
.L_x_104:
[----:B------:R-:W-:Y:S05]  /*6880*/  BSYNC.RECONVERGENT B4 ;  /* 0x0000000000047941 */ /* 0x000fea0003800200 */
.L_x_103:
[----:B------:R-:W-:Y:S01]  /*6890*/  MOV R3, R0 ;  /* 0x0000000000037202 */ /* 0x000fe20000000f00 */
[----:B------:R-:W-:Y:S06]  /*68a0*/  BRA `(.L_x_100) ;  /* 0x0000000000687947 */ /* 0x000fec0003800000 */
.L_x_102:
        /* <DEDUP_REMOVED lines=25> */
.L_x_101:
[----:B------:R-:W-:-:S07]  /*6a40*/  FMNMX R3, RZ, R3, !PT ;  /* 0x00000003ff037209 */ /* 0x000fce0007800000 */
.L_x_100:
[----:B------:R-:W-:-:S05]  /*6a50*/  F2FP.F16.F32.PACK_AB R3, RZ, R3 ;  /* 0x00000003ff03723e */ /* 0x000fca00000000ff */
[----:B------:R0:W-:Y:S02]  /*6a60*/  STG.E.U16 desc[UR6][R4.64], R3 ;  /* 0x0000000304007986 */ /* 0x0001e4000c101506 */
.L_x_99:
[----:B------:R-:W-:Y:S05]  /*6a70*/  BSYNC.RECONVERGENT B3 ;  /* 0x0000000000037941 */ /* 0x000fea0003800200 */
.L_x_98:
[----:B------:R-:W1:Y:S01]  /*6a80*/  LDCU UR4, c[0x0][0x3ac] ;  /* 0x00007580ff0477ac */ /* 0x000e620008000800 */
[----:B------:R-:W-:-:S04]  /*6a90*/  IADD3 R0, PT, PT, R41, 0x3, RZ ;  /* 0x0000000329007810 */ /* 0x000fc80007ffe0ff */
        /* <DEDUP_REMOVED lines=44> */
.L_x_109:
[----:B------:R-:W-:Y:S05]  /*6d60*/  BSYNC.RECONVERGENT B3 ;  /* 0x0000000000037941 */ /* 0x000fea0003800200 */
.L_x_108:
[----:B------:R-:W-:Y:S01]  /*6d70*/  MOV R3, R0 ;  /* 0x0000000000037202 */ /* 0x000fe20000000f00 */
[----:B------:R-:W-:Y:S06]  /*6d80*/  BRA `(.L_x_105) ;  /* 0x0000000000687947 */ /* 0x000fec0003800000 */
.L_x_107:
        /* <DEDUP_REMOVED lines=25> */
.L_x_106:
[----:B------:R-:W-:-:S07]  /*6f20*/  FMNMX R3, RZ, R3, !PT ;  /* 0x00000003ff037209 */ /* 0x000fce0007800000 */
.L_x_105:
[----:B------:R-:W-:-:S05]  /*6f30*/  F2FP.F16.F32.PACK_AB R3, RZ, R3 ;  /* 0x00000003ff03723e */ /* 0x000fca00000000ff */
[----:B------:R1:W-:Y:S02]  /*6f40*/  STG.E.U16 desc[UR6][R4.64+0x2], R3 ;  /* 0x0000020304007986 */ /* 0x0003e4000c101506 */
.L_x_83:
[----:B------:R-:W-:Y:S05]  /*6f50*/  BSYNC.RECONVERGENT B2 ;  /* 0x0000000000027941 */ /* 0x000fea0003800200 */
.L_x_82:
[----:B------:R-:W2:Y:S01]  /*6f60*/  LDCU UR4, c[0x0][0x3a8] ;  /* 0x00007500ff0477ac */ /* 0x000ea20008000800 */
[----:B------:R-:W-:-:S04]  /*6f70*/  IADD3 R42, PT, PT, R42, 0x3, RZ ;  /* 0x000000032a2a7810 */ /* 0x000fc80007ffe0ff */
[----:B--2---:R-:W-:-:S13]  /*6f80*/  ISETP.GE.U32.AND P0, PT, R42, UR4, PT ;  /* 0x000000042a007c0c */ /* 0x004fda000bf06070 */
[----:B------:R-:W-:Y:S05]  /*6f90*/  @P0 EXIT ;  /* 0x000000000000094d */ /* 0x000fea0003800000 */
[----:B------:R-:W2:Y:S01]  /*6fa0*/  LDCU UR4, c[0x0][0x3ac] ;  /* 0x00007580ff0477ac */ /* 0x000ea20008000800 */
[----:B------:R-:W-:Y:S01]  /*6fb0*/  BSSY.RECONVERGENT B2, `(.L_x_110) ;  /* 0x000004f000027945 */ /* 0x000fe20003800200 */
[----:B--2---:R-:W-:-:S13]  /*6fc0*/  ISETP.GE.U32.AND P0, PT, R41, UR4, PT ;  /* 0x0000000429007c0c */ /* 0x004fda000bf06070 */
[----:B------:R-:W-:Y:S05]  /*6fd0*/  @P0 BRA `(.L_x_111) ;  /* 0x0000000400300947 */ /* 0x000fea0003800000 */
[----:B01----:R-:W0:Y:S01]  /*6fe0*/  LDC.64 R4, c[0x0][0x380] ;  /* 0x0000e000ff047b82 */ /* 0x003e220000000a00 */
[----:B------:R-:W-:Y:S01]  /*6ff0*/  IMAD R3, R42, UR4, R41 ;  /* 0x000000042a037c24 */ /* 0x000fe2000f8e0229 */
        /* <DEDUP_REMOVED lines=43> */
.L_x_116:
[----:B------:R-:W-:Y:S05]  /*72b0*/  BSYNC.RECONVERGENT B3 ;  /* 0x0000000000037941 */ /* 0x000fea0003800200 */
.L_x_115:
[----:B------:R-:W-:Y:S01]  /*72c0*/  MOV R3, R0 ;  /* 0x0000000000037202 */ /* 0x000fe20000000f00 */
[----:B------:R-:W-:Y:S06]  /*72d0*/  BRA `(.L_x_112) ;  /* 0x0000000000687947 */ /* 0x000fec0003800000 */
.L_x_114:
        /* <DEDUP_REMOVED lines=25> */
.L_x_113:
[----:B------:R-:W-:-:S07]  /*7470*/  FMNMX R3, RZ, R3, !PT ;  /* 0x00000003ff037209 */ /* 0x000fce0007800000 */
.L_x_112:
[----:B------:R-:W-:-:S05]  /*7480*/  F2FP.F16.F32.PACK_AB R3, RZ, R3 ;  /* 0x00000003ff03723e */ /* 0x000fca00000000ff */
[----:B------:R2:W-:Y:S02]  /*7490*/  STG.E.U16 desc[UR6][R4.64], R3 ;  /* 0x0000000304007986 */ /* 0x0005e4000c101506 */
.L_x_111:
[----:B------:R-:W-:Y:S05]  /*74a0*/  BSYNC.RECONVERGENT B2 ;  /* 0x0000000000027941 */ /* 0x000fea0003800200 */
.L_x_110:
[----:B------:R-:W3:Y:S01]  /*74b0*/  LDCU UR4, c[0x0][0x3ac] ;  /* 0x00007580ff0477ac */ /* 0x000ee20008000800 */
[----:B012---:R-:W-:Y:S01]  /*74c0*/  IADD3 R3, PT, PT, R41, 0x1, RZ ;  /* 0x0000000129037810 */ /* 0x007fe20007ffe0ff */
[----:B------:R-:W-:Y:S03]  /*74d0*/  BSSY.RECONVERGENT B2, `(.L_x_117) ;  /* 0x000004f000027945 */ /* 0x000fe60003800200 */
[----:B---3--:R-:W-:-:S13]  /*74e0*/  ISETP.GE.U32.AND P0, PT, R3, UR4, PT ;  /* 0x0000000403007c0c */ /* 0x008fda000bf06070 */
[----:B------:R-:W-:Y:S05]  /*74f0*/  @P0 BRA `(.L_x_118) ;  /* 0x0000000400300947 */ /* 0x000fea0003800000 */
[----:B------:R-:W0:Y:S01]  /*7500*/  LDC.64 R4, c[0x0][0x380] ;  /* 0x0000e000ff047b82 */ /* 0x000e220000000a00 */
        /* <DEDUP_REMOVED lines=44> */
.L_x_123:
[----:B------:R-:W-:Y:S05]  /*77d0*/  BSYNC.RECONVERGENT B3 ;  /* 0x0000000000037941 */ /* 0x000fea0003800200 */
.L_x_122:
[----:B------:R-:W-:Y:S01]  /*77e0*/  MOV R3, R0 ;  /* 0x0000000000037202 */ /* 0x000fe20000000f00 */
[----:B------:R-:W-:Y:S06]  /*77f0*/  BRA `(.L_x_119) ;  /* 0x0000000000687947 */ /* 0x000fec0003800000 */
.L_x_121:
        /* <DEDUP_REMOVED lines=25> */
.L_x_120:
[----:B------:R-:W-:-:S07]  /*7990*/  FMNMX R3, RZ, R3, !PT ;  /* 0x00000003ff037209 */ /* 0x000fce0007800000 */
.L_x_119:
[----:B------:R-:W-:-:S05]  /*79a0*/  F2FP.F16.F32.PACK_AB R3, RZ, R3 ;  /* 0x00000003ff03723e */ /* 0x000fca00000000ff */
[----:B------:R0:W-:Y:S02]  /*79b0*/  STG.E.U16 desc[UR6][R4.64], R3 ;  /* 0x0000000304007986 */ /* 0x0001e4000c101506 */
.L_x_118:
[----:B------:R-:W-:Y:S05]  /*79c0*/  BSYNC.RECONVERGENT B2 ;  /* 0x0000000000027941 */ /* 0x000fea0003800200 */
.L_x_117:
[----:B------:R-:W1:Y:S01]  /*79d0*/  LDCU UR4, c[0x0][0x3ac] ;  /* 0x00007580ff0477ac */ /* 0x000e620008000800 */
[----:B0-----:R-:W-:Y:S01]  /*79e0*/  IADD3 R3, PT, PT, R41, 0x2, RZ ;  /* 0x0000000229037810 */ /* 0x001fe20007ffe0ff */
[----:B------:R-:W-:Y:S03]  /*79f0*/  BSSY.RECONVERGENT B2, `(.L_x_124) ;  /* 0x000004f000027945 */ /* 0x000fe60003800200 */
[----:B-1----:R-:W-:-:S13]  /*7a00*/  ISETP.GE.U32.AND P0, PT, R3, UR4, PT ;  /* 0x0000000403007c0c */ /* 0x002fda000bf06070 */
        /* <DEDUP_REMOVED lines=46> */
.L_x_130:
[----:B------:R-:W-:Y:S05]  /*7cf0*/  BSYNC.RECONVERGENT B3 ;  /* 0x0000000000037941 */ /* 0x000fea0003800200 */
.L_x_129:
[----:B------:R-:W-:Y:S01]  /*7d00*/  MOV R3, R0 ;  /* 0x0000000000037202 */ /* 0x000fe20000000f00 */
[----:B------:R-:W-:Y:S06]  /*7d10*/  BRA `(.L_x_126) ;  /* 0x0000000000687947 */ /* 0x000fec0003800000 */
.L_x_128:
        /* <DEDUP_REMOVED lines=25> */
.L_x_127:
[----:B------:R-:W-:-:S07]  /*7eb0*/  FMNMX R3, RZ, R3, !PT ;  /* 0x00000003ff037209 */ /* 0x000fce0007800000 */
.L_x_126:
[----:B------:R-:W-:-:S05]  /*7ec0*/  F2FP.F16.F32.PACK_AB R3, RZ, R3 ;  /* 0x00000003ff03723e */ /* 0x000fca00000000ff */
[----:B------:R0:W-:Y:S02]  /*7ed0*/  STG.E.U16 desc[UR6][R4.64], R3 ;  /* 0x0000000304007986 */ /* 0x0001e4000c101506 */
.L_x_125:
[----:B------:R-:W-:Y:S05]  /*7ee0*/  BSYNC.RECONVERGENT B2 ;  /* 0x0000000000027941 */ /* 0x000fea0003800200 */
.L_x_124:
[----:B------:R-:W1:Y:S01]  /*7ef0*/  LDCU UR5, c[0x0][0x3ac] ;  /* 0x00007580ff0577ac */ /* 0x000e620008000800 */
[----:B0-----:R-:W-:-:S04]  /*7f00*/  IADD3 R3, PT, PT, R41, 0x3, RZ ;  /* 0x0000000329037810 */ /* 0x001fc80007ffe0ff */
[----:B-1----:R-:W-:-:S13]  /*7f10*/  ISETP.GE.U32.AND P0, PT, R3, UR5, PT ;  /* 0x0000000503007c0c */ /* 0x002fda000bf06070 */
[----:B------:R-:W-:Y:S05]  /*7f20*/  @P0 EXIT ;  /* 0x000000000000094d */ /* 0x000fea0003800000 */
        /* <DEDUP_REMOVED lines=45> */
.L_x_135:
[----:B------:R-:W-:Y:S05]  /*8200*/  BSYNC.RECONVERGENT B2 ;  /* 0x0000000000027941 */ /* 0x000fea0003800200 */
.L_x_134:
[----:B------:R-:W-:Y:S01]  /*8210*/  MOV R3, R0 ;  /* 0x0000000000037202 */ /* 0x000fe20000000f00 */
[----:B------:R-:W-:Y:S06]  /*8220*/  BRA `(.L_x_131) ;  /* 0x0000000000687947 */ /* 0x000fec0003800000 */
.L_x_133:
        /* <DEDUP_REMOVED lines=25> */
.L_x_132:
[----:B------:R-:W-:-:S07]  /*83c0*/  FMNMX R3, RZ, R3, !PT ;  /* 0x00000003ff037209 */ /* 0x000fce0007800000 */
.L_x_131:
[----:B------:R-:W-:-:S05]  /*83d0*/  F2FP.F16.F32.PACK_AB R3, RZ, R3 ;  /* 0x00000003ff03723e */ /* 0x000fca00000000ff */
[----:B------:R-:W-:Y:S01]  /*83e0*/  STG.E.U16 desc[UR6][R4.64], R3 ;  /* 0x0000000304007986 */ /* 0x000fe2000c101506 */
[----:B------:R-:W-:Y:S05]  /*83f0*/  EXIT ;  /* 0x000000000000794d */ /* 0x000fea0003800000 */
.L_x_26:
[----:B------:R-:W0:Y:S01]  /*8400*/  LDCU UR4, c[0x0][0x3a8] ;  /* 0x00007500ff0477ac */ /* 0x000e220008000800 */
[----:B------:R-:W1:Y:S01]  /*8410*/  LDC.64 R8, c[0x0][0x398] ;  /* 0x0000e600ff087b82 */ /* 0x000e620000000a00 */
[----:B------:R-:W-:Y:S01]  /*8420*/  BSSY.RECONVERGENT B2, `(.L_x_136) ;  /* 0x00001c0000027945 */ /* 0x000fe20003800200 */
[----:B0-----:R-:W-:Y:S01]  /*8430*/  ISETP.GE.U32.AND P0, PT, R42, UR4, PT ;  /* 0x000000042a007c0c */ /* 0x001fe2000bf06070 */
[----:B-1----:R-:W-:-:S12]  /*8440*/  IMAD.WIDE.U32 R8, R41, 0x2, R8 ;  /* 0x0000000229087825 */ /* 0x002fd800078e0008 */
[----:B------:R-:W-:Y:S05]  /*8450*/  @P0 BRA `(.L_x_137) ;  /* 0x0000001800f00947 */ /* 0x000fea0003800000 */
[----:B------:R-:W-:-:S13]  /*8460*/  ISETP.GT.AND P0, PT, R10, 0x3, PT ;  /* 0x000000030a00780c */ /* 0x000fda0003f04270 */
[----:B------:R-:W-:Y:S05]  /*8470*/  @P0 BRA `(.L_x_138) ;  /* 0x0000000000180947 */ /* 0x000fea0003800000 */
[----:B------:R-:W-:-:S04]  /*8480*/  IADD3 R10, PT, PT, R10, -0x2, RZ ;  /* 0xfffffffe0a0a7810 */ /* 0x000fc80007ffe0ff */
[----:B------:R-:W-:-:S04]  /*8490*/  VIMNMX.U32 R10, PT, PT, R10, 0x2, PT ;  /* 0x000000020a0a7848 */ /* 0x000fc80003fe0000 */
[----:B------:R-:W-:-:S04]  /*84a0*/  SHF.L.U32 R10, R10, 0x2, RZ ;  /* 0x000000020a0a7819 */ /* 0x000fc800000006ff */
[----:B------:R-:W0:Y:S02]  /*84b0*/  LDC R2, c[0x2][R10+0x48] ;  /* 0x008012000a027b82 */ /* 0x000e240000000800 */
[----:B0-----:R-:W-:-:S04]  /*84c0*/  SHF.R.S32.HI R3, RZ, 0x1f, R2 ;  /* 0x0000001fff037819 */ /* 0x001fc80000011402 */
.L_x_2234:
[----:B------:R-:W-:Y:S05]  /*84d0*/  BRX R2 -0x84e0                                                           (*"BRANCH_TARGETS .L_x_2235,.L_x_2236,.L_x_2237"*) ;  /* 0xffffff7802c87949 */ /* 0x000fea000383ffff */
.L_x_138:
[----:B------:R-:W-:-:S04]  /*84e0*/  MOV R3, 0xfffffffc ;  /* 0xfffffffc00037802 */ /* 0x000fc80000000f00 */
[----:B------:R-:W-:-:S04]  /*84f0*/  VIADDMNMX.U32 R0, R10, R3, 0x3, PT ;  /* 0x000000030a007446 */ /* 0x000fc80003800003 */
[----:B------:R-:W-:-:S04]  /*8500*/  SHF.L.U32 R0, R0, 0x2, RZ ;  /* 0x0000000200007819 */ /* 0x000fc800000006ff */
[----:B------:R-:W0:Y:S02]  /*8510*/  LDC R2, c[0x2][R0+0x54] ;  /* 0x0080150000027b82 */ /* 0x000e240000000800 */
[----:B0-----:R-:W-:-:S04]  /*8520*/  SHF.R.S32.HI R3, RZ, 0x1f, R2 ;  /* 0x0000001fff037819 */ /* 0x001fc80000011402 */
.L_x_2238:
[----:B------:R-:W-:Y:S05]  /*8530*/  BRX R2 -0x8540                                                           (*"BRANCH_TARGETS .L_x_2239,.L_x_2235,.L_x_2236,.L_x_2237"*) ;  /* 0xffffff7802b07949 */ /* 0x000fea000383ffff */
.L_x_2237:
[----:B------:R-:W0:Y:S01]  /*8540*/  LDC R6, c[0x0][0x3ac] ;  /* 0x0000eb00ff067b82 */ /* 0x000e220000000800 */
[----:B------:R-:W-:-:S07]  /*8550*/  IADD3 R5, PT, PT, R41, 0x1, RZ ;  /* 0x0000000129057810 */ /* 0x000fce0007ffe0ff */
[----:B------:R-:W1:Y:S01]  /*8560*/  LDC.64 R2, c[0x0][0x380] ;  /* 0x0000e000ff027b82 */ /* 0x000e620000000a00 */
[-C--:B0-----:R-:W-:Y:S02]  /*8570*/  ISETP.GE.U32.AND P0, PT, R41, R6.reuse, PT ;  /* 0x000000062900720c */ /* 0x081fe40003f06070 */
[-C--:B------:R-:W-:Y:S01]  /*8580*/  ISETP.GE.U32.AND P1, PT, R5, R6.reuse, PT ;  /* 0x000000060500720c */ /* 0x080fe20003f26070 */
[----:B------:R-:W-:-:S04]  /*8590*/  IMAD R5, R42, R6, R41 ;  /* 0x000000062a057224 */ /* 0x000fc800078e0229 */
[----:B-1----:R-:W-:-:S06]  /*85a0*/  IMAD.WIDE.U32 R2, R5, 0x2, R2 ;  /* 0x0000000205027825 */ /* 0x002fcc00078e0002 */
[----:B------:R-:W2:Y:S01]  /*85b0*/  @!P0 LDG.E.U16 R0, desc[UR6][R2.64] ;  /* 0x0000000602008981 */ /* 0x000ea2000c1e1500 */
[----:B------:R-:W0:Y:S03]  /*85c0*/  @!P0 LDC R5, c[0x0][0x3a0] ;  /* 0x0000e800ff058b82 */ /* 0x000e260000000800 */
[----:B------:R-:W3:Y:S04]  /*85d0*/  @!P0 LDG.E.U16.CONSTANT R7, desc[UR6][R8.64] ;  /* 0x0000000608078981 */ /* 0x000ee8000c1e9500 */
[----:B------:R-:W4:Y:S01]  /*85e0*/  @!P1 LDG.E.U16 R4, desc[UR6][R2.64+0x2] ;  /* 0x0000020602049981 */ /* 0x000f22000c1e1500 */
[----:B------:R-:W1:Y:S03]  /*85f0*/  @!P1 LDC R10, c[0x0][0x3a0] ;  /* 0x0000e800ff0a9b82 */ /* 0x000e660000000800 */
[----:B------:R-:W5:Y:S01]  /*8600*/  @!P1 LDG.E.U16.CONSTANT R11, desc[UR6][R8.64+0x2] ;  /* 0x00000206080b9981 */ /* 0x000f62000c1e9500 */
[----:B------:R-:W-:Y:S01]  /*8610*/  BSSY.RECONVERGENT B0, `(.L_x_139) ;  /* 0x000001e000007945 */ /* 0x000fe20003800200 */
[----:B--2---:R-:W-:-:S05]  /*8620*/  @!P0 HADD2.F32 R0, -RZ, R0.H0_H0 ;  /* 0x20000000ff008230 */ /* 0x004fca0000004100 */
[----:B------:R-:W-:Y:S01]  /*8630*/  @!P0 FMUL R0, R0, UR8 ;  /* 0x0000000800008c20 */ /* 0x000fe20008400000 */
[----:B---3--:R-:W-:-:S03]  /*8640*/  @!P0 HADD2.F32 R7, -RZ, R7.H0_H0 ;  /* 0x20000007ff078230 */ /* 0x008fc60000004100 */
[----:B0-----:R-:W-:Y:S01]  /*8650*/  @!P0 FFMA R0, R49, R5, R0 ;  /* 0x0000000531008223 */ /* 0x001fe20000000000 */
[----:B----4-:R-:W-:-:S03]  /*8660*/  @!P1 HADD2.F32 R4, -RZ, R4.H0_H0 ;  /* 0x20000004ff049230 */ /* 0x010fc60000004100 */
[----:B------:R-:W-:Y:S01]  /*8670*/  @!P0 FADD R0, R0, R7 ;  /* 0x0000000700008221 */ /* 0x000fe20000000000 */
[----:B------:R-:W-:Y:S01]  /*8680*/  IADD3 R5, PT, PT, R41, 0x2, RZ ;  /* 0x0000000229057810 */ /* 0x000fe20007ffe0ff */
[----:B------:R-:W-:-:S03]  /*8690*/  @!P1 FMUL R4, R4, UR8 ;  /* 0x0000000804049c20 */ /* 0x000fc60008400000 */
[----:B------:R-:W-:Y:S01]  /*86a0*/  @!P0 F2FP.F16.F32.PACK_AB R0, RZ, R0 ;  /* 0x00000000ff00823e */ /* 0x000fe200000000ff */
[----:B-----5:R-:W-:Y:S02]  /*86b0*/  @!P1 HADD2.F32 R11, -RZ, R11.H0_H0 ;  /* 0x2000000bff0b9230 */ /* 0x020fe40000004100 */
[----:B-1----:R-:W-:Y:S02]  /*86c0*/  @!P1 FFMA R4, R47, R10, R4 ;  /* 0x0000000a2f049223 */ /* 0x002fe40000000004 */
[----:B------:R0:W-:Y:S01]  /*86d0*/  @!P0 STG.E.U16 desc[UR6][R2.64], R0 ;  /* 0x0000000002008986 */ /* 0x0001e2000c101506 */
[----:B------:R-:W-:Y:S01]  /*86e0*/  ISETP.GE.U32.AND P0, PT, R5, R6, PT ;  /* 0x000000060500720c */ /* 0x000fe20003f06070 */
[----:B------:R-:W-:Y:S01]  /*86f0*/  @!P1 FADD R4, R4, R11 ;  /* 0x0000000b04049221 */ /* 0x000fe20000000000 */
[----:B------:R-:W-:-:S04]  /*8700*/  IADD3 R7, PT, PT, R41, 0x3, RZ ;  /* 0x0000000329077810 */ /* 0x000fc80007ffe0ff */
[----:B------:R-:W-:-:S05]  /*8710*/  @!P1 F2FP.F16.F32.PACK_AB R4, RZ, R4 ;  /* 0x00000004ff04923e */ /* 0x000fca00000000ff */
[----:B------:R0:W-:Y:S01]  /*8720*/  @!P1 STG.E.U16 desc[UR6][R2.64+0x2], R4 ;  /* 0x0000020402009986 */ /* 0x0001e2000c101506 */
[----:B------:R-:W-:Y:S01]  /*8730*/  ISETP.GE.U32.AND P1, PT, R7, R6, PT ;  /* 0x000000060700720c */ /* 0x000fe20003f26070 */
[----:B------:R-:W-:-:S12]  /*8740*/  @P0 BRA `(.L_x_140) ;  /* 0x0000000000280947 */ /* 0x000fd80003800000 */
[----:B0-----:R-:W2:Y:S01]  /*8750*/  LDG.E.U16 R0, desc[UR6][R2.64+0x4] ;  /* 0x0000040602007981 */ /* 0x001ea2000c1e1500 */
[----:B------:R-:W0:Y:S03]  /*8760*/  LDCU UR4, c[0x0][0x3a0] ;  /* 0x00007400ff0477ac */ /* 0x000e260008000800 */
[----:B------:R-:W3:Y:S01]  /*8770*/  LDG.E.U16.CONSTANT R4, desc[UR6][R8.64+0x4] ;  /* 0x0000040608047981 */ /* 0x000ee2000c1e9500 */
[----:B--2---:R-:W-:Y:S02]  /*8780*/  HADD2.F32 R0, -RZ, R0.H0_H0 ;  /* 0x20000000ff007230 */ /* 0x004fe40000004100 */
[----:B---3--:R-:W-:-:S03]  /*8790*/  HADD2.F32 R5, -RZ, R4.H0_H0 ;  /* 0x20000004ff057230 */ /* 0x008fc60000004100 */
[----:B------:R-:W-:-:S04]  /*87a0*/  FMUL R0, R0, UR8 ;  /* 0x0000000800007c20 */ /* 0x000fc80008400000 */
[----:B0-----:R-:W-:-:S04]  /*87b0*/  FFMA R0, R53, UR4, R0 ;  /* 0x0000000435007c23 */ /* 0x001fc80008000000 */
[----:B------:R-:W-:-:S05]  /*87c0*/  FADD R0, R0, R5 ;  /* 0x0000000500007221 */ /* 0x000fca0000000000 */
[----:B------:R-:W-:-:S05]  /*87d0*/  F2FP.F16.F32.PACK_AB R0, RZ, R0 ;  /* 0x00000000ff00723e */ /* 0x000fca00000000ff */
[----:B------:R1:W-:Y:S02]  /*87e0*/  STG.E.U16 desc[UR6][R2.64+0x4], R0 ;  /* 0x0000040002007986 */ /* 0x0003e4000c101506 */
.L_x_140:
[----:B------:R-:W-:Y:S05]  /*87f0*/  BSYNC.RECONVERGENT B0 ;  /* 0x0000000000007941 */ /* 0x000fea0003800200 */
.L_x_139:
[----:B------:R-:W-:Y:S05]  /*8800*/  @P1 BRA `(.L_x_137) ;  /* 0x0000001800041947 */ /* 0x000fea0003800000 */
[----:B01----:R-:W2:Y:S01]  /*8810*/  LDG.E.U16 R0, desc[UR6][R2.64+0x6] ;  /* 0x0000060602007981 */ /* 0x003ea2000c1e1500 */
        /* <DEDUP_REMOVED lines=8> */
[----:B------:R0:W-:Y:S01]  /*88a0*/  STG.E.U16 desc[UR6][R2.64+0x6], R5 ;  /* 0x0000060502007986 */ /* 0x0001e2000c101506 */
[----:B------:R-:W-:Y:S05]  /*88b0*/  BRA `(.L_x_137) ;  /* 0x0000001400d87947 */ /* 0x000fea0003800000 */
.L_x_2235:
        /* <DEDUP_REMOVED lines=19> */
[----:B------:R-:W-:Y:S02]  /*89f0*/  @!P0 FADD R0, R0, R7 ;  /* 0x0000000700008221 */ /* 0x000fe40000000000 */
[----:B------:R-:W-:-:S03]  /*8a00*/  @!P1 FMUL R4, R4, UR8 ;  /* 0x0000000804049c20 */ /* 0x000fc60008400000 */
[----:B------:R-:W-:Y:S01]  /*8a10*/  @!P0 FMNMX R0, RZ, R0, !PT ;  /* 0x00000000ff008209 */ /* 0x000fe20007800000 */
[----:B-----5:R-:W-:Y:S02]  /*8a20*/  @!P1 HADD2.F32 R11, -RZ, R11.H0_H0 ;  /* 0x2000000bff0b9230 */ /* 0x020fe40000004100 */
[----:B-1----:R-:W-:Y:S01]  /*8a30*/  @!P1 FFMA R4, R47, R10, R4 ;  /* 0x0000000a2f049223 */ /* 0x002fe20000000004 */
[----:B------:R-:W-:Y:S02]  /*8a40*/  @!P0 F2FP.F16.F32.PACK_AB R0, RZ, R0 ;  /* 0x00000000ff00823e */ /* 0x000fe400000000ff */
[----:B------:R-:W-:Y:S01]  /*8a50*/  IADD3 R5, PT, PT, R41, 0x2, RZ ;  /* 0x0000000229057810 */ /* 0x000fe20007ffe0ff */
[----:B------:R-:W-:Y:S02]  /*8a60*/  @!P1 FADD R4, R4, R11 ;  /* 0x0000000b04049221 */ /* 0x000fe40000000000 */
[----:B------:R0:W-:Y:S01]  /*8a70*/  @!P0 STG.E.U16 desc[UR6][R2.64], R0 ;  /* 0x0000000002008986 */ /* 0x0001e2000c101506 */
[----:B------:R-:W-:-:S02]  /*8a80*/  ISETP.GE.U32.AND P0, PT, R5, R6, PT ;  /* 0x000000060500720c */ /* 0x000fc40003f06070 */
[----:B------:R-:W-:Y:S02]  /*8a90*/  @!P1 FMNMX R4, RZ, R4, !PT ;  /* 0x00000004ff049209 */ /* 0x000fe40007800000 */
[----:B------:R-:W-:Y:S02]  /*8aa0*/  IADD3 R7, PT, PT, R41, 0x3, RZ ;  /* 0x0000000329077810 */ /* 0x000fe40007ffe0ff */
        /* <DEDUP_REMOVED lines=12> */
[----:B------:R-:W-:-:S04]  /*8b70*/  FMNMX R0, RZ, R0, !PT ;  /* 0x00000000ff007209 */ /* 0x000fc80007800000 */
[----:B------:R-:W-:-:S05]  /*8b80*/  F2FP.F16.F32.PACK_AB R0, RZ, R0 ;  /* 0x00000000ff00723e */ /* 0x000fca00000000ff */
[----:B------:R1:W-:Y:S02]  /*8b90*/  STG.E.U16 desc[UR6][R2.64+0x4], R0 ;  /* 0x0000040002007986 */ /* 0x0003e4000c101506 */
.L_x_142:
[----:B------:R-:W-:Y:S05]  /*8ba0*/  BSYNC.RECONVERGENT B0 ;  /* 0x0000000000007941 */ /* 0x000fea0003800200 */
.L_x_141:
        /* <DEDUP_REMOVED lines=11> */
[----:B------:R4:W-:Y:S01]  /*8c60*/  STG.E.U16 desc[UR6][R2.64+0x6], R5 ;  /* 0x0000060502007986 */ /* 0x0009e2000c101506 */
[----:B------:R-:W-:Y:S05]  /*8c70*/  BRA `(.L_x_137) ;  /* 0x0000001000e87947 */ /* 0x000fea0003800000 */
.L_x_2239:
[----:B------:R-:W0:Y:S01]  /*8c80*/  LDCU UR4, c[0x0][0x3ac] ;  /* 0x00007580ff0477ac */ /* 0x000e220008000800 */
[----:B------:R-:W1:Y:S01]  /*8c90*/  LDC.64 R4, c[0x0][0x380] ;  /* 0x0000e000ff047b82 */ /* 0x000e620000000a00 */
[----:B------:R-:W-:Y:S01]  /*8ca0*/  BSSY.RECONVERGENT B3, `(.L_x_143) ;  /* 0x0000026000037945 */ /* 0x000fe20003800200 */
[----:B0-----:R-:W-:Y:S01]  /*8cb0*/  ISETP.GE.U32.AND P0, PT, R41, UR4, PT ;  /* 0x0000000429007c0c */ /* 0x001fe2000bf06070 */
[----:B------:R-:W-:-:S04]  /*8cc0*/  IMAD R3, R42, UR4, R41 ;  /* 0x000000042a037c24 */ /* 0x000fc8000f8e0229 */
[----:B-1----:R-:W-:-:S08]  /*8cd0*/  IMAD.WIDE.U32 R4, R3, 0x2, R4 ;  /* 0x0000000203047825 */ /* 0x002fd000078e0004 */
[----:B------:R-:W-:Y:S05]  /*8ce0*/  @P0 BRA `(.L_x_144) ;  /* 0x0000000000840947 */ /* 0x000fea0003800000 */
[----:B------:R-:W2:Y:S01]  /*8cf0*/  LDG.E.U16 R0, desc[UR6][R4.64] ;  /* 0x0000000604007981 */ /* 0x000ea2000c1e1500 */
[----:B------:R-:W0:Y:S03]  /*8d00*/  LDCU UR4, c[0x0][0x3a0] ;  /* 0x00007400ff0477ac */ /* 0x000e260008000800 */
[----:B------:R-:W3:Y:S01]  /*8d10*/  LDG.E.U16.CONSTANT R2, desc[UR6][R8.64] ;  /* 0x0000000608027981 */ /* 0x000ee2000c1e9500 */
[----:B------:R-:W-:Y:S01]  /*8d20*/  MOV R7, 0x437c0000 ;  /* 0x437c000000077802 */ /* 0x000fe20000000f00 */
[----:B------:R-:W-:Y:S01]  /*8d30*/  BSSY.RECONVERGENT B4, `(.L_x_145) ;  /* 0x000001a000047945 */ /* 0x000fe20003800200 */
[----:B--2---:R-:W-:Y:S02]  /*8d40*/  HADD2.F32 R0, -RZ, R0.H0_H0 ;  /* 0x20000000ff007230 */ /* 0x004fe40000004100 */
[----:B---3--:R-:W-:-:S03]  /*8d50*/  HADD2.F32 R3, -RZ, R2.H0_H0 ;  /* 0x20000002ff037230 */ /* 0x008fc60000004100 */
[----:B------:R-:W-:Y:S01]  /*8d60*/  FMUL R0, R0, UR8 ;  /* 0x0000000800007c20 */ /* 0x000fe20008400000 */
[----:B------:R-:W-:-:S03]  /*8d70*/  HFMA2 R2, -RZ, RZ, 0.96630859375, -0.0022525787353515625 ;  /* 0x3bbb989dff027431 */ /* 0x000fc600000001ff */
[----:B0-----:R-:W-:-:S04]  /*8d80*/  FFMA R0, R49, UR4, R0 ;  /* 0x0000000431007c23 */ /* 0x001fc80008000000 */
[----:B------:R-:W-:-:S04]  /*8d90*/  FADD R3, R0, R3 ;  /* 0x0000000300037221 */ /* 0x000fc80000000000 */
        /* <DEDUP_REMOVED lines=19> */
.L_x_146:
[----:B------:R-:W-:Y:S05]  /*8ed0*/  BSYNC.RECONVERGENT B4 ;  /* 0x0000000000047941 */ /* 0x000fea0003800200 */
.L_x_145:
[----:B------:R-:W-:-:S05]  /*8ee0*/  F2FP.F16.F32.PACK_AB R0, RZ, R0 ;  /* 0x00000000ff00723e */ /* 0x000fca00000000ff */
[----:B------:R0:W-:Y:S02]  /*8ef0*/  STG.E.U16 desc[UR6][R4.64], R0 ;  /* 0x0000000004007986 */ /* 0x0001e4000c101506 */
.L_x_144:
[----:B------:R-:W-:Y:S05]  /*8f00*/  BSYNC.RECONVERGENT B3 ;  /* 0x0000000000037941 */ /* 0x000fea0003800200 */
.L_x_143:
[----:B------:R-:W1:Y:S01]  /*8f10*/  LDCU UR4, c[0x0][0x3ac] ;  /* 0x00007580ff0477ac */ /* 0x000e620008000800 */
[----:B0-----:R-:W-:Y:S01]  /*8f20*/  IADD3 R0, PT, PT, R41, 0x1, RZ ;  /* 0x0000000129007810 */ /* 0x001fe20007ffe0ff */
[----:B------:R-:W-:Y:S03]  /*8f30*/  BSSY.RECONVERGENT B3, `(.L_x_147) ;  /* 0x0000024000037945 */ /* 0x000fe60003800200 */
[----:B-1----:R-:W-:-:S13]  /*8f40*/  ISETP.GE.U32.AND P0, PT, R0, UR4, PT ;  /* 0x0000000400007c0c */ /* 0x002fda000bf06070 */
[----:B------:R-:W-:Y:S05]  /*8f50*/  @P0 BRA `(.L_x_148) ;  /* 0x0000000000840947 */ /* 0x000fea0003800000 */
[----:B------:R-:W2:Y:S01]  /*8f60*/  LDG.E.U16 R0, desc[UR6][R4.64+0x2] ;  /* 0x0000020604007981 */ /* 0x000ea2000c1e1500 */
[----:B------:R-:W0:Y:S03]  /*8f70*/  LDCU.64 UR4, c[0x0][0x3a0] ;  /* 0x00007400ff0477ac */ /* 0x000e260008000a00 */
[----:B------:R-:W3:Y:S01]  /*8f80*/  LDG.E.U16.CONSTANT R2, desc[UR6][R8.64+0x2] ;  /* 0x0000020608027981 */ /* 0x000ee2000c1e9500 */
[----:B------:R-:W-:Y:S01]  /*8f90*/  MOV R7, 0x437c0000 ;  /* 0x437c000000077802 */ /* 0x000fe20000000f00 */
[----:B------:R-:W-:Y:S01]  /*8fa0*/  BSSY.RECONVERGENT B4, `(.L_x_149) ;  /* 0x000001a000047945 */ /* 0x000fe20003800200 */
[----:B--2---:R-:W-:Y:S02]  /*8fb0*/  HADD2.F32 R0, -RZ, R0.H0_H0 ;  /* 0x20000000ff007230 */ /* 0x004fe40000004100 */
[----:B---3--:R-:W-:-:S03]  /*8fc0*/  HADD2.F32 R3, -RZ, R2.H0_H0 ;  /* 0x20000002ff037230 */ /* 0x008fc60000004100 */
[----:B0-----:R-:W-:Y:S01]  /*8fd0*/  FMUL R0, R0, UR5 ;  /* 0x0000000500007c20 */ /* 0x001fe20008400000 */
[----:B------:R-:W-:-:S03]  /*8fe0*/  HFMA2 R2, -RZ, RZ, 0.96630859375, -0.0022525787353515625 ;  /* 0x3bbb989dff027431 */ /* 0x000fc600000001ff */
[----:B------:R-:W-:-:S04]  /*8ff0*/  FFMA R0, R47, UR4, R0 ;  /* 0x000000042f007c23 */ /* 0x000fc80008000000 */
        /* <DEDUP_REMOVED lines=20> */
.L_x_150:
[----:B------:R-:W-:Y:S05]  /*9140*/  BSYNC.RECONVERGENT B4 ;  /* 0x0000000000047941 */ /* 0x000fea0003800200 */
.L_x_149:
[----:B------:R-:W-:-:S05]  /*9150*/  F2FP.F16.F32.PACK_AB R0, RZ, R0 ;  /* 0x00000000ff00723e */ /* 0x000fca00000000ff */
[----:B------:R0:W-:Y:S02]  /*9160*/  STG.E.U16 desc[UR6][R4.64+0x2], R0 ;  /* 0x0000020004007986 */ /* 0x0001e4000c101506 */
.L_x_148:
[----:B------:R-:W-:Y:S05]  /*9170*/  BSYNC.RECONVERGENT B3 ;  /* 0x0000000000037941 */ /* 0x000fea0003800200 */
.L_x_147:
        /* <DEDUP_REMOVED lines=35> */
.L_x_154:
[----:B------:R-:W-:Y:S05]  /*93b0*/  BSYNC.RECONVERGENT B4 ;  /* 0x0000000000047941 */ /* 0x000fea0003800200 */
.L_x_153:
[----:B------:R-:W-:-:S05]  /*93c0*/  F2FP.F16.F32.PACK_AB R0, RZ, R0 ;  /* 0x00000000ff00723e */ /* 0x000fca00000000ff */
[----:B------:R0:W-:Y:S02]  /*93d0*/  STG.E.U16 desc[UR6][R4.64+0x4], R0 ;  /* 0x0000040004007986 */ /* 0x0001e4000c101506 */
.L_x_152:
[----:B------:R-:W-:Y:S05]  /*93e0*/  BSYNC.RECONVERGENT B3 ;  /* 0x0000000000037941 */ /* 0x000fea0003800200 */
.L_x_151:
[----:B------:R-:W1:Y:S01]  /*93f0*/  LDCU UR4, c[0x0][0x3ac] ;  /* 0x00007580ff0477ac */ /* 0x000e620008000800 */
[----:B0-----:R-:W-:-:S04]  /*9400*/  IADD3 R0, PT, PT, R41, 0x3, RZ ;  /* 0x0000000329007810 */ /* 0x001fc80007ffe0ff */
        /* <DEDUP_REMOVED lines=32> */
.L_x_156:
[----:B------:R-:W-:Y:S05]  /*9610*/  BSYNC.RECONVERGENT B3 ;  /* 0x0000000000037941 */ /* 0x000fea0003800200 */
.L_x_155:
[----:B------:R-:W-:-:S05]  /*9620*/  F2FP.F16.F32.PACK_AB R0, RZ, R0 ;  /* 0x00000000ff00723e */ /* 0x000fca00000000ff */
[----:B------:R0:W-:Y:S01]  /*9630*/  STG.E.U16 desc[UR6][R4.64+0x6], R0 ;  /* 0x0000060004007986 */ /* 0x0001e2000c101506 */
[----:B------:R-:W-:Y:S05]  /*9640*/  BRA `(.L_x_137) ;  /* 0x0000000800747947 */ /* 0x000fea0003800000 */
.L_x_2236:
[----:B------:R-:W0:Y:S01]  /*9650*/  LDC R0, c[0x0][0x3ac] ;  /* 0x0000eb00ff007b82 */ /* 0x000e220000000800 */
[C---:B------:R-:W-:Y:S01]  /*9660*/  IADD3 R5, PT, PT, R41.reuse, 0x1, RZ ;  /* 0x0000000129057810 */ /* 0x040fe20007ffe0ff */
[----:B------:R-:W-:Y:S01]  /*9670*/  BSSY.RECONVERGENT B0, `(.L_x_157) ;  /* 0x000002d000007945 */ /* 0x000fe20003800200 */
[C---:B------:R-:W-:Y:S02]  /*9680*/  IADD3 R7, PT, PT, R41.reuse, 0x2, RZ ;  /* 0x0000000229077810 */ /* 0x040fe40007ffe0ff */
[----:B------:R-:W-:-:S03]  /*9690*/  IADD3 R11, PT, PT, R41, 0x3, RZ ;  /* 0x00000003290b7810 */ /* 0x000fc60007ffe0ff */
[----:B------:R-:W1:Y:S01]  /*96a0*/  LDC.64 R2, c[0x0][0x380] ;  /* 0x0000e000ff027b82 */ /* 0x000e620000000a00 */
[-C--:B0-----:R-:W-:Y:S02]  /*96b0*/  ISETP.GE.U32.AND P3, PT, R41, R0.reuse, PT ;  /* 0x000000002900720c */ /* 0x081fe40003f66070 */
[-C--:B------:R-:W-:Y:S01]  /*96c0*/  ISETP.GE.U32.AND P2, PT, R5, R0.reuse, PT ;  /* 0x000000000500720c */ /* 0x080fe20003f46070 */
[-C--:B------:R-:W-:Y:S01]  /*96d0*/  IMAD R5, R42, R0.reuse, R41 ;  /* 0x000000002a057224 */ /* 0x080fe200078e0229 */
[-C--:B------:R-:W-:Y:S02]  /*96e0*/  ISETP.GE.U32.AND P0, PT, R7, R0.reuse, PT ;  /* 0x000000000700720c */ /* 0x080fe40003f06070 */
[----:B------:R-:W-:Y:S01]  /*96f0*/  ISETP.GE.U32.AND P1, PT, R11, R0, PT ;  /* 0x000000000b00720c */ /* 0x000fe20003f26070 */
[----:B-1----:R-:W-:-:S06]  /*9700*/  IMAD.WIDE.U32 R2, R5, 0x2, R2 ;  /* 0x0000000205027825 */ /* 0x002fcc00078e0002 */
[----:B------:R-:W-:Y:S06]  /*9710*/  @P3 BRA `(.L_x_158) ;  /* 0x0000000000883947 */ /* 0x000fec0003800000 */
[----:B------:R-:W2:Y:S01]  /*9720*/  LDG.E.U16 R0, desc[UR6][R2.64] ;  /* 0x0000000602007981 */ /* 0x000ea2000c1e1500 */
[----:B------:R-:W0:Y:S03]  /*9730*/  LDCU UR4, c[0x0][0x3a0] ;  /* 0x00007400ff0477ac */ /* 0x000e260008000800 */
[----:B------:R-:W3:Y:S01]  /*9740*/  LDG.E.U16.CONSTANT R4, desc[UR6][R8.64] ;  /* 0x0000000608047981 */ /* 0x000ee2000c1e9500 */
[----:B------:R-:W-:Y:S01]  /*9750*/  HFMA2 R10, -RZ, RZ, 1.125, -9232 ;  /* 0x3c80f082ff0a7431 */ /* 0x000fe200000001ff */
[----:B------:R-:W-:Y:S01]  /*9760*/  MOV R7, 0x3f800000 ;  /* 0x3f80000000077802 */ /* 0x000fe20000000f00 */
[----:B--2---:R-:W-:Y:S02]  /*9770*/  HADD2.F32 R0, -RZ, R0.H0_H0 ;  /* 0x20000000ff007230 */ /* 0x004fe40000004100 */
[----:B---3--:R-:W-:-:S03]  /*9780*/  HADD2.F32 R5, -RZ, R4.H0_H0 ;  /* 0x20000004ff057230 */ /* 0x008fc60000004100 */
[----:B------:R-:W-:-:S04]  /*9790*/  FMUL R0, R0, UR8 ;  /* 0x0000000800007c20 */ /* 0x000fc80008400000 */
[----:B0-----:R-:W-:-:S04]  /*97a0*/  FFMA R0, R49, UR4, R0 ;  /* 0x0000000431007c23 */ /* 0x001fc80008000000 */
[----:B------:R-:W-:-:S04]  /*97b0*/  FADD R4, R0, R5 ;  /* 0x0000000500047221 */ /* 0x000fc80000000000 */
[----:B------:R-:W-:-:S04]  /*97c0*/  FMUL R5, R4, R4 ;  /* 0x0000000404057220 */ /* 0x000fc80000400000 */
        /* <DEDUP_REMOVED lines=20> */
[----:B------:R-:W-:-:S05]  /*9910*/  FMUL R4, R4, R5 ;  /* 0x0000000504047220 */ /* 0x000fca0000400000 */
[----:B------:R-:W-:-:S05]  /*9920*/  F2FP.F16.F32.PACK_AB R4, RZ, R4 ;  /* 0x00000004ff04723e */ /* 0x000fca00000000ff */
[----:B------:R0:W-:Y:S02]  /*9930*/  STG.E.U16 desc[UR6][R2.64], R4 ;  /* 0x0000000402007986 */ /* 0x0001e4000c101506 */
.L_x_158:
[----:B------:R-:W-:Y:S05]  /*9940*/  BSYNC.RECONVERGENT B0 ;  /* 0x0000000000007941 */ /* 0x000fea0003800200 */
.L_x_157:
[----:B------:R-:W-:Y:S04]  /*9950*/  BSSY.RECONVERGENT B0, `(.L_x_159) ;  /* 0x0000024000007945 */ /* 0x000fe80003800200 */
[----:B------:R-:W-:Y:S05]  /*9960*/  @P2 BRA `(.L_x_160) ;  /* 0x0000000000882947 */ /* 0x000fea0003800000 */
[----:B------:R-:W2:Y:S01]  /*9970*/  LDG.E.U16 R0, desc[UR6][R2.64+0x2] ;  /* 0x0000020602007981 */ /* 0x000ea2000c1e1500 */
[----:B------:R-:W1:Y:S03]  /*9980*/  LDCU UR4, c[0x0][0x3a0] ;  /* 0x00007400ff0477ac */ /* 0x000e660008000800 */
[----:B0-----:R-:W3:Y:S01]  /*9990*/  LDG.E.U16.CONSTANT R4, desc[UR6][R8.64+0x2] ;  /* 0x0000020608047981 */ /* 0x001ee2000c1e9500 */
[----:B------:R-:W-:Y:S01]  /*99a0*/  HFMA2 R10, -RZ, RZ, 1.125, -9232 ;  /* 0x3c80f082ff0a7431 */ /* 0x000fe200000001ff */
[----:B------:R-:W-:Y:S01]  /*99b0*/  MOV R7, 0x3f800000 ;  /* 0x3f80000000077802 */ /* 0x000fe20000000f00 */
[----:B--2---:R-:W-:Y:S02]  /*99c0*/  HADD2.F32 R0, -RZ, R0.H0_H0 ;  /* 0x20000000ff007230 */ /* 0x004fe40000004100 */
[----:B---3--:R-:W-:-:S03]  /*99d0*/  HADD2.F32 R5, -RZ, R4.H0_H0 ;  /* 0x20000004ff057230 */ /* 0x008fc60000004100 */
[----:B------:R-:W-:-:S04]  /*99e0*/  FMUL R0, R0, UR8 ;  /* 0x0000000800007c20 */ /* 0x000fc80008400000 */
[----:B-1----:R-:W-:-:S04]  /*99f0*/  FFMA R0, R47, UR4, R0 ;  /* 0x000000042f007c23 */ /* 0x002fc80008000000 */
        /* <DEDUP_REMOVED lines=25> */
.L_x_160:
[----:B------:R-:W-:Y:S05]  /*9b90*/  BSYNC.RECONVERGENT B0 ;  /* 0x0000000000007941 */ /* 0x000fea0003800200 */
.L_x_159:
[----:B------:R-:W-:Y:S04]  /*9ba0*/  BSSY.RECONVERGENT B0, `(.L_x_161) ;  /* 0x0000024000007945 */ /* 0x000fe80003800200 */
[----:B------:R-:W-:Y:S05]  /*9bb0*/  @P0 BRA `(.L_x_162) ;  /* 0x0000000000880947 */ /* 0x000fea0003800000 */
[----:B------:R-:W2:Y:S01]  /*9bc0*/  LDG.E.U16 R0, desc[UR6][R2.64+0x4] ;  /* 0x0000040602007981 */ /* 0x000ea2000c1e1500 */
[----:B------:R-:W3:Y:S03]  /*9bd0*/  LDCU UR4, c[0x0][0x3a0] ;  /* 0x00007400ff0477ac */ /* 0x000ee60008000800 */
[----:B01----:R-:W4:Y:S01]  /*9be0*/  LDG.E.U16.CONSTANT R4, desc[UR6][R8.64+0x4] ;  /* 0x0000040608047981 */ /* 0x003f22000c1e9500 */
[----:B------:R-:W-:Y:S01]  /*9bf0*/  HFMA2 R10, -RZ, RZ, 1.125, -9232 ;  /* 0x3c80f082ff0a7431 */ /* 0x000fe200000001ff */
[----:B------:R-:W-:Y:S01]  /*9c00*/  MOV R7, 0x3f800000 ;  /* 0x3f80000000077802 */ /* 0x000fe20000000f00 */
[----:B--2---:R-:W-:Y:S02]  /*9c10*/  HADD2.F32 R0, -RZ, R0.H0_H0 ;  /* 0x20000000ff007230 */ /* 0x004fe40000004100 */
[----:B----4-:R-:W-:-:S03]  /*9c20*/  HADD2.F32 R5, -RZ, R4.H0_H0 ;  /* 0x20000004ff057230 */ /* 0x010fc60000004100 */
[----:B------:R-:W-:-:S04]  /*9c30*/  FMUL R0, R0, UR8 ;  /* 0x0000000800007c20 */ /* 0x000fc80008400000 */
[----:B---3--:R-:W-:-:S04]  /*9c40*/  FFMA R0, R53, UR4, R0 ;  /* 0x0000000435007c23 */ /* 0x008fc80008000000 */
        /* <DEDUP_REMOVED lines=25> */
.L_x_162:
[----:B------:R-:W-:Y:S05]  /*9de0*/  BSYNC.RECONVERGENT B0 ;  /* 0x0000000000007941 */ /* 0x000fea0003800200 */
.L_x_161:
[----:B------:R-:W-:Y:S05]  /*9df0*/  @P1 BRA `(.L_x_137) ;  /* 0x0000000000881947 */ /* 0x000fea0003800000 */
[----:B------:R-:W3:Y:S01]  /*9e00*/  LDG.E.U16 R0, desc[UR6][R2.64+0x6] ;  /* 0x0000060602007981 */ /* 0x000ee2000c1e1500 */
[----:B------:R-:W4:Y:S03]  /*9e10*/  LDCU UR4, c[0x0][0x3a0] ;  /* 0x00007400ff0477ac */ /* 0x000f260008000800 */
[----:B012---:R-:W2:Y:S01]  /*9e20*/  LDG.E.U16.CONSTANT R4, desc[UR6][R8.64+0x6] ;  /* 0x0000060608047981 */ /* 0x007ea2000c1e9500 */
[----:B------:R-:W-:Y:S01]  /*9e30*/  HFMA2 R10, -RZ, RZ, 1.125, -9232 ;  /* 0x3c80f082ff0a7431 */ /* 0x000fe200000001ff */
[----:B------:R-:W-:Y:S01]  /*9e40*/  MOV R7, 0x3f800000 ;  /* 0x3f80000000077802 */ /* 0x000fe20000000f00 */
[----:B---3--:R-:W-:Y:S02]  /*9e50*/  HADD2.F32 R0, -RZ, R0.H0_H0 ;  /* 0x20000000ff007230 */ /* 0x008fe40000004100 */
[----:B--2---:R-:W-:-:S03]  /*9e60*/  HADD2.F32 R4, -RZ, R4.H0_H0 ;  /* 0x20000004ff047230 */ /* 0x004fc60000004100 */
[----:B------:R-:W-:-:S04]  /*9e70*/  FMUL R5, R0, UR8 ;  /* 0x0000000800057c20 */ /* 0x000fc80008400000 */
[----:B----4-:R-:W-:-:S04]  /*9e80*/  FFMA R5, R28, UR4, R5 ;  /* 0x000000041c057c23 */ /* 0x010fc80008000005 */
        /* <DEDUP_REMOVED lines=25> */
.L_x_137:
[----:B------:R-:W-:Y:S05]  /*a020*/  BSYNC.RECONVERGENT B2 ;  /* 0x0000000000027941 */ /* 0x000fea0003800200 */
.L_x_136:
[----:B------:R-:W5:Y:S01]  /*a030*/  LDCU UR4, c[0x0][0x3a8] ;  /* 0x00007500ff0477ac */ /* 0x000f620008000800 */
[----:B------:R-:W-:Y:S01]  /*a040*/  IADD3 R16, PT, PT, R42, 0x1, RZ ;  /* 0x000000012a107810 */ /* 0x000fe20007ffe0ff */
[----:B------:R-:W-:Y:S03]  /*a050*/  BSSY.RECONVERGENT B2, `(.L_x_163) ;  /* 0x00001e7000027945 */ /* 0x000fe60003800200 */
[----:B-----5:R-:W-:-:S13]  /*a060*/  ISETP.GE.U32.AND P0, PT, R16, UR4, PT ;  /* 0x0000000410007c0c */ /* 0x020fda000bf06070 */
[----:B------:R-:W-:Y:S05]  /*a070*/  @P0 BRA `(.L_x_164) ;  /* 0x0000001c00900947 */ /* 0x000fea0003800000 */
[----:B012---:R-:W0:Y:S02]  /*a080*/  LDC R4, c[0x0][0x3b4] ;  /* 0x0000ed00ff047b82 */ /* 0x007e240000000800 */
[----:B0-----:R-:W-:-:S13]  /*a090*/  ISETP.GT.AND P0, PT, R4, 0x3, PT ;  /* 0x000000030400780c */ /* 0x001fda0003f04270 */
[----:B------:R-:W-:Y:S05]  /*a0a0*/  @P0 BRA `(.L_x_165) ;  /* 0x0000000000180947 */ /* 0x000fea0003800000 */
[----:B------:R-:W-:-:S04]  /*a0b0*/  IADD3 R4, PT, PT, R4, -0x2, RZ ;  /* 0xfffffffe04047810 */ /* 0x000fc80007ffe0ff */
[----:B------:R-:W-:-:S04]  /*a0c0*/  VIMNMX.U32 R4, PT, PT, R4, 0x2, PT ;  /* 0x0000000204047848 */ /* 0x000fc80003fe0000 */
[----:B------:R-:W-:-:S04]  /*a0d0*/  SHF.L.U32 R4, R4, 0x2, RZ ;  /* 0x0000000204047819 */ /* 0x000fc800000006ff */
[----:B---34-:R-:W0:Y:S02]  /*a0e0*/  LDC R2, c[0x2][R4] ;  /* 0x0080000004027b82 */ /* 0x018e240000000800 */
[----:B0-----:R-:W-:-:S04]  /*a0f0*/  SHF.R.S32.HI R3, RZ, 0x1f, R2 ;  /* 0x0000001fff037819 */ /* 0x001fc80000011402 */
.L_x_2243:
[----:B------:R-:W-:Y:S05]  /*a100*/  BRX R2 -0xa110                                                           (*"BRANCH_TARGETS .L_x_2244,.L_x_2245,.L_x_166"*) ;  /* 0xffffff5c02bc7949 */ /* 0x000fea000383ffff */
.L_x_165:
[----:B---34-:R-:W-:-:S04]  /*a110*/  MOV R3, 0xfffffffb ;  /* 0xfffffffb00037802 */ /* 0x018fc80000000f00 */
[----:B------:R-:W-:-:S04]  /*a120*/  VIADDMNMX.U32 R0, R4, R3, 0x2, PT ;  /* 0x0000000204007446 */ /* 0x000fc80003800003 */
[----:B------:R-:W-:-:S04]  /*a130*/  SHF.L.U32 R0, R0, 0x2, RZ ;  /* 0x0000000200007819 */ /* 0x000fc800000006ff */
[----:B------:R-:W0:Y:S02]  /*a140*/  LDC R2, c[0x2][R0+0xc] ;  /* 0x0080030000027b82 */ /* 0x000e240000000800 */
[----:B0-----:R-:W-:-:S04]  /*a150*/  SHF.R.S32.HI R3, RZ, 0x1f, R2 ;  /* 0x0000001fff037819 */ /* 0x001fc80000011402 */
.L_x_2247:
[----:B------:R-:W-:Y:S05]  /*a160*/  BRX R2 -0xa170                                                           (*"BRANCH_TARGETS .L_x_2244,.L_x_2245,.L_x_2250"*) ;  /* 0xffffff5c02a47949 */ /* 0x000fea000383ffff */
.L_x_2250:
[----:B------:R-:W-:-:S13]  /*a170*/  ISETP.NE.AND P0, PT, R4, 0x4, PT ;  /* 0x000000040400780c */ /* 0x000fda0003f05270 */
[----:B------:R-:W-:Y:S05]  /*a180*/  @P0 BRA `(.L_x_166) ;  /* 0x0000000800980947 */ /* 0x000fea0003800000 */
[----:B------:R-:W0:Y:S01]  /*a190*/  LDC R0, c[0x0][0x3ac] ;  /* 0x0000eb00ff007b82 */ /* 0x000e220000000800 */
[----:B------:R-:W-:Y:S01]  /*a1a0*/  BSSY.RECONVERGENT B3, `(.L_x_167) ;  /* 0x0000027000037945 */ /* 0x000fe20003800200 */
[----:B0-----:R-:W-:-:S13]  /*a1b0*/  ISETP.GE.U32.AND P0, PT, R41, R0, PT ;  /* 0x000000002900720c */ /* 0x001fda0003f06070 */
[----:B------:R-:W-:Y:S05]  /*a1c0*/  @P0 BRA `(.L_x_168) ;  /* 0x0000000000900947 */ /* 0x000fea0003800000 */
[----:B------:R-:W0:Y:S01]  /*a1d0*/  LDC.64 R4, c[0x0][0x380] ;  /* 0x0000e000ff047b82 */ /* 0x000e220000000a00 */
[----:B------:R-:W-:Y:S01]  /*a1e0*/  IMAD R3, R16, R0, R41 ;  /* 0x0000000010037224 */ /* 0x000fe200078e0229 */
[----:B------:R-:W2:Y:S01]  /*a1f0*/  LDG.E.U16.CONSTANT R2, desc[UR6][R8.64] ;  /* 0x0000000608027981 */ /* 0x000ea2000c1e9500 */
[----:B------:R-:W1:Y:S02]  /*a200*/  LDCU.64 UR4, c[0x0][0x3a0] ;  /* 0x00007400ff0477ac */ /* 0x000e640008000a00 */
[----:B0-----:R-:W-:-:S05]  /*a210*/  IMAD.WIDE.U32 R4, R3, 0x2, R4 ;  /* 0x0000000203047825 */ /* 0x001fca00078e0004 */
[----:B------:R-:W3:Y:S01]  /*a220*/  LDG.E.U16 R0, desc[UR6][R4.64] ;  /* 0x0000000604007981 */ /* 0x000ee2000c1e1500 */
[----:B------:R-:W-:Y:S01]  /*a230*/  MOV R7, 0x437c0000 ;  /* 0x437c000000077802 */ /* 0x000fe20000000f00 */
[----:B------:R-:W-:Y:S01]  /*a240*/  BSSY.RECONVERGENT B4, `(.L_x_169) ;  /* 0x000001a000047945 */ /* 0x000fe20003800200 */
[----:B--2---:R-:W-:Y:S02]  /*a250*/  HADD2.F32 R3, -RZ, R2.H0_H0 ;  /* 0x20000002ff037230 */ /* 0x004fe40000004100 */
[----:B------:R-:W-:Y:S02]  /*a260*/  HFMA2 R2, -RZ, RZ, 0.96630859375, -0.0022525787353515625 ;  /* 0x3bbb989dff027431 */ /* 0x000fe400000001ff */
[----:B---3--:R-:W-:-:S05]  /*a270*/  HADD2.F32 R0, -RZ, R0.H0_H0 ;  /* 0x20000000ff007230 */ /* 0x008fca0000004100 */
[----:B-1----:R-:W-:-:S04]  /*a280*/  FMUL R0, R0, UR5 ;  /* 0x0000000500007c20 */ /* 0x002fc80008400000 */
[----:B------:R-:W-:-:S04]  /*a290*/  FFMA R0, R43, UR4, R0 ;  /* 0x000000042b007c23 */ /* 0x000fc80008000000 */
[----:B------:R-:W-:-:S04]  /*a2a0*/  FADD R3, R0, R3 ;  /* 0x0000000300037221 */ /* 0x000fc80000000000 */
[----:B------:R-:W-:-:S04]  /*a2b0*/  FFMA.SAT R0, R3, -R2, 0.5 ;  /* 0x3f00000003007423 */ /* 0x000fc80000002802 */
[----:B------:R-:W-:-:S04]  /*a2c0*/  FFMA.RM R0, R0, R7, 12582913 ;  /* 0x4b40000100007423 */ /* 0x000fc80000004007 */
[----:B------:R-:W-:-:S04]  /*a2d0*/  FADD R2, R0, -12583039 ;  /* 0xcb40007f00027421 */ /* 0x000fc80000000000 */
[----:B------:R-:W-:-:S04]  /*a2e0*/  FFMA R2, R3, -1.4426950216293334961, -R2 ;  /* 0xbfb8aa3b03027823 */ /* 0x000fc80000000802 */
[----:B------:R-:W-:-:S04]  /*a2f0*/  FFMA R2, R3, -1.925963033500011079e-08, R2 ;  /* 0xb2a5706003027823 */ /* 0x000fc80000000002 */
[----:B------:R-:W0:Y:S01]  /*a300*/  MUFU.EX2 R7, R2 ;  /* 0x0000000200077308 */ /* 0x000e220000000800 */
[----:B------:R-:W-:-:S05]  /*a310*/  SHF.L.U32 R0, R0, 0x17, RZ ;  /* 0x0000001700007819 */ /* 0x000fca00000006ff */
[----:B0-----:R-:W-:-:S04]  /*a320*/  FFMA R10, R0, R7, 1 ;  /* 0x3f800000000a7423 */ /* 0x001fc80000000007 */
        /* <DEDUP_REMOVED lines=11> */
.L_x_170:
[----:B------:R-:W-:Y:S05]  /*a3e0*/  BSYNC.RECONVERGENT B4 ;  /* 0x0000000000047941 */ /* 0x000fea0003800200 */
.L_x_169:
[----:B------:R-:W-:-:S05]  /*a3f0*/  F2FP.F16.F32.PACK_AB R0, RZ, R0 ;  /* 0x00000000ff00723e */ /* 0x000fca00000000ff */
[----:B------:R0:W-:Y:S02]  /*a400*/  STG.E.U16 desc[UR6][R4.64], R0 ;  /* 0x0000000004007986 */ /* 0x0001e4000c101506 */
.L_x_168:
[----:B------:R-:W-:Y:S05]  /*a410*/  BSYNC.RECONVERGENT B3 ;  /* 0x0000000000037941 */ /* 0x000fea0003800200 */
.L_x_167:
[----:B0-----:R-:W0:Y:S01]  /*a420*/  LDC R0, c[0x0][0x3ac] ;  /* 0x0000eb00ff007b82 */ /* 0x001e220000000800 */
[----:B------:R-:W-:Y:S01]  /*a430*/  IADD3 R3, PT, PT, R41, 0x1, RZ ;  /* 0x0000000129037810 */ /* 0x000fe20007ffe0ff */
[----:B------:R-:W-:Y:S03]  /*a440*/  BSSY.RECONVERGENT B3, `(.L_x_171) ;  /* 0x0000027000037945 */ /* 0x000fe60003800200 */
        /* <DEDUP_REMOVED lines=35> */
.L_x_174:
[----:B------:R-:W-:Y:S05]  /*a680*/  BSYNC.RECONVERGENT B4 ;  /* 0x0000000000047941 */ /* 0x000fea0003800200 */
.L_x_173:
[----:B------:R-:W-:-:S05]  /*a690*/  F2FP.F16.F32.PACK_AB R0, RZ, R0 ;  /* 0x00000000ff00723e */ /* 0x000fca00000000ff */
[----:B------:R0:W-:Y:S02]  /*a6a0*/  STG.E.U16 desc[UR6][R4.64], R0 ;  /* 0x0000000004007986 */ /* 0x0001e4000c101506 */
.L_x_172:
[----:B------:R-:W-:Y:S05]  /*a6b0*/  BSYNC.RECONVERGENT B3 ;  /* 0x0000000000037941 */ /* 0x000fea0003800200 */
.L_x_171:
        /* <DEDUP_REMOVED lines=38> */
.L_x_178:
[----:B------:R-:W-:Y:S05]  /*a920*/  BSYNC.RECONVERGENT B4 ;  /* 0x0000000000047941 */ /* 0x000fea0003800200 */
.L_x_177:
[----:B------:R-:W-:-:S05]  /*a930*/  F2FP.F16.F32.PACK_AB R0, RZ, R0 ;  /* 0x00000000ff00723e */ /* 0x000fca00000000ff */
[----:B------:R0:W-:Y:S02]  /*a940*/  STG.E.U16 desc[UR6][R4.64], R0 ;  /* 0x0000000004007986 */ /* 0x0001e4000c101506 */
.L_x_176:
[----:B------:R-:W-:Y:S05]  /*a950*/  BSYNC.RECONVERGENT B3 ;  /* 0x0000000000037941 */ /* 0x000fea0003800200 */
.L_x_175:
[----:B0-----:R-:W0:Y:S01]  /*a960*/  LDC R0, c[0x0][0x3ac] ;  /* 0x0000eb00ff007b82 */ /* 0x001e220000000800 */
[----:B------:R-:W-:-:S04]  /*a970*/  IADD3 R3, PT, PT, R41, 0x3, RZ ;  /* 0x0000000329037810 */ /* 0x000fc80007ffe0ff */
        /* <DEDUP_REMOVED lines=11> */
[----:B---3--:R-:W-:-:S05]  /*aa30*/  HADD2.F32 R0, -RZ, R0.H0_H0 ;  /* 0x20000000ff007230 */ /* 0x008fca0000004100 */
[----:B-1----:R-:W-:Y:S01]  /*aa40*/  FMUL R3, R0, UR5 ;  /* 0x0000000500037c20 */ /* 0x002fe20008400000 */
[----:B------:R-:W-:-:S03]  /*aa50*/  HFMA2 R0, -RZ, RZ, 0.96630859375, -0.0022525787353515625 ;  /* 0x3bbb989dff007431 */ /* 0x000fc600000001ff */
        /* <DEDUP_REMOVED lines=21> */
.L_x_180:
[----:B------:R-:W-:Y:S05]  /*abb0*/  BSYNC.RECONVERGENT B3 ;  /* 0x0000000000037941 */ /* 0x000fea0003800200 */
.L_x_179:
[----:B------:R-:W-:-:S05]  /*abc0*/  F2FP.F16.F32.PACK_AB R0, RZ, R0 ;  /* 0x00000000ff00723e */ /* 0x000fca00000000ff */
[----:B------:R0:W-:Y:S01]  /*abd0*/  STG.E.U16 desc[UR6][R4.64], R0 ;  /* 0x0000000004007986 */ /* 0x0001e2000c101506 */
[----:B------:R-:W-:Y:S05]  /*abe0*/  BRA `(.L_x_164) ;  /* 0x0000001000b47947 */ /* 0x000fea0003800000 */
.L_x_166:
[----:B------:R-:W0:Y:S02]  /*abf0*/  LDC R5, c[0x0][0x3ac] ;  /* 0x0000eb00ff057b82 */ /* 0x000e240000000800 */
[----:B0-----:R-:W-:-:S13]  /*ac00*/  ISETP.GE.U32.AND P0, PT, R41, R5, PT ;  /* 0x000000052900720c */ /* 0x001fda0003f06070 */
[----:B------:R-:W0:Y:S01]  /*ac10*/  @!P0 LDC.64 R2, c[0x0][0x380] ;  /* 0x0000e000ff028b82 */ /* 0x000e220000000a00 */
[----:B------:R-:W-:Y:S01]  /*ac20*/  @!P0 IMAD R7, R16, R5, R41 ;  /* 0x0000000510078224 */ /* 0x000fe200078e0229 */
[----:B------:R-:W2:Y:S01]  /*ac30*/  @!P0 LDG.E.U16.CONSTANT R4, desc[UR6][R8.64] ;  /* 0x0000000608048981 */ /* 0x000ea2000c1e9500 */
[----:B------:R-:W-:-:S05]  /*ac40*/  IADD3 R12, PT, PT, R41, 0x1, RZ ;  /* 0x00000001290c7810 */ /* 0x000fca0007ffe0ff */
[----:B------:R-:W1:Y:S01]  /*ac50*/  @!P0 LDC.64 R10, c[0x0][0x3a0] ;  /* 0x0000e800ff0a8b82 */ /* 0x000e620000000a00 */
[----:B0-----:R-:W-:-:S05]  /*ac60*/  @!P0 IMAD.WIDE.U32 R2, R7, 0x2, R2 ;  /* 0x0000000207028825 */ /* 0x001fca00078e0002 */
[----:B------:R-:W3:Y:S01]  /*ac70*/  @!P0 LDG.E.U16 R0, desc[UR6][R2.64] ;  /* 0x0000000602008981 */ /* 0x000ee2000c1e1500 */
[----:B------:R-:W-:-:S13]  /*ac80*/  ISETP.GE.U32.AND P1, PT, R12, R5, PT ;  /* 0x000000050c00720c */ /* 0x000fda0003f26070 */
[----:B------:R-:W0:Y:S01]  /*ac90*/  @!P1 LDC.64 R6, c[0x0][0x380] ;  /* 0x0000e000ff069b82 */ /* 0x000e220000000a00 */
[----:B---3--:R-:W-:-:S05]  /*aca0*/  @!P0 HADD2.F32 R0, -RZ, R0.H0_H0 ;  /* 0x20000000ff008230 */ /* 0x008fca0000004100 */
[----:B-1----:R-:W-:Y:S01]  /*acb0*/  @!P0 FMUL R0, R0, R11 ;  /* 0x0000000b00008220 */ /* 0x002fe20000400000 */
[----:B--2---:R-:W-:Y:S02]  /*acc0*/  @!P0 HADD2.F32 R11, -RZ, R4.H0_H0 ;  /* 0x20000004ff0b8230 */ /* 0x004fe40000004100 */
[----:B------:R-:W2:Y:S01]  /*acd0*/  @!P1 LDG.E.U16.CONSTANT R4, desc[UR6][R8.64+0x2] ;  /* 0x0000020608049981 */ /* 0x000ea2000c1e9500 */
[----:B------:R-:W-:-:S04]  /*ace0*/  @!P0 FFMA R0, R43, R10, R0 ;  /* 0x0000000a2b008223 */ /* 0x000fc80000000000 */
[----:B------:R-:W-:Y:S01]  /*acf0*/  @!P0 FADD R0, R0, R11 ;  /* 0x0000000b00008221 */ /* 0x000fe20000000000 */
[----:B------:R-:W-:-:S04]  /*ad00*/  @!P1 IMAD R11, R16, R5, R12 ;  /* 0x00000005100b9224 */ /* 0x000fc800078e020c */
[----:B------:R-:W-:Y:S01]  /*ad10*/  @!P0 F2FP.F16.F32.PACK_AB R0, RZ, R0 ;  /* 0x00000000ff00823e */ /* 0x000fe200000000ff */
[----:B0-----:R-:W-:Y:S02]  /*ad20*/  @!P1 IMAD.WIDE.U32 R6, R11, 0x2, R6 ;  /* 0x000000020b069825 */ /* 0x001fe400078e0006 */
[----:B------:R-:W0:Y:S01]  /*ad30*/  @!P1 LDC.64 R10, c[0x0][0x3a0] ;  /* 0x0000e800ff0a9b82 */ /* 0x000e220000000a00 */
[----:B------:R-:W-:-:S05]  /*ad40*/  PRMT R12, R0, 0x7610, R12 ;  /* 0x00007610000c7816 */ /* 0x000fca000000000c */
[----:B------:R1:W-:Y:S04]  /*ad50*/  @!P0 STG.E.U16 desc[UR6][R2.64], R12 ;  /* 0x0000000c02008986 */ /* 0x0003e8000c101506 */
[----:B------:R-:W3:Y:S01]  /*ad60*/  @!P1 LDG.E.U16 R0, desc[UR6][R6.64] ;  /* 0x0000000606009981 */ /* 0x000ee2000c1e1500 */
[----:B------:R-:W-:Y:S01]  /*ad70*/  BSSY.RECONVERGENT B0, `(.L_x_181) ;  /* 0x000001b000007945 */ /* 0x000fe20003800200 */
[----:B---3--:R-:W-:-:S05]  /*ad80*/  @!P1 HADD2.F32 R0, -RZ, R0.H0_H0 ;  /* 0x20000000ff009230 */ /* 0x008fca0000004100 */
[----:B0-----:R-:W-:Y:S01]  /*ad90*/  @!P1 FMUL R0, R0, R11 ;  /* 0x0000000b00009220 */ /* 0x001fe20000400000 */
[----:B--2---:R-:W-:-:S03]  /*ada0*/  @!P1 HADD2.F32 R11, -RZ, R4.H0_H0 ;  /* 0x20000004ff0b9230 */ /* 0x004fc60000004100 */
[----:B------:R-:W-:-:S04]  /*adb0*/  @!P1 FFMA R0, R45, R10, R0 ;  /* 0x0000000a2d009223 */ /* 0x000fc80000000000 */
[----:B------:R-:W-:-:S05]  /*adc0*/  @!P1 FADD R0, R0, R11 ;  /* 0x0000000b00009221 */ /* 0x000fca0000000000 */
[----:B------:R-:W-:-:S04]  /*add0*/  @!P1 F2FP.F16.F32.PACK_AB R0, RZ, R0 ;  /* 0x00000000ff00923e */ /* 0x000fc800000000ff */
[----:B-1----:R-:W-:Y:S02]  /*ade0*/  PRMT R3, R0, 0x7610, R3 ;  /* 0x0000761000037816 */ /* 0x002fe40000000003 */
[----:B------:R-:W-:-:S04]  /*adf0*/  IADD3 R0, PT, PT, R41, 0x2, RZ ;  /* 0x0000000229007810 */ /* 0x000fc80007ffe0ff */
[-C--:B------:R-:W-:Y:S02]  /*ae00*/  ISETP.GE.U32.AND P0, PT, R0, R5.reuse, PT ;  /* 0x000000050000720c */ /* 0x080fe40003f06070 */
[----:B------:R-:W-:Y:S01]  /*ae10*/  IADD3 R10, PT, PT, R41, 0x3, RZ ;  /* 0x00000003290a7810 */ /* 0x000fe20007ffe0ff */
[----:B------:R0:W-:Y:S03]  /*ae20*/  @!P1 STG.E.U16 desc[UR6][R6.64], R3 ;  /* 0x0000000306009986 */ /* 0x0001e6000c101506 */
[----:B------:R-:W-:-:S07]  /*ae30*/  ISETP.GE.U32.AND P1, PT, R10, R5, PT ;  /* 0x000000050a00720c */ /* 0x000fce0003f26070 */
[----:B------:R-:W-:Y:S06]  /*ae40*/  @P0 BRA `(.L_x_182) ;  /* 0x0000000000340947 */ /* 0x000fec0003800000 */
[----:B0-----:R-:W0:Y:S01]  /*ae50*/  LDC.64 R2, c[0x0][0x380] ;  /* 0x0000e000ff027b82 */ /* 0x001e220000000a00 */
[----:B------:R-:W-:Y:S01]  /*ae60*/  IMAD R7, R16, R5, R0 ;  /* 0x0000000510077224 */ /* 0x000fe200078e0200 */
[----:B------:R-:W2:Y:S01]  /*ae70*/  LDG.E.U16.CONSTANT R4, desc[UR6][R8.64+0x4] ;  /* 0x0000040608047981 */ /* 0x000ea2000c1e9500 */
[----:B------:R-:W1:Y:S02]  /*ae80*/  LDCU.64 UR4, c[0x0][0x3a0] ;  /* 0x00007400ff0477ac */ /* 0x000e640008000a00 */
[----:B0-----:R-:W-:-:S05]  /*ae90*/  IMAD.WIDE.U32 R2, R7, 0x2, R2 ;  /* 0x0000000207027825 */ /* 0x001fca00078e0002 */
[----:B------:R-:W3:Y:S01]  /*aea0*/  LDG.E.U16 R0, desc[UR6][R2.64] ;  /* 0x0000000602007981 */ /* 0x000ee2000c1e1500 */
[----:B--2---:R-:W-:Y:S02]  /*aeb0*/  HADD2.F32 R7, -RZ, R4.H0_H0 ;  /* 0x20000004ff077230 */ /* 0x004fe40000004100 */
[----:B---3--:R-:W-:-:S05]  /*aec0*/  HADD2.F32 R0, -RZ, R0.H0_H0 ;  /* 0x20000000ff007230 */ /* 0x008fca0000004100 */
[----:B-1----:R-:W-:-:S04]  /*aed0*/  FMUL R0, R0, UR5 ;  /* 0x0000000500007c20 */ /* 0x002fc80008400000 */
[----:B------:R-:W-:-:S04]  /*aee0*/  FFMA R0, R61, UR4, R0 ;  /* 0x000000043d007c23 */ /* 0x000fc80008000000 */
[----:B------:R-:W-:-:S05]  /*aef0*/  FADD R0, R0, R7 ;  /* 0x0000000700007221 */ /* 0x000fca0000000000 */
[----:B------:R-:W-:-:S05]  /*af00*/  F2FP.F16.F32.PACK_AB R0, RZ, R0 ;  /* 0x00000000ff00723e */ /* 0x000fca00000000ff */
[----:B------:R1:W-:Y:S02]  /*af10*/  STG.E.U16 desc[UR6][R2.64], R0 ;  /* 0x0000000002007986 */ /* 0x0003e4000c101506 */
.L_x_182:
[----:B------:R-:W-:Y:S05]  /*af20*/  BSYNC.RECONVERGENT B0 ;  /* 0x0000000000007941 */ /* 0x000fea0003800200 */
.L_x_181:
[----:B------:R-:W-:Y:S05]  /*af30*/  @P1 BRA `(.L_x_164) ;  /* 0x0000000c00e01947 */ /* 0x000fea0003800000 */
[----:B01----:R-:W0:Y:S01]  /*af40*/  LDC.64 R2, c[0x0][0x380] ;  /* 0x0000e000ff027b82 */ /* 0x003e220000000a00 */
        /* <DEDUP_REMOVED lines=11> */
[----:B------:R0:W-:Y:S01]  /*b000*/  STG.E.U16 desc[UR6][R2.64], R5 ;  /* 0x0000000502007986 */ /* 0x0001e2000c101506 */
[----:B------:R-:W-:Y:S05]  /*b010*/  BRA `(.L_x_164) ;  /* 0x0000000c00a87947 */ /* 0x000fea0003800000 */
.L_x_2245:
[----:B------:R-:W0:Y:S01]  /*b020*/  LDC R5, c[0x0][0x3ac] ;  /* 0x0000eb00ff057b82 */ /* 0x000e220000000800 */
[C---:B------:R-:W-:Y:S01]  /*b030*/  IADD3 R18, PT, PT, R41.reuse, 0x1, RZ ;  /* 0x0000000129127810 */ /* 0x040fe20007ffe0ff */
[----:B------:R-:W-:Y:S01]  /*b040*/  BSSY.RECONVERGENT B0, `(.L_x_183) ;  /* 0x000002d000007945 */ /* 0x000fe20003800200 */
[C---:B------:R-:W-:Y:S02]  /*b050*/  IADD3 R6, PT, PT, R41.reuse, 0x2, RZ ;  /* 0x0000000229067810 */ /* 0x040fe40007ffe0ff */
[C---:B------:R-:W-:Y:S02]  /*b060*/  IADD3 R4, PT, PT, R41.reuse, 0x3, RZ ;  /* 0x0000000329047810 */ /* 0x040fe40007ffe0ff */
[-C--:B0-----:R-:W-:Y:S02]  /*b070*/  ISETP.GE.U32.AND P3, PT, R41, R5.reuse, PT ;  /* 0x000000052900720c */ /* 0x081fe40003f66070 */
[-C--:B------:R-:W-:Y:S02]  /*b080*/  ISETP.GE.U32.AND P2, PT, R18, R5.reuse, PT ;  /* 0x000000051200720c */ /* 0x080fe40003f46070 */
[----:B------:R-:W-:-:S02]  /*b090*/  ISETP.GE.U32.AND P0, PT, R6, R5, PT ;  /* 0x000000050600720c */ /* 0x000fc40003f06070 */
[----:B------:R-:W-:-:S07]  /*b0a0*/  ISETP.GE.U32.AND P1, PT, R4, R5, PT ;  /* 0x000000050400720c */ /* 0x000fce0003f26070 */
[----:B------:R-:W-:Y:S06]  /*b0b0*/  @P3 BRA `(.L_x_184) ;  /* 0x0000000000943947 */ /* 0x000fec0003800000 */
[----:B------:R-:W0:Y:S01]  /*b0c0*/  LDC.64 R2, c[0x0][0x380] ;  /* 0x0000e000ff027b82 */ /* 0x000e220000000a00 */
[----:B------:R-:W-:Y:S01]  /*b0d0*/  IMAD R7, R16, R5, R41 ;  /* 0x0000000510077224 */ /* 0x000fe200078e0229 */
[----:B------:R-:W1:Y:S03]  /*b0e0*/  LDCU.64 UR4, c[0x0][0x3a0] ;  /* 0x00007400ff0477ac */ /* 0x000e660008000a00 */
[----:B0-----:R-:W-:Y:S02]  /*b0f0*/  IMAD.WIDE.U32 R2, R7, 0x2, R2 ;  /* 0x0000000207027825 */ /* 0x001fe400078e0002 */
[----:B------:R-:W2:Y:S04]  /*b100*/  LDG.E.U16.CONSTANT R7, desc[UR6][R8.64] ;  /* 0x0000000608077981 */ /* 0x000ea8000c1e9500 */
[----:B------:R-:W3:Y:S01]  /*b110*/  LDG.E.U16 R0, desc[UR6][R2.64] ;  /* 0x0000000602007981 */ /* 0x000ee2000c1e1500 */
[----:B------:R-:W-:Y:S01]  /*b120*/  HFMA2 R14, -RZ, RZ, 1.125, -9232 ;  /* 0x3c80f082ff0e7431 */ /* 0x000fe200000001ff */
[----:B------:R-:W-:Y:S01]  /*b130*/  MOV R12, 0x3f800000 ;  /* 0x3f800000000c7802 */ /* 0x000fe20000000f00 */
[----:B---3--:R-:W-:-:S02]  /*b140*/  HADD2.F32 R0, -RZ, R0.H0_H0 ;  /* 0x20000000ff007230 */ /* 0x008fc40000004100 */
[----:B--2---:R-:W-:-:S03]  /*b150*/  HADD2.F32 R7, -RZ, R7.H0_H0 ;  /* 0x20000007ff077230 */ /* 0x004fc60000004100 */
[----:B-1----:R-:W-:-:S04]  /*b160*/  FMUL R0, R0, UR5 ;  /* 0x0000000500007c20 */ /* 0x002fc80008400000 */
[----:B------:R-:W-:-:S04]  /*b170*/  FFMA R0, R43, UR4, R0 ;  /* 0x000000042b007c23 */ /* 0x000fc80008000000 */
[----:B------:R-:W-:-:S04]  /*b180*/  FADD R7, R0, R7 ;  /* 0x0000000700077221 */ /* 0x000fc80000000000 */
[----:B------:R-:W-:-:S04]  /*b190*/  FMUL R0, R7, R7 ;  /* 0x0000000707007220 */ /* 0x000fc80000400000 */
[----:B------:R-:W-:-:S04]  /*b1a0*/  FMUL R0, R7, R0 ;  /* 0x0000000007007220 */ /* 0x000fc80000400000 */
[----:B------:R-:W-:-:S04]  /*b1b0*/  FFMA R0, R0, 0.044714998453855514526, R7 ;  /* 0x3d37271300007823 */ /* 0x000fc80000000007 */
[----:B------:R-:W-:-:S04]  /*b1c0*/  FMUL R10, R0, 0.79788458347320556641 ;  /* 0x3f4c422a000a7820 */ /* 0x000fc80000400000 */
[----:B------:R-:W-:-:S06]  /*b1d0*/  FMUL R0, |R10|, 2.8853900432586669922 ;  /* 0x4038aa3b0a007820 */ /* 0x000fcc0000400200 */
[----:B------:R-:W0:Y:S01]  /*b1e0*/  MUFU.EX2 R0, R0 ;  /* 0x0000000000007308 */ /* 0x000e220000000800 */
[----:B------:R-:W-:Y:S01]  /*b1f0*/  FMUL R15, R10, R10 ;  /* 0x0000000a0a0f7220 */ /* 0x000fe20000400000 */
[----:B0-----:R-:W-:-:S06]  /*b200*/  FADD R11, R0, 1 ;  /* 0x3f800000000b7421 */ /* 0x001fcc0000000000 */
[----:B------:R-:W0:Y:S01]  /*b210*/  MUFU.RCP R11, R11 ;  /* 0x0000000b000b7308 */ /* 0x000e220000001000 */
[----:B------:R-:W-:Y:S01]  /*b220*/  FFMA R14, R15, R14, -0.052303962409496307373 ;  /* 0xbd563cae0f0e7423 */ /* 0x000fe2000000000e */
[----:B------:R-:W-:-:S03]  /*b230*/  FSETP.GE.AND P4, PT, |R10|, 0.60000002384185791016, PT ;  /* 0x3f19999a0a00780b */ /* 0x000fc60003f86200 */
[----:B------:R-:W-:Y:S01]  /*b240*/  FFMA R14, R15, R14, 0.1331529766321182251 ;  /* 0x3e0859410f0e7423 */ /* 0x000fe2000000000e */
[----:B------:R-:W-:-:S03]  /*b250*/  FSETP.GE.AND P3, PT, |R10|, 9.010913848876953125, PT ;  /* 0x41102cb40a00780b */ /* 0x000fc60003f66200 */
[----:B------:R-:W-:Y:S01]  /*b260*/  FFMA R0, R15, R14, -0.33332768082618713379 ;  /* 0xbeaaa9ed0f007423 */ /* 0x000fe2000000000e */
[----:B0-----:R-:W-:-:S03]  /*b270*/  FFMA R12, R11, -2, R12 ;  /* 0xc00000000b0c7823 */ /* 0x001fc6000000000c */
[----:B------:R-:W-:Y:S02]  /*b280*/  FFMA R15, R15, R0, RZ ;  /* 0x000000000f0f7223 */ /* 0x000fe400000000ff */
[----:B------:R-:W-:-:S04]  /*b290*/  FSEL R13, R12, 1, !P3 ;  /* 0x3f8000000c0d7808 */ /* 0x000fc80005800000 */
[--C-:B------:R-:W-:Y:S01]  /*b2a0*/  LOP3.LUT R13, R13, 0x80000000, R10.reuse, 0xb8, !PT ;  /* 0x800000000d0d7812 */ /* 0x100fe200078eb80a */
[----:B------:R-:W-:Y:S01]  /*b2b0*/  @!P4 FFMA R13, R10, R15, R10 ;  /* 0x0000000f0a0dc223 */ /* 0x000fe2000000000a */
[----:B------:R-:W-:-:S03]  /*b2c0*/  FMUL R7, R7, 0.5 ;  /* 0x3f00000007077820 */ /* 0x000fc60000400000 */
[----:B------:R-:W-:-:S04]  /*b2d0*/  FADD R0, R13, 1 ;  /* 0x3f8000000d007421 */ /* 0x000fc80000000000 */
[----:B------:R-:W-:-:S05]  /*b2e0*/  FMUL R0, R7, R0 ;  /* 0x0000000007007220 */ /* 0x000fca0000400000 */
[----:B------:R-:W-:-:S05]  /*b2f0*/  F2FP.F16.F32.PACK_AB R0, RZ, R0 ;  /* 0x00000000ff00723e */ /* 0x000fca00000000ff */
[----:B------:R0:W-:Y:S02]  /*b300*/  STG.E.U16 desc[UR6][R2.64], R0 ;  /* 0x0000000002007986 */ /* 0x0001e4000c101506 */
.L_x_184:
[----:B------:R-:W-:Y:S05]  /*b310*/  BSYNC.RECONVERGENT B0 ;  /* 0x0000000000007941 */ /* 0x000fea0003800200 */
.L_x_183:
[----:B------:R-:W-:Y:S04]  /*b320*/  BSSY.RECONVERGENT B0, `(.L_x_185) ;  /* 0x0000027000007945 */ /* 0x000fe80003800200 */
[----:B------:R-:W-:Y:S05]  /*b330*/  @P2 BRA `(.L_x_186) ;  /* 0x0000000000942947 */ /* 0x000fea0003800000 */
[----:B0-----:R-:W0:Y:S01]  /*b340*/  LDC.64 R2, c[0x0][0x380] ;  /* 0x0000e000ff027b82 */ /* 0x001e220000000a00 */
        /* <DEDUP_REMOVED lines=36> */
.L_x_186:
[----:B------:R-:W-:Y:S05]  /*b590*/  BSYNC.RECONVERGENT B0 ;  /* 0x0000000000007941 */ /* 0x000fea0003800200 */
.L_x_185:
[----:B------:R-:W-:Y:S04]  /*b5a0*/  BSSY.RECONVERGENT B0, `(.L_x_187) ;  /* 0x0000027000007945 */ /* 0x000fe80003800200 */
[----:B------:R-:W-:Y:S05]  /*b5b0*/  @P0 BRA `(.L_x_188) ;  /* 0x0000000000940947 */ /* 0x000fea0003800000 */
[----:B01----:R-:W0:Y:S01]  /*b5c0*/  LDC.64 R2, c[0x0][0x380] ;  /* 0x0000e000ff027b82 */ /* 0x003e220000000a00 */
[----:B------:R-:W-:Y:S01]  /*b5d0*/  IMAD R7, R16, R5, R6 ;  /* 0x0000000510077224 */ /* 0x000fe200078e0206 */
[----:B------:R-:W1:Y:S01]  /*b5e0*/  LDCU.64 UR4, c[0x0][0x3a0] ;  /* 0x00007400ff0477ac */ /* 0x000e620008000a00 */
[----:B------:R-:W2:Y:S02]  /*b5f0*/  LDG.E.U16.CONSTANT R6, desc[UR6][R8.64+0x4] ;  /* 0x0000040608067981 */ /* 0x000ea4000c1e9500 */
[----:B0-----:R-:W-:-:S05]  /*b600*/  IMAD.WIDE.U32 R2, R7, 0x2, R2 ;  /* 0x0000000207027825 */ /* 0x001fca00078e0002 */
[----:B------:R-:W3:Y:S01]  /*b610*/  LDG.E.U16 R0, desc[UR6][R2.64] ;  /* 0x0000000602007981 */ /* 0x000ee2000c1e1500 */
[----:B------:R-:W-:Y:S01]  /*b620*/  HFMA2 R12, -RZ, RZ, 1.125, -9232 ;  /* 0x3c80f082ff0c7431 */ /* 0x000fe200000001ff */
[----:B------:R-:W-:Y:S01]  /*b630*/  MOV R11, 0x3f800000 ;  /* 0x3f800000000b7802 */ /* 0x000fe20000000f00 */
[----:B--2---:R-:W-:Y:S02]  /*b640*/  HADD2.F32 R7, -RZ, R6.H0_H0 ;  /* 0x20000006ff077230 */ /* 0x004fe40000004100 */
[----:B---3--:R-:W-:-:S05]  /*b650*/  HADD2.F32 R0, -RZ, R0.H0_H0 ;  /* 0x20000000ff007230 */ /* 0x008fca0000004100 */
        /* <DEDUP_REMOVED lines=27> */
.L_x_188:
[----:B------:R-:W-:Y:S05]  /*b810*/  BSYNC.RECONVERGENT B0 ;  /* 0x0000000000007941 */ /* 0x000fea0003800200 */
.L_x_187:
[----:B------:R-:W-:Y:S05]  /*b820*/  @P1 BRA `(.L_x_164) ;  /* 0x0000000400a41947 */ /* 0x000fea0003800000 */
[----:B012---:R-:W0:Y:S01]  /*b830*/  LDC.64 R2, c[0x0][0x380] ;  /* 0x0000e000ff027b82 */ /* 0x007e220000000a00 */
        /* <DEDUP_REMOVED lines=35> */
[----:B------:R0:W-:Y:S01]  /*ba70*/  STG.E.U16 desc[UR6][R2.64], R0 ;  /* 0x0000000002007986 */ /* 0x0001e2000c101506 */
[----:B------:R-:W-:Y:S05]  /*ba80*/  BRA `(.L_x_164) ;  /* 0x00000004000c7947 */ /* 0x000fea0003800000 */
.L_x_2244:
[----:B------:R-:W0:Y:S02]  /*ba90*/  LDCU UR4, c[0x0][0x3ac] ;  /* 0x00007580ff0477ac */ /* 0x000e240008000800 */
[----:B0-----:R-:W-:-:S13]  /*baa0*/  ISETP.GE.U32.AND P0, PT, R41, UR4, PT ;  /* 0x0000000429007c0c */ /* 0x001fda000bf06070 */
[----:B------:R-:W0:Y:S01]  /*bab0*/  @!P0 LDC.64 R2, c[0x0][0x380] ;  /* 0x0000e000ff028b82 */ /* 0x000e220000000a00 */
[----:B------:R-:W-:Y:S01]  /*bac0*/  @!P0 IMAD R5, R16, UR4, R41 ;  /* 0x0000000410058c24 */ /* 0x000fe2000f8e0229 */
[----:B------:R-:W2:Y:S01]  /*bad0*/  @!P0 LDG.E.U16.CONSTANT R10, desc[UR6][R8.64] ;  /* 0x00000006080a8981 */ /* 0x000ea2000c1e9500 */
[----:B------:R-:W-:-:S05]  /*bae0*/  IADD3 R11, PT, PT, R41, 0x1, RZ ;  /* 0x00000001290b7810 */ /* 0x000fca0007ffe0ff */
[----:B------:R-:W1:Y:S01]  /*baf0*/  @!P0 LDC.64 R6, c[0x0][0x3a0] ;  /* 0x0000e800ff068b82 */ /* 0x000e620000000a00 */
[----:B0-----:R-:W-:-:S05]  /*bb00*/  @!P0 IMAD.WIDE.U32 R2, R5, 0x2, R2 ;  /* 0x0000000205028825 */ /* 0x001fca00078e0002 */
[----:B------:R-:W3:Y:S01]  /*bb10*/  @!P0 LDG.E.U16 R0, desc[UR6][R2.64] ;  /* 0x0000000602008981 */ /* 0x000ee2000c1e1500 */
[----:B------:R-:W-:-:S13]  /*bb20*/  ISETP.GE.U32.AND P1, PT, R11, UR4, PT ;  /* 0x000000040b007c0c */ /* 0x000fda000bf26070 */
[----:B------:R-:W0:Y:S01]  /*bb30*/  @!P1 LDC.64 R4, c[0x0][0x380] ;  /* 0x0000e000ff049b82 */ /* 0x000e220000000a00 */
[----:B------:R-:W-:Y:S01]  /*bb40*/  @!P1 IMAD R11, R16, UR4, R11 ;  /* 0x00000004100b9c24 */ /* 0x000fe2000f8e020b */
[----:B------:R-:W4:Y:S03]  /*bb50*/  @!P1 LDG.E.U16.CONSTANT R12, desc[UR6][R8.64+0x2] ;  /* 0x00000206080c9981 */ /* 0x000f26000c1e9500 */
[----:B0-----:R-:W-:-:S04]  /*bb60*/  @!P1 IMAD.WIDE.U32 R4, R11, 0x2, R4 ;  /* 0x000000020b049825 */ /* 0x001fc800078e0004 */
[----:B---3--:R-:W-:-:S05]  /*bb70*/  @!P0 HADD2.F32 R0, -RZ, R0.H0_H0 ;  /* 0x20000000ff008230 */ /* 0x008fca0000004100 */
[----:B-1----:R-:W-:Y:S01]  /*bb80*/  @!P0 FMUL R0, R0, R7 ;  /* 0x0000000700008220 */ /* 0x002fe20000400000 */
[----:B--2---:R-:W-:Y:S02]  /*bb90*/  @!P0 HADD2.F32 R7, -RZ, R10.H0_H0 ;  /* 0x2000000aff078230 */ /* 0x004fe40000004100 */
[----:B------:R-:W0:Y:S01]  /*bba0*/  @!P1 LDC.64 R10, c[0x0][0x3a0] ;  /* 0x0000e800ff0a9b82 */ /* 0x000e220000000a00 */
[----:B------:R-:W-:-:S04]  /*bbb0*/  @!P0 FFMA R0, R43, R6, R0 ;  /* 0x000000062b008223 */ /* 0x000fc80000000000 */
[----:B------:R-:W-:-:S05]  /*bbc0*/  @!P0 FADD R0, R0, R7 ;  /* 0x0000000700008221 */ /* 0x000fca0000000000 */
[----:B------:R-:W-:-:S04]  /*bbd0*/  @!P0 FMNMX R0, RZ, R0, !PT ;  /* 0x00000000ff008209 */ /* 0x000fc80007800000 */
[----:B------:R-:W-:-:S04]  /*bbe0*/  @!P0 F2FP.F16.F32.PACK_AB R0, RZ, R0 ;  /* 0x00000000ff00823e */ /* 0x000fc800000000ff */
[----:B------:R-:W-:-:S05]  /*bbf0*/  PRMT R7, R0, 0x7610, R7 ;  /* 0x0000761000077816 */ /* 0x000fca0000000007 */
[----:B------:R1:W-:Y:S04]  /*bc00*/  @!P0 STG.E.U16 desc[UR6][R2.64], R7 ;  /* 0x0000000702008986 */ /* 0x0003e8000c101506 */
[----:B------:R-:W2:Y:S01]  /*bc10*/  @!P1 LDG.E.U16 R0, desc[UR6][R4.64] ;  /* 0x0000000604009981 */ /* 0x000ea2000c1e1500 */
[----:B------:R-:W-:-:S04]  /*bc20*/  IADD3 R13, PT, PT, R41, 0x2, RZ ;  /* 0x00000002290d7810 */ /* 0x000fc80007ffe0ff */
[----:B------:R-:W-:-:S13]  /*bc30*/  ISETP.GE.U32.AND P0, PT, R13, UR4, PT ;  /* 0x000000040d007c0c */ /* 0x000fda000bf06070 */
[----:B-1----:R-:W1:Y:S01]  /*bc40*/  @!P0 LDC.64 R6, c[0x0][0x380] ;  /* 0x0000e000ff068b82 */ /* 0x002e620000000a00 */
[----:B------:R-:W-:-:S04]  /*bc50*/  @!P0 IMAD R3, R16, UR4, R13 ;  /* 0x0000000410038c24 */ /* 0x000fc8000f8e020d */
[----:B-1----:R-:W-:-:S04]  /*bc60*/  @!P0 IMAD.WIDE.U32 R2, R3, 0x2, R6 ;  /* 0x0000000203028825 */ /* 0x002fc800078e0006 */
[----:B--2---:R-:W-:-:S05]  /*bc70*/  @!P1 HADD2.F32 R0, -RZ, R0.H0_H0 ;  /* 0x20000000ff009230 */ /* 0x004fca0000004100 */
[----:B0-----:R-:W-:Y:S01]  /*bc80*/  @!P1 FMUL R0, R0, R11 ;  /* 0x0000000b00009220 */ /* 0x001fe20000400000 */
[----:B----4-:R-:W-:Y:S02]  /*bc90*/  @!P1 HADD2.F32 R11, -RZ, R12.H0_H0 ;  /* 0x2000000cff0b9230 */ /* 0x010fe40000004100 */
[----:B------:R-:W2:Y:S01]  /*bca0*/  @!P0 LDG.E.U16.CONSTANT R12, desc[UR6][R8.64+0x4] ;  /* 0x00000406080c8981 */ /* 0x000ea2000c1e9500 */
[----:B------:R-:W-:-:S04]  /*bcb0*/  @!P1 FFMA R0, R45, R10, R0 ;  /* 0x0000000a2d009223 */ /* 0x000fc80000000000 */
[----:B------:R-:W-:Y:S02]  /*bcc0*/  @!P1 FADD R0, R0, R11 ;  /* 0x0000000b00009221 */ /* 0x000fe40000000000 */
[----:B------:R-:W0:Y:S03]  /*bcd0*/  @!P0 LDC.64 R10, c[0x0][0x3a0] ;  /* 0x0000e800ff0a8b82 */ /* 0x000e260000000a00 */
[----:B------:R-:W-:-:S04]  /*bce0*/  @!P1 FMNMX R0, RZ, R0, !PT ;  /* 0x00000000ff009209 */ /* 0x000fc80007800000 */
[----:B------:R-:W-:-:S04]  /*bcf0*/  @!P1 F2FP.F16.F32.PACK_AB R0, RZ, R0 ;  /* 0x00000000ff00923e */ /* 0x000fc800000000ff */
[----:B------:R-:W-:-:S05]  /*bd00*/  PRMT R14, R0, 0x7610, R14 ;  /* 0x00007610000e7816 */ /* 0x000fca000000000e */
[----:B------:R1:W-:Y:S04]  /*bd10*/  @!P1 STG.E.U16 desc[UR6][R4.64], R14 ;  /* 0x0000000e04009986 */ /* 0x0003e8000c101506 */
[----:B------:R-:W3:Y:S01]  /*bd20*/  @!P0 LDG.E.U16 R0, desc[UR6][R2.64] ;  /* 0x0000000602008981 */ /* 0x000ee2000c1e1500 */
[----:B------:R-:W-:-:S04]  /*bd30*/  IADD3 R13, PT, PT, R41, 0x3, RZ ;  /* 0x00000003290d7810 */ /* 0x000fc80007ffe0ff */
[----:B------:R-:W-:-:S13]  /*bd40*/  ISETP.GE.U32.AND P1, PT, R13, UR4, PT ;  /* 0x000000040d007c0c */ /* 0x000fda000bf26070 */
[----:B------:R-:W4:Y:S01]  /*bd50*/  @!P1 LDC.64 R6, c[0x0][0x380] ;  /* 0x0000e000ff069b82 */ /* 0x000f220000000a00 */
[----:B------:R-:W-:-:S07]  /*bd60*/  @!P1 IMAD R13, R16, UR4, R13 ;  /* 0x00000004100d9c24 */ /* 0x000fce000f8e020d */
[----:B-1----:R-:W1:Y:S01]  /*bd70*/  @!P1 LDC.64 R4, c[0x0][0x3a0] ;  /* 0x0000e800ff049b82 */ /* 0x002e620000000a00 */
[----:B----4-:R-:W-:-:S04]  /*bd80*/  @!P1 IMAD.WIDE.U32 R6, R13, 0x2, R6 ;  /* 0x000000020d069825 */ /* 0x010fc800078e0006 */
[----:B---3--:R-:W-:-:S05]  /*bd90*/  @!P0 HADD2.F32 R0, -RZ, R0.H0_H0 ;  /* 0x20000000ff008230 */ /* 0x008fca0000004100 */
[----:B0-----:R-:W-:Y:S01]  /*bda0*/  @!P0 FMUL R0, R0, R11 ;  /* 0x0000000b00008220 */ /* 0x001fe20000400000 */
[----:B--2---:R-:W-:-:S03]  /*bdb0*/  @!P0 HADD2.F32 R11, -RZ, R12.H0_H0 ;  /* 0x2000000cff0b8230 */ /* 0x004fc60000004100 */
[----:B------:R-:W-:Y:S02]  /*bdc0*/  @!P0 FFMA R0, R61, R10, R0 ;  /* 0x0000000a3d008223 */ /* 0x000fe40000000000 */
[----:B------:R-:W2:Y:S02]  /*bdd0*/  @!P1 LDG.E.U16.CONSTANT R10, desc[UR6][R8.64+0x6] ;  /* 0x00000606080a9981 */ /* 0x000ea4000c1e9500 */
[----:B------:R-:W-:-:S05]  /*bde0*/  @!P0 FADD R0, R0, R11 ;  /* 0x0000000b00008221 */ /* 0x000fca0000000000 */
[----:B------:R-:W-:-:S04]  /*bdf0*/  @!P0 FMNMX R0, RZ, R0, !PT ;  /* 0x00000000ff008209 */ /* 0x000fc80007800000 */
[----:B------:R-:W-:-:S04]  /*be00*/  @!P0 F2FP.F16.F32.PACK_AB R0, RZ, R0 ;  /* 0x00000000ff00823e */ /* 0x000fc800000000ff */
[----:B------:R-:W-:-:S05]  /*be10*/  PRMT R11, R0, 0x7610, R11 ;  /* 0x00007610000b7816 */ /* 0x000fca000000000b */
[----:B------:R0:W-:Y:S04]  /*be20*/  @!P0 STG.E.U16 desc[UR6][R2.64], R11 ;  /* 0x0000000b02008986 */ /* 0x0001e8000c101506 */
[----:B------:R-:W3:Y:S01]  /*be30*/  @!P1 LDG.E.U16 R0, desc[UR6][R6.64] ;  /* 0x0000000606009981 */ /* 0x000ee2000c1e1500 */
[----:B--2---:R-:W-:Y:S02]  /*be40*/  @!P1 HADD2.F32 R10, -RZ, R10.H0_H0 ;  /* 0x2000000aff0a9230 */ /* 0x004fe40000004100 */
[----:B---3--:R-:W-:-:S05]  /*be50*/  @!P1 HADD2.F32 R0, -RZ, R0.H0_H0 ;  /* 0x20000000ff009230 */ /* 0x008fca0000004100 */
[----:B-1----:R-:W-:-:S04]  /*be60*/  @!P1 FMUL R5, R0, R5 ;  /* 0x0000000500059220 */ /* 0x002fc80000400000 */
[----:B------:R-:W-:-:S04]  /*be70*/  @!P1 FFMA R5, R54, R4, R5 ;  /* 0x0000000436059223 */ /* 0x000fc80000000005 */
[----:B------:R-:W-:-:S05]  /*be80*/  @!P1 FADD R5, R5, R10 ;  /* 0x0000000a05059221 */ /* 0x000fca0000000000 */
[----:B------:R-:W-:-:S04]  /*be90*/  @!P1 FMNMX R5, RZ, R5, !PT ;  /* 0x00000005ff059209 */ /* 0x000fc80007800000 */
[----:B------:R-:W-:-:S05]  /*bea0*/  @!P1 F2FP.F16.F32.PACK_AB R5, RZ, R5 ;  /* 0x00000005ff05923e */ /* 0x000fca00000000ff */
[----:B------:R0:W-:Y:S02]  /*beb0*/  @!P1 STG.E.U16 desc[UR6][R6.64], R5 ;  /* 0x0000000506009986 */ /* 0x0001e4000c101506 */
.L_x_164:
[----:B------:R-:W-:Y:S05]  /*bec0*/  BSYNC.RECONVERGENT B2 ;  /* 0x0000000000027941 */ /* 0x000fea0003800200 */
.L_x_163:
[----:B------:R-:W5:Y:S01]  /*bed0*/  LDCU UR4, c[0x0][0x3a8] ;  /* 0x00007500ff0477ac */ /* 0x000f620008000800 */
[----:B012---:R-:W-:Y:S01]  /*bee0*/  IADD3 R4, PT, PT, R42, 0x2, RZ ;  /* 0x000000022a047810 */ /* 0x007fe20007ffe0ff */
[----:B------:R-:W-:Y:S03]  /*bef0*/  BSSY.RECONVERGENT B2, `(.L_x_189) ;  /* 0x00001cb000027945 */ /* 0x000fe60003800200 */
[----:B-----5:R-:W-:-:S13]  /*bf00*/  ISETP.GE.U32.AND P0, PT, R4, UR4, PT ;  /* 0x0000000404007c0c */ /* 0x020fda000bf06070 */
[----:B------:R-:W-:Y:S05]  /*bf10*/  @P0 BRA `(.L_x_190) ;  /* 0x0000001c00200947 */ /* 0x000fea0003800000 */
[----:B---3--:R-:W0:Y:S02]  /*bf20*/  LDC R0, c[0x0][0x3b4] ;  /* 0x0000ed00ff007b82 */ /* 0x008e240000000800 */
[----:B0-----:R-:W-:-:S13]  /*bf30*/  ISETP.GT.AND P0, PT, R0, 0x3, PT ;  /* 0x000000030000780c */ /* 0x001fda0003f04270 */
[----:B------:R-:W-:Y:S05]  /*bf40*/  @P0 BRA `(.L_x_191) ;  /* 0x0000000000180947 */ /* 0x000fea0003800000 */
[----:B------:R-:W-:-:S04]  /*bf50*/  IADD3 R0, PT, PT, R0, -0x2, RZ ;  /* 0xfffffffe00007810 */ /* 0x000fc80007ffe0ff */
[----:B------:R-:W-:-:S04]  /*bf60*/  VIMNMX.U32 R0, PT, PT, R0, 0x2, PT ;  /* 0x0000000200007848 */ /* 0x000fc80003fe0000 */
[----:B------:R-:W-:-:S04]  /*bf70*/  SHF.L.U32 R0, R0, 0x2, RZ ;  /* 0x0000000200007819 */ /* 0x000fc800000006ff */
[----:B----4-:R-:W0:Y:S02]  /*bf80*/  LDC R2, c[0x2][R0+0x18] ;  /* 0x0080060000027b82 */ /* 0x010e240000000800 */
[----:B0-----:R-:W-:-:S04]  /*bf90*/  SHF.R.S32.HI R3, RZ, 0x1f, R2 ;  /* 0x0000001fff037819 */ /* 0x001fc80000011402 */
.L_x_2251:
[----:B------:R-:W-:Y:S05]  /*bfa0*/  BRX R2 -0xbfb0                                                           (*"BRANCH_TARGETS .L_x_2252,.L_x_2253,.L_x_192"*) ;  /* 0xffffff4002147949 */ /* 0x000fea000383ffff */
.L_x_191:
[----:B----4-:R-:W-:-:S04]  /*bfb0*/  MOV R3, 0xfffffffb ;  /* 0xfffffffb00037802 */ /* 0x010fc80000000f00 */
[----:B------:R-:W-:-:S04]  /*bfc0*/  VIADDMNMX.U32 R3, R0, R3, 0x2, PT ;  /* 0x0000000200037446 */ /* 0x000fc80003800003 */
[----:B------:R-:W-:-:S04]  /*bfd0*/  SHF.L.U32 R5, R3, 0x2, RZ ;  /* 0x0000000203057819 */ /* 0x000fc800000006ff */
[----:B------:R-:W0:Y:S02]  /*bfe0*/  LDC R2, c[0x2][R5+0x24] ;  /* 0x0080090005027b82 */ /* 0x000e240000000800 */
[----:B0-----:R-:W-:-:S04]  /*bff0*/  SHF.R.S32.HI R3, RZ, 0x1f, R2 ;  /* 0x0000001fff037819 */ /* 0x001fc80000011402 */
.L_x_2255:
[----:B------:R-:W-:Y:S05]  /*c000*/  BRX R2 -0xc010                                                           (*"BRANCH_TARGETS .L_x_2252,.L_x_2253,.L_x_2258"*) ;  /* 0xffffff3c02fc7949 */ /* 0x000fea000383ffff */
.L_x_2258:
[----:B------:R-:W-:-:S13]  /*c010*/  ISETP.NE.AND P0, PT, R0, 0x4, PT ;  /* 0x000000040000780c */ /* 0x000fda0003f05270 */
        /* <DEDUP_REMOVED lines=38> */
.L_x_196:
[----:B------:R-:W-:Y:S05]  /*c280*/  BSYNC.RECONVERGENT B4 ;  /* 0x0000000000047941 */ /* 0x000fea0003800200 */
.L_x_195:
[----:B------:R-:W-:-:S05]  /*c290*/  F2FP.F16.F32.PACK_AB R0, RZ, R0 ;  /* 0x00000000ff00723e */ /* 0x000fca00000000ff */
[----:B------:R0:W-:Y:S02]  /*c2a0*/  STG.E.U16 desc[UR6][R16.64], R0 ;  /* 0x0000000010007986 */ /* 0x0001e4000c101506 */
.L_x_194:
[----:B------:R-:W-:Y:S05]  /*c2b0*/  BSYNC.RECONVERGENT B3 ;  /* 0x0000000000037941 */ /* 0x000fea0003800200 */
.L_x_193:
        /* <DEDUP_REMOVED lines=35> */
.L_x_200:
[----:B------:R-:W-:Y:S05]  /*c4f0*/  BSYNC.RECONVERGENT B4 ;  /* 0x0000000000047941 */ /* 0x000fea0003800200 */
.L_x_199:
[----:B------:R-:W-:-:S05]  /*c500*/  F2FP.F16.F32.PACK_AB R0, RZ, R0 ;  /* 0x00000000ff00723e */ /* 0x000fca00000000ff */
[----:B------:R0:W-:Y:S02]  /*c510*/  STG.E.U16 desc[UR6][R16.64+0x2], R0 ;  /* 0x0000020010007986 */ /* 0x0001e4000c101506 */
.L_x_198:
[----:B------:R-:W-:Y:S05]  /*c520*/  BSYNC.RECONVERGENT B3 ;  /* 0x0000000000037941 */ /* 0x000fea0003800200 */
.L_x_197:
[----:B------:R-:W1:Y:S01]  /*c530*/  LDCU UR4, c[0x0][0x3ac] ;  /* 0x00007580ff0477ac */ /* 0x000e620008000800 */
[----:B------:R-:W2:Y:S01]  /*c540*/  LDC.64 R2, c[0x0][0x380] ;  /* 0x0000e000ff027b82 */ /* 0x000ea20000000a00 */
[----:B------:R-:W-:Y:S01]  /*c550*/  IADD3 R5, PT, PT, R41, 0x2, RZ ;  /* 0x0000000229057810 */ /* 0x000fe20007ffe0ff */
[----:B------:R-:W-:Y:S03]  /*c560*/  BSSY.RECONVERGENT B3, `(.L_x_201) ;  /* 0x0000026000037945 */ /* 0x000fe60003800200 */
[----:B-1----:R-:W-:Y:S01]  /*c570*/  ISETP.GE.U32.AND P0, PT, R5, UR4, PT ;  /* 0x0000000405007c0c */ /* 0x002fe2000bf06070 */
[----:B------:R-:W-:-:S04]  /*c580*/  IMAD R5, R4, UR4, R5 ;  /* 0x0000000404057c24 */ /* 0x000fc8000f8e0205 */
[----:B--2---:R-:W-:-:S08]  /*c590*/  IMAD.WIDE.U32 R4, R5, 0x2, R2 ;  /* 0x0000000205047825 */ /* 0x004fd000078e0002 */
[----:B------:R-:W-:Y:S05]  /*c5a0*/  @P0 BRA `(.L_x_202) ;  /* 0x0000000000840947 */ /* 0x000fea0003800000 */
[----:B0-----:R-:W2:Y:S01]  /*c5b0*/  LDG.E.U16 R0, desc[UR6][R4.64] ;  /* 0x0000000604007981 */ /* 0x001ea2000c1e1500 */
        /* <DEDUP_REMOVED lines=29> */
.L_x_204:
[----:B------:R-:W-:Y:S05]  /*c790*/  BSYNC.RECONVERGENT B4 ;  /* 0x0000000000047941 */ /* 0x000fea0003800200 */
.L_x_203:
[----:B------:R-:W-:-:S05]  /*c7a0*/  F2FP.F16.F32.PACK_AB R0, RZ, R0 ;  /* 0x00000000ff00723e */ /* 0x000fca00000000ff */
[----:B------:R1:W-:Y:S02]  /*c7b0*/  STG.E.U16 desc[UR6][R4.64], R0 ;  /* 0x0000000004007986 */ /* 0x0003e4000c101506 */
.L_x_202:
[----:B------:R-:W-:Y:S05]  /*c7c0*/  BSYNC.RECONVERGENT B3 ;  /* 0x0000000000037941 */ /* 0x000fea0003800200 */
.L_x_201:
[----:B------:R-:W2:Y:S01]  /*c7d0*/  LDCU UR4, c[0x0][0x3ac] ;  /* 0x00007580ff0477ac */ /* 0x000ea20008000800 */
[----:B01----:R-:W-:-:S04]  /*c7e0*/  IADD3 R0, PT, PT, R41, 0x3, RZ ;  /* 0x0000000329007810 */ /* 0x003fc80007ffe0ff */
[----:B--2---:R-:W-:-:S13]  /*c7f0*/  ISETP.GE.U32.AND P0, PT, R0, UR4, PT ;  /* 0x0000000400007c0c */ /* 0x004fda000bf06070 */
        /* <DEDUP_REMOVED lines=31> */
.L_x_206:
[----:B------:R-:W-:Y:S05]  /*c9f0*/  BSYNC.RECONVERGENT B3 ;  /* 0x0000000000037941 */ /* 0x000fea0003800200 */
.L_x_205:
[----:B------:R-:W-:-:S05]  /*ca00*/  F2FP.F16.F32.PACK_AB R0, RZ, R0 ;  /* 0x00000000ff00723e */ /* 0x000fca00000000ff */
[----:B------:R0:W-:Y:S01]  /*ca10*/  STG.E.U16 desc[UR6][R4.64+0x2], R0 ;  /* 0x0000020004007986 */ /* 0x0001e2000c101506 */
[----:B------:R-:W-:Y:S05]  /*ca20*/  BRA `(.L_x_190) ;  /* 0x00000010005c7947 */ /* 0x000fea0003800000 */
.L_x_192:
[----:B------:R-:W0:Y:S01]  /*ca30*/  LDC R11, c[0x0][0x3ac] ;  /* 0x0000eb00ff0b7b82 */ /* 0x000e220000000800 */
[----:B------:R-:W-:-:S07]  /*ca40*/  IADD3 R0, PT, PT, R41, 0x1, RZ ;  /* 0x0000000129007810 */ /* 0x000fce0007ffe0ff */
[----:B------:R-:W1:Y:S01]  /*ca50*/  LDC.64 R2, c[0x0][0x380] ;  /* 0x0000e000ff027b82 */ /* 0x000e620000000a00 */
[-C--:B0-----:R-:W-:Y:S01]  /*ca60*/  ISETP.GE.U32.AND P0, PT, R41, R11.reuse, PT ;  /* 0x0000000b2900720c */ /* 0x081fe20003f06070 */
[-C--:B------:R-:W-:Y:S01]  /*ca70*/  IMAD R7, R4, R11.reuse, R41 ;  /* 0x0000000b04077224 */ /* 0x080fe200078e0229 */
[----:B------:R-:W-:-:S03]  /*ca80*/  ISETP.GE.U32.AND P1, PT, R0, R11, PT ;  /* 0x0000000b0000720c */ /* 0x000fc60003f26070 */
[----:B-1----:R-:W-:-:S08]  /*ca90*/  IMAD.WIDE.U32 R6, R7, 0x2, R2 ;  /* 0x0000000207067825 */ /* 0x002fd000078e0002 */
[----:B------:R-:W2:Y:S01]  /*caa0*/  @!P0 LDG.E.U16 R0, desc[UR6][R6.64] ;  /* 0x0000000606008981 */ /* 0x000ea2000c1e1500 */
[----:B------:R-:W0:Y:S03]  /*cab0*/  @!P0 LDC.64 R12, c[0x0][0x3a0] ;  /* 0x0000e800ff0c8b82 */ /* 0x000e260000000a00 */
[----:B------:R-:W3:Y:S04]  /*cac0*/  @!P1 LDG.E.U16 R5, desc[UR6][R6.64+0x2] ;  /* 0x0000020606059981 */ /* 0x000ee8000c1e1500 */
[----:B------:R-:W4:Y:S01]  /*cad0*/  @!P0 LDG.E.U16.CONSTANT R14, desc[UR6][R8.64] ;  /* 0x00000006080e8981 */ /* 0x000f22000c1e9500 */
[----:B------:R-:W1:Y:S03]  /*cae0*/  @!P1 LDC.64 R16, c[0x0][0x3a0] ;  /* 0x0000e800ff109b82 */ /* 0x000e660000000a00 */
[----:B------:R-:W5:Y:S01]  /*caf0*/  @!P1 LDG.E.U16.CONSTANT R15, desc[UR6][R8.64+0x2] ;  /* 0x00000206080f9981 */ /* 0x000f62000c1e9500 */
[----:B------:R-:W-:Y:S01]  /*cb00*/  BSSY.RECONVERGENT B0, `(.L_x_207) ;  /* 0x0000022000007945 */ /* 0x000fe20003800200 */
[----:B--2---:R-:W-:-:S02]  /*cb10*/  @!P0 HADD2.F32 R0, -RZ, R0.H0_H0 ;  /* 0x20000000ff008230 */ /* 0x004fc40000004100 */
[----:B---3--:R-:W-:-:S03]  /*cb20*/  @!P1 HADD2.F32 R10, -RZ, R5.H0_H0 ;  /* 0x20000005ff0a9230 */ /* 0x008fc60000004100 */
[----:B0-----:R-:W-:Y:S01]  /*cb30*/  @!P0 FMUL R0, R0, R13 ;  /* 0x0000000d00008220 */ /* 0x001fe20000400000 */
[----:B----4-:R-:W-:-:S03]  /*cb40*/  @!P0 HADD2.F32 R5, -RZ, R14.H0_H0 ;  /* 0x2000000eff058230 */ /* 0x010fc60000004100 */
[----:B------:R-:W-:Y:S01]  /*cb50*/  @!P0 FFMA R0, R59, R12, R0 ;  /* 0x0000000c3b008223 */ /* 0x000fe20000000000 */
[----:B-1----:R-:W-:Y:S01]  /*cb60*/  @!P1 FMUL R10, R10, R17 ;  /* 0x000000110a0a9220 */ /* 0x002fe20000400000 */
[----:B-----5:R-:W-:Y:S02]  /*cb70*/  @!P1 HADD2.F32 R15, -RZ, R15.H0_H0 ;  /* 0x2000000fff0f9230 */ /* 0x020fe40000004100 */
[----:B------:R-:W-:Y:S01]  /*cb80*/  @!P0 FADD R0, R0, R5 ;  /* 0x0000000500008221 */ /* 0x000fe20000000000 */
[----:B------:R-:W-:-:S04]  /*cb90*/  @!P1 FFMA R10, R51, R16, R10 ;  /* 0x00000010330a9223 */ /* 0x000fc8000000000a */
[----:B------:R-:W-:Y:S01]  /*cba0*/  @!P0 F2FP.F16.F32.PACK_AB R0, RZ, R0 ;  /* 0x00000000ff00823e */ /* 0x000fe200000000ff */
[----:B------:R-:W-:-:S03]  /*cbb0*/  @!P1 FADD R10, R10, R15 ;  /* 0x0000000f0a0a9221 */ /* 0x000fc60000000000 */
[----:B------:R-:W-:Y:S02]  /*cbc0*/  PRMT R5, R0, 0x7610, R5 ;  /* 0x0000761000057816 */ /* 0x000fe40000000005 */
[C---:B------:R-:W-:Y:S02]  /*cbd0*/  IADD3 R0, PT, PT, R41.reuse, 0x2, RZ ;  /* 0x0000000229007810 */ /* 0x040fe40007ffe0ff */
[----:B------:R-:W-:Y:S01]  /*cbe0*/  @!P1 F2FP.F16.F32.PACK_AB R10, RZ, R10 ;  /* 0x0000000aff0a923e */ /* 0x000fe200000000ff */
[----:B------:R0:W-:Y:S01]  /*cbf0*/  @!P0 STG.E.U16 desc[UR6][R6.64], R5 ;  /* 0x0000000506008986 */ /* 0x0001e2000c101506 */
[----:B------:R-:W-:Y:S02]  /*cc00*/  ISETP.GE.U32.AND P0, PT, R0, R11, PT ;  /* 0x0000000b0000720c */ /* 0x000fe40003f06070 */
[----:B------:R-:W-:Y:S02]  /*cc10*/  PRMT R12, R10, 0x7610, R12 ;  /* 0x000076100a0c7816 */ /* 0x000fe4000000000c */
[----:B------:R-:W-:-:S03]  /*cc20*/  IADD3 R10, PT, PT, R41, 0x3, RZ ;  /* 0x00000003290a7810 */ /* 0x000fc60007ffe0ff */
[----:B------:R0:W-:Y:S01]  /*cc30*/  @!P1 STG.E.U16 desc[UR6][R6.64+0x2], R12 ;  /* 0x0000020c06009986 */ /* 0x0001e2000c101506 */
[-C--:B------:R-:W-:Y:S01]  /*cc40*/  ISETP.GE.U32.AND P1, PT, R10, R11.reuse, PT ;  /* 0x0000000b0a00720c */ /* 0x080fe20003f26070 */
[----:B------:R-:W-:-:S04]  /*cc50*/  IMAD R11, R4, R11, R0 ;  /* 0x0000000b040b7224 */ /* 0x000fc800078e0200 */
[----:B------:R-:W-:Y:S01]  /*cc60*/  IMAD.WIDE.U32 R2, R11, 0x2, R2 ;  /* 0x000000020b027825 */ /* 0x000fe200078e0002 */
[----:B------:R-:W-:Y:S07]  /*cc70*/  @P0 BRA `(.L_x_208) ;  /* 0x0000000000280947 */ /* 0x000fee0003800000 */
[----:B------:R-:W2:Y:S01]  /*cc80*/  LDG.E.U16 R0, desc[UR6][R2.64] ;  /* 0x0000000602007981 */ /* 0x000ea2000c1e1500 */
[----:B------:R-:W1:Y:S03]  /*cc90*/  LDCU.64 UR4, c[0x0][0x3a0] ;  /* 0x00007400ff0477ac */ /* 0x000e660008000a00 */
[----:B------:R-:W0:Y:S01]  /*cca0*/  LDG.E.U16.CONSTANT R4, desc[UR6][R8.64+0x4] ;  /* 0x0000040608047981 */ /* 0x000e22000c1e9500 */
[----:B--2---:R-:W-:Y:S02]  /*ccb0*/  HADD2.F32 R0, -RZ, R0.H0_H0 ;  /* 0x20000000ff007230 */ /* 0x004fe40000004100 */
[----:B0-----:R-:W-:-:S03]  /*ccc0*/  HADD2.F32 R5, -RZ, R4.H0_H0 ;  /* 0x20000004ff057230 */ /* 0x001fc60000004100 */
[----:B-1----:R-:W-:-:S04]  /*ccd0*/  FMUL R0, R0, UR5 ;  /* 0x0000000500007c20 */ /* 0x002fc80008400000 */
[----:B------:R-:W-:-:S04]  /*cce0*/  FFMA R0, R55, UR4, R0 ;  /* 0x0000000437007c23 */ /* 0x000fc80008000000 */
[----:B------:R-:W-:-:S05]  /*ccf0*/  FADD R0, R0, R5 ;  /* 0x0000000500007221 */ /* 0x000fca0000000000 */
[----:B------:R-:W-:-:S05]  /*cd00*/  F2FP.F16.F32.PACK_AB R0, RZ, R0 ;  /* 0x00000000ff00723e */ /* 0x000fca00000000ff */
[----:B------:R1:W-:Y:S02]  /*cd10*/  STG.E.U16 desc[UR6][R2.64], R0 ;  /* 0x0000000002007986 */ /* 0x0003e4000c101506 */
.L_x_208:
[----:B------:R-:W-:Y:S05]  /*cd20*/  BSYNC.RECONVERGENT B0 ;  /* 0x0000000000007941 */ /* 0x000fea0003800200 */
.L_x_207:
[----:B------:R-:W-:Y:S05]  /*cd30*/  @P1 BRA `(.L_x_190) ;  /* 0x0000000c00981947 */ /* 0x000fea0003800000 */
[----:B-1----:R-:W2:Y:S01]  /*cd40*/  LDG.E.U16 R0, desc[UR6][R2.64+0x2] ;  /* 0x0000020602007981 */ /* 0x002ea2000c1e1500 */
        /* <DEDUP_REMOVED lines=8> */
[----:B------:R2:W-:Y:S01]  /*cdd0*/  STG.E.U16 desc[UR6][R2.64+0x2], R0 ;  /* 0x0000020002007986 */ /* 0x0005e2000c101506 */
[----:B------:R-:W-:Y:S05]  /*cde0*/  BRA `(.L_x_190) ;  /* 0x0000000c006c7947 */ /* 0x000fea0003800000 */
.L_x_2253:
        /* <DEDUP_REMOVED lines=8> */
[CC--:B------:R-:W-:Y:S01]  /*ce70*/  IMAD R3, R4.reuse, R0.reuse, R5 ;  /* 0x0000000004037224 */ /* 0x0c0fe200078e0205 */
[-C--:B------:R-:W-:Y:S01]  /*ce80*/  ISETP.GE.U32.AND P1, PT, R5, R0.reuse, PT ;  /* 0x000000000500720c */ /* 0x080fe20003f26070 */
[-C--:B------:R-:W-:Y:S01]  /*ce90*/  IMAD R5, R4, R0.reuse, R41 ;  /* 0x0000000004057224 */ /* 0x080fe200078e0229 */
[----:B------:R-:W-:Y:S01]  /*cea0*/  ISETP.GE.U32.AND P0, PT, R11, R0, PT ;  /* 0x000000000b00720c */ /* 0x000fe20003f06070 */
[----:B-1----:R-:W-:-:S04]  /*ceb0*/  IMAD.WIDE.U32 R2, R3, 0x2, R6 ;  /* 0x0000000203027825 */ /* 0x002fc800078e0006 */
[----:B------:R-:W-:Y:S02]  /*cec0*/  IMAD.WIDE.U32 R4, R5, 0x2, R6 ;  /* 0x0000000205047825 */ /* 0x000fe400078e0006 */
[----:B------:R-:W-:Y:S06]  /*ced0*/  @P3 BRA `(.L_x_210) ;  /* 0x0000000000883947 */ /* 0x000fec0003800000 */
[----:B------:R-:W2:Y:S01]  /*cee0*/  LDG.E.U16 R0, desc[UR6][R4.64] ;  /* 0x0000000604007981 */ /* 0x000ea2000c1e1500 */
[----:B------:R-:W0:Y:S03]  /*cef0*/  LDCU.64 UR4, c[0x0][0x3a0] ;  /* 0x00007400ff0477ac */ /* 0x000e260008000a00 */
[----:B------:R-:W3:Y:S01]  /*cf00*/  LDG.E.U16.CONSTANT R6, desc[UR6][R8.64] ;  /* 0x0000000608067981 */ /* 0x000ee2000c1e9500 */
[----:B------:R-:W-:Y:S01]  /*cf10*/  HFMA2 R12, -RZ, RZ, 1.125, -9232 ;  /* 0x3c80f082ff0c7431 */ /* 0x000fe200000001ff */
[----:B------:R-:W-:Y:S01]  /*cf20*/  MOV R11, 0x3f800000 ;  /* 0x3f800000000b7802 */ /* 0x000fe20000000f00 */
[----:B--2---:R-:W-:Y:S02]  /*cf30*/  HADD2.F32 R0, -RZ, R0.H0_H0 ;  /* 0x20000000ff007230 */ /* 0x004fe40000004100 */
[----:B---3--:R-:W-:-:S03]  /*cf40*/  HADD2.F32 R7, -RZ, R6.H0_H0 ;  /* 0x20000006ff077230 */ /* 0x008fc60000004100 */
[----:B0-----:R-:W-:-:S04]  /*cf50*/  FMUL R0, R0, UR5 ;  /* 0x0000000500007c20 */ /* 0x001fc80008400000 */
[----:B------:R-:W-:-:S04]  /*cf60*/  FFMA R0, R59, UR4, R0 ;  /* 0x000000043b007c23 */ /* 0x000fc80008000000 */
        /* <DEDUP_REMOVED lines=25> */
.L_x_210:
[----:B------:R-:W-:Y:S05]  /*d100*/  BSYNC.RECONVERGENT B0 ;  /* 0x0000000000007941 */ /* 0x000fea0003800200 */
.L_x_209:
[----:B------:R-:W-:Y:S04]  /*d110*/  BSSY.RECONVERGENT B0, `(.L_x_211) ;  /* 0x0000024000007945 */ /* 0x000fe80003800200 */
[----:B------:R-:W-:Y:S05]  /*d120*/  @P2 BRA `(.L_x_212) ;  /* 0x0000000000882947 */ /* 0x000fea0003800000 */
[----:B------:R-:W2:Y:S01]  /*d130*/  LDG.E.U16 R0, desc[UR6][R4.64+0x2] ;  /* 0x0000020604007981 */ /* 0x000ea2000c1e1500 */
[----:B------:R-:W1:Y:S03]  /*d140*/  LDCU.64 UR4, c[0x0][0x3a0] ;  /* 0x00007400ff0477ac */ /* 0x000e660008000a00 */
[----:B0-----:R-:W3:Y:S01]  /*d150*/  LDG.E.U16.CONSTANT R6, desc[UR6][R8.64+0x2] ;  /* 0x0000020608067981 */ /* 0x001ee2000c1e9500 */
[----:B------:R-:W-:Y:S01]  /*d160*/  HFMA2 R12, -RZ, RZ, 1.125, -9232 ;  /* 0x3c80f082ff0c7431 */ /* 0x000fe200000001ff */
[----:B------:R-:W-:Y:S01]  /*d170*/  MOV R11, 0x3f800000 ;  /* 0x3f800000000b7802 */ /* 0x000fe20000000f00 */
[----:B--2---:R-:W-:Y:S02]  /*d180*/  HADD2.F32 R0, -RZ, R0.H0_H0 ;  /* 0x20000000ff007230 */ /* 0x004fe40000004100 */
[----:B---3--:R-:W-:-:S03]  /*d190*/  HADD2.F32 R7, -RZ, R6.H0_H0 ;  /* 0x20000006ff077230 */ /* 0x008fc60000004100 */
[----:B-1----:R-:W-:-:S04]  /*d1a0*/  FMUL R0, R0, UR5 ;  /* 0x0000000500007c20 */ /* 0x002fc80008400000 */
        /* <DEDUP_REMOVED lines=26> */
.L_x_212:
[----:B------:R-:W-:Y:S05]  /*d350*/  BSYNC.RECONVERGENT B0 ;  /* 0x0000000000007941 */ /* 0x000fea0003800200 */
.L_x_211:
[----:B------:R-:W-:Y:S04]  /*d360*/  BSSY.RECONVERGENT B0, `(.L_x_213) ;  /* 0x0000024000007945 */ /* 0x000fe80003800200 */
[----:B------:R-:W-:Y:S05]  /*d370*/  @P1 BRA `(.L_x_214) ;  /* 0x0000000000881947 */ /* 0x000fea0003800000 */
[----:B------:R-:W2:Y:S01]  /*d380*/  LDG.E.U16 R0, desc[UR6][R2.64] ;  /* 0x0000000602007981 */ /* 0x000ea2000c1e1500 */
[----:B------:R-:W3:Y:S03]  /*d390*/  LDCU.64 UR4, c[0x0][0x3a0] ;  /* 0x00007400ff0477ac */ /* 0x000ee60008000a00 */
[----:B01----:R-:W4:Y:S01]  /*d3a0*/  LDG.E.U16.CONSTANT R4, desc[UR6][R8.64+0x4] ;  /* 0x0000040608047981 */ /* 0x003f22000c1e9500 */
[----:B------:R-:W-:Y:S01]  /*d3b0*/  HFMA2 R10, -RZ, RZ, 1.125, -9232 ;  /* 0x3c80f082ff0a7431 */ /* 0x000fe200000001ff */
[----:B------:R-:W-:Y:S01]  /*d3c0*/  MOV R7, 0x3f800000 ;  /* 0x3f80000000077802 */ /* 0x000fe20000000f00 */
[----:B--2---:R-:W-:Y:S02]  /*d3d0*/  HADD2.F32 R0, -RZ, R0.H0_H0 ;  /* 0x20000000ff007230 */ /* 0x004fe40000004100 */
[----:B----4-:R-:W-:-:S03]  /*d3e0*/  HADD2.F32 R5, -RZ, R4.H0_H0 ;  /* 0x20000004ff057230 */ /* 0x010fc60000004100 */
[----:B---3--:R-:W-:-:S04]  /*d3f0*/  FMUL R0, R0, UR5 ;  /* 0x0000000500007c20 */ /* 0x008fc80008400000 */
        /* <DEDUP_REMOVED lines=26> */
.L_x_214:
[----:B------:R-:W-:Y:S05]  /*d5a0*/  BSYNC.RECONVERGENT B0 ;  /* 0x0000000000007941 */ /* 0x000fea0003800200 */
.L_x_213:
[----:B------:R-:W-:Y:S05]  /*d5b0*/  @P0 BRA `(.L_x_190) ;  /* 0x0000000400780947 */ /* 0x000fea0003800000 */
[----:B------:R-:W3:Y:S01]  /*d5c0*/  LDG.E.U16 R0, desc[UR6][R2.64+0x2] ;  /* 0x0000020602007981 */ /* 0x000ee2000c1e1500 */
[----:B------:R-:W4:Y:S03]  /*d5d0*/  LDCU.64 UR4, c[0x0][0x3a0] ;  /* 0x00007400ff0477ac */ /* 0x000f260008000a00 */
[----:B012---:R-:W2:Y:S01]  /*d5e0*/  LDG.E.U16.CONSTANT R4, desc[UR6][R8.64+0x6] ;  /* 0x0000060608047981 */ /* 0x007ea2000c1e9500 */
[----:B------:R-:W-:Y:S01]  /*d5f0*/  HFMA2 R10, -RZ, RZ, 1.125, -9232 ;  /* 0x3c80f082ff0a7431 */ /* 0x000fe200000001ff */
[----:B------:R-:W-:Y:S01]  /*d600*/  MOV R7, 0x3f800000 ;  /* 0x3f80000000077802 */ /* 0x000fe20000000f00 */
[----:B---3--:R-:W-:Y:S02]  /*d610*/  HADD2.F32 R0, -RZ, R0.H0_H0 ;  /* 0x20000000ff007230 */ /* 0x008fe40000004100 */
[----:B--2---:R-:W-:-:S03]  /*d620*/  HADD2.F32 R5, -RZ, R4.H0_H0 ;  /* 0x20000004ff057230 */ /* 0x004fc60000004100 */
[----:B----4-:R-:W-:-:S04]  /*d630*/  FMUL R0, R0, UR5 ;  /* 0x0000000500007c20 */ /* 0x010fc80008400000 */
        /* <DEDUP_REMOVED lines=25> */
[----:B------:R0:W-:Y:S01]  /*d7d0*/  STG.E.U16 desc[UR6][R2.64+0x2], R4 ;  /* 0x0000020402007986 */ /* 0x0001e2000c101506 */
[----:B------:R-:W-:Y:S05]  /*d7e0*/  BRA `(.L_x_190) ;  /* 0x0000000000ec7947 */ /* 0x000fea0003800000 */
.L_x_2252:
[----:B------:R-:W0:Y:S01]  /*d7f0*/  LDCU UR4, c[0x0][0x3ac] ;  /* 0x00007580ff0477ac */ /* 0x000e220008000800 */
[----:B------:R-:W1:Y:S01]  /*d800*/  LDC.64 R2, c[0x0][0x380] ;  /* 0x0000e000ff027b82 */ /* 0x000e620000000a00 */
[C---:B------:R-:W-:Y:S02]  /*d810*/  IADD3 R0, PT, PT, R41.reuse, 0x1, RZ ;  /* 0x0000000129007810 */ /* 0x040fe40007ffe0ff */
[----:B0-----:R-:W-:Y:S01]  /*d820*/  ISETP.GE.U32.AND P0, PT, R41, UR4, PT ;  /* 0x0000000429007c0c */ /* 0x001fe2000bf06070 */
[----:B------:R-:W-:Y:S01]  /*d830*/  IMAD R7, R4, UR4, R41 ;  /* 0x0000000404077c24 */ /* 0x000fe2000f8e0229 */
[----:B------:R-:W-:-:S03]  /*d840*/  ISETP.GE.U32.AND P1, PT, R0, UR4, PT ;  /* 0x0000000400007c0c */ /* 0x000fc6000bf26070 */
[----:B-1----:R-:W-:-:S08]  /*d850*/  IMAD.WIDE.U32 R6, R7, 0x2, R2 ;  /* 0x0000000207067825 */ /* 0x002fd000078e0002 */
[----:B------:R-:W2:Y:S01]  /*d860*/  @!P0 LDG.E.U16 R0, desc[UR6][R6.64] ;  /* 0x0000000606008981 */ /* 0x000ea2000c1e1500 */
[----:B------:R-:W0:Y:S03]  /*d870*/  @!P0 LDC.64 R12, c[0x0][0x3a0] ;  /* 0x0000e800ff0c8b82 */ /* 0x000e260000000a00 */
[----:B------:R-:W3:Y:S04]  /*d880*/  @!P1 LDG.E.U16 R5, desc[UR6][R6.64+0x2] ;  /* 0x0000020606059981 */ /* 0x000ee8000c1e1500 */
[----:B------:R-:W4:Y:S01]  /*d890*/  @!P0 LDG.E.U16.CONSTANT R11, desc[UR6][R8.64] ;  /* 0x00000006080b8981 */ /* 0x000f22000c1e9500 */
[----:B------:R-:W1:Y:S03]  /*d8a0*/  @!P1 LDC.64 R14, c[0x0][0x3a0] ;  /* 0x0000e800ff0e9b82 */ /* 0x000e660000000a00 */
[----:B------:R-:W5:Y:S01]  /*d8b0*/  @!P1 LDG.E.U16.CONSTANT R16, desc[UR6][R8.64+0x2] ;  /* 0x0000020608109981 */ /* 0x000f62000c1e9500 */
[----:B--2---:R-:W-:-:S02]  /*d8c0*/  @!P0 HADD2.F32 R0, -RZ, R0.H0_H0 ;  /* 0x20000000ff008230 */ /* 0x004fc40000004100 */
[----:B---3--:R-:W-:-:S03]  /*d8d0*/  @!P1 HADD2.F32 R10, -RZ, R5.H0_H0 ;  /* 0x20000005ff0a9230 */ /* 0x008fc60000004100 */
[----:B0-----:R-:W-:Y:S01]  /*d8e0*/  @!P0 FMUL R0, R0, R13 ;  /* 0x0000000d00008220 */ /* 0x001fe20000400000 */
[----:B----4-:R-:W-:Y:S02]  /*d8f0*/  @!P0 HADD2.F32 R11, -RZ, R11.H0_H0 ;  /* 0x2000000bff0b8230 */ /* 0x010fe40000004100 */
[----:B-1----:R-:W-:Y:S01]  /*d900*/  @!P1 FMUL R10, R10, R15 ;  /* 0x0000000f0a0a9220 */ /* 0x002fe20000400000 */
[----:B------:R-:W-:Y:S01]  /*d910*/  @!P0 FFMA R0, R59, R12, R0 ;  /* 0x0000000c3b008223 */ /* 0x000fe20000000000 */
[----:B-----5:R-:W-:Y:S02]  /*d920*/  @!P1 HADD2.F32 R5, -RZ, R16.H0_H0 ;  /* 0x20000010ff059230 */ /* 0x020fe40000004100 */
[----:B------:R-:W-:Y:S01]  /*d930*/  @!P1 FFMA R10, R51, R14, R10 ;  /* 0x0000000e330a9223 */ /* 0x000fe2000000000a */
[----:B------:R-:W-:Y:S01]  /*d940*/  @!P0 FADD R0, R0, R11 ;  /* 0x0000000b00008221 */ /* 0x000fe20000000000 */
[C---:B------:R-:W-:Y:S02]  /*d950*/  IADD3 R11, PT, PT, R41.reuse, 0x3, RZ ;  /* 0x00000003290b7810 */ /* 0x040fe40007ffe0ff */
[----:B------:R-:W-:Y:S01]  /*d960*/  @!P1 FADD R10, R10, R5 ;  /* 0x000000050a0a9221 */ /* 0x000fe20000000000 */
[----:B------:R-:W-:-:S02]  /*d970*/  IADD3 R5, PT, PT, R41, 0x2, RZ ;  /* 0x0000000229057810 */ /* 0x000fc40007ffe0ff */
[----:B------:R-:W-:Y:S02]  /*d980*/  @!P0 FMNMX R0, RZ, R0, !PT ;  /* 0x00000000ff008209 */ /* 0x000fe40007800000 */
[----:B------:R-:W-:Y:S02]  /*d990*/  @!P1 FMNMX R10, RZ, R10, !PT ;  /* 0x0000000aff0a9209 */ /* 0x000fe40007800000 */
[----:B------:R-:W-:Y:S01]  /*d9a0*/  ISETP.GE.U32.AND P2, PT, R5, UR4, PT ;  /* 0x0000000405007c0c */ /* 0x000fe2000bf46070 */
[----:B------:R-:W-:Y:S01]  /*d9b0*/  IMAD R5, R4, UR4, R5 ;  /* 0x0000000404057c24 */ /* 0x000fe2000f8e0205 */
[----:B------:R-:W-:Y:S02]  /*d9c0*/  ISETP.GE.U32.AND P3, PT, R11, UR4, PT ;  /* 0x000000040b007c0c */ /* 0x000fe4000bf66070 */
[----:B------:R-:W-:Y:S01]  /*d9d0*/  @!P0 F2FP.F16.F32.PACK_AB R0, RZ, R0 ;  /* 0x00000000ff00823e */ /* 0x000fe200000000ff */
[----:B------:R-:W-:Y:S01]  /*d9e0*/  IMAD.WIDE.U32 R2, R5, 0x2, R2 ;  /* 0x0000000205027825 */ /* 0x000fe200078e0002 */
[----:B------:R-:W-:-:S02]  /*d9f0*/  @!P1 F2FP.F16.F32.PACK_AB R10, RZ, R10 ;  /* 0x0000000aff0a923e */ /* 0x000fc400000000ff */
[----:B------:R-:W-:Y:S02]  /*da00*/  PRMT R15, R0, 0x7610, R15 ;  /* 0x00007610000f7816 */ /* 0x000fe4000000000f */
[----:B------:R-:W-:-:S03]  /*da10*/  PRMT R16, R10, 0x7610, R16 ;  /* 0x000076100a107816 */ /* 0x000fc60000000010 */
[----:B------:R-:W-:Y:S01]  /*da20*/  @!P0 STG.E.U16 desc[UR6][R6.64], R15 ;  /* 0x0000000f06008986 */ /* 0x000fe2000c101506 */
[----:B------:R-:W0:Y:S03]  /*da30*/  @!P2 LDC.64 R10, c[0x0][0x3a0] ;  /* 0x0000e800ff0aab82 */ /* 0x000e260000000a00 */
[----:B------:R1:W-:Y:S04]  /*da40*/  @!P1 STG.E.U16 desc[UR6][R6.64+0x2], R16 ;  /* 0x0000021006009986 */ /* 0x0003e8000c101506 */
[----:B------:R-:W2:Y:S01]  /*da50*/  @!P2 LDG.E.U16 R0, desc[UR6][R2.64] ;  /* 0x000000060200a981 */ /* 0x000ea2000c1e1500 */
[----:B------:R-:W3:Y:S03]  /*da60*/  @!P3 LDC.64 R12, c[0x0][0x3a0] ;  /* 0x0000e800ff0cbb82 */ /* 0x000ee60000000a00 */
[----:B------:R-:W4:Y:S04]  /*da70*/  @!P3 LDG.E.U16 R4, desc[UR6][R2.64+0x2] ;  /* 0x000002060204b981 */ /* 0x000f28000c1e1500 */
[----:B------:R-:W5:Y:S04]  /*da80*/  @!P2 LDG.E.U16.CONSTANT R5, desc[UR6][R8.64+0x4] ;  /* 0x000004060805a981 */ /* 0x000f68000c1e9500 */
[----:B------:R-:W1:Y:S01]  /*da90*/  @!P3 LDG.E.U16.CONSTANT R14, desc[UR6][R8.64+0x6] ;  /* 0x00000606080eb981 */ /* 0x000e62000c1e9500 */
[----:B--2---:R-:W-:-:S02]  /*daa0*/  @!P2 HADD2.F32 R0, -RZ, R0.H0_H0 ;  /* 0x20000000ff00a230 */ /* 0x004fc40000004100 */
[----:B----4-:R-:W-:-:S03]  /*dab0*/  @!P3 HADD2.F32 R4, -RZ, R4.H0_H0 ;  /* 0x20000004ff04b230 */ /* 0x010fc60000004100 */
[----:B0-----:R-:W-:Y:S01]  /*dac0*/  @!P2 FMUL R0, R0, R11 ;  /* 0x0000000b0000a220 */ /* 0x001fe20000400000 */
[----:B-----5:R-:W-:Y:S02]  /*dad0*/  @!P2 HADD2.F32 R5, -RZ, R5.H0_H0 ;  /* 0x20000005ff05a230 */ /* 0x020fe40000004100 */
[----:B---3--:R-:W-:Y:S01]  /*dae0*/  @!P3 FMUL R4, R4, R13 ;  /* 0x0000000d0404b220 */ /* 0x008fe20000400000 */
[----:B------:R-:W-:Y:S01]  /*daf0*/  @!P2 FFMA R0, R55, R10, R0 ;  /* 0x0000000a3700a223 */ /* 0x000fe20000000000 */
[----:B-1----:R-:W-:Y:S02]  /*db00*/  @!P3 HADD2.F32 R7, -RZ, R14.H0_H0 ;  /* 0x2000000eff07b230 */ /* 0x002fe40000004100 */
[----:B------:R-:W-:Y:S01]  /*db10*/  @!P3 FFMA R4, R29, R12, R4 ;  /* 0x0000000c1d04b223 */ /* 0x000fe20000000004 */
[----:B------:R-:W-:-:S03]  /*db20*/  @!P2 FADD R0, R0, R5 ;  /* 0x000000050000a221 */ /* 0x000fc60000000000 */
[----:B------:R-:W-:Y:S02]  /*db30*/  @!P3 FADD R4, R4, R7 ;  /* 0x000000070404b221 */ /* 0x000fe40000000000 */
[----:B------:R-:W-:-:S03]  /*db40*/  @!P2 FMNMX R0, RZ, R0, !PT ;  /* 0x00000000ff00a209 */ /* 0x000fc60007800000 */
[----:B------:R-:W-:Y:S02]  /*db50*/  @!P3 FMNMX R4, RZ, R4, !PT ;  /* 0x00000004ff04b209 */ /* 0x000fe40007800000 */
[----:B------:R-:W-:Y:S02]  /*db60*/  @!P2 F2FP.F16.F32.PACK_AB R0, RZ, R0 ;  /* 0x00000000ff00a23e */ /* 0x000fe400000000ff */
[----:B------:R-:W-:-:S03]  /*db70*/  @!P3 F2FP.F16.F32.PACK_AB R4, RZ, R4 ;  /* 0x00000004ff04b23e */ /* 0x000fc600000000ff */
[----:B------:R0:W-:Y:S04]  /*db80*/  @!P2 STG.E.U16 desc[UR6][R2.64], R0 ;  /* 0x000000000200a986 */ /* 0x0001e8000c101506 */
[----:B------:R0:W-:Y:S02]  /*db90*/  @!P3 STG.E.U16 desc[UR6][R2.64+0x2], R4 ;  /* 0x000002040200b986 */ /* 0x0001e4000c101506 */
.L_x_190:
[----:B------:R-:W-:Y:S05]  /*dba0*/  BSYNC.RECONVERGENT B2 ;  /* 0x0000000000027941 */ /* 0x000fea0003800200 */
.L_x_189:
[----:B------:R-:W5:Y:S01]  /*dbb0*/  LDCU UR4, c[0x0][0x3a8] ;  /* 0x00007500ff0477ac */ /* 0x000f620008000800 */
[----:B------:R-:W-:-:S04]  /*dbc0*/  IADD3 R42, PT, PT, R42, 0x3, RZ ;  /* 0x000000032a2a7810 */ /* 0x000fc80007ffe0ff */
[----:B-----5:R-:W-:-:S13]  /*dbd0*/  ISETP.GE.U32.AND P0, PT, R42, UR4, PT ;  /* 0x000000042a007c0c */ /* 0x020fda000bf06070 */
[----:B------:R-:W-:Y:S05]  /*dbe0*/  @P0 EXIT ;  /* 0x000000000000094d */ /* 0x000fea0003800000 */
[----:B0123--:R-:W0:Y:S02]  /*dbf0*/  LDC R0, c[0x0][0x3b4] ;  /* 0x0000ed00ff007b82 */ /* 0x00fe240000000800 */
[----:B0-----:R-:W-:-:S13]  /*dc00*/  ISETP.GT.AND P0, PT, R0, 0x3, PT ;  /* 0x000000030000780c */ /* 0x001fda0003f04270 */
[----:B------:R-:W-:Y:S05]  /*dc10*/  @P0 BRA `(.L_x_215) ;  /* 0x0000000000180947 */ /* 0x000fea0003800000 */
[----:B------:R-:W-:-:S04]  /*dc20*/  IADD3 R0, PT, PT, R0, -0x2, RZ ;  /* 0xfffffffe00007810 */ /* 0x000fc80007ffe0ff */
[----:B------:R-:W-:-:S04]  /*dc30*/  VIMNMX.U32 R0, PT, PT, R0, 0x2, PT ;  /* 0x0000000200007848 */ /* 0x000fc80003fe0000 */
[----:B------:R-:W-:-:S04]  /*dc40*/  SHF.L.U32 R0, R0, 0x2, RZ ;  /* 0x0000000200007819 */ /* 0x000fc800000006ff */
[----:B----4-:R-:W0:Y:S02]  /*dc50*/  LDC R2, c[0x2][R0+0x30] ;  /* 0x00800c0000027b82 */ /* 0x010e240000000800 */
[----:B0-----:R-:W-:-:S04]  /*dc60*/  SHF.R.S32.HI R3, RZ, 0x1f, R2 ;  /* 0x0000001fff037819 */ /* 0x001fc80000011402 */
.L_x_2259:
[----:B------:R-:W-:Y:S05]  /*dc70*/  BRX R2 -0xdc80                                                           (*"BRANCH_TARGETS .L_x_2260,.L_x_2261,.L_x_216"*) ;  /* 0xffffff2002e07949 */ /* 0x000fea000383ffff */
.L_x_215:
[----:B----4-:R-:W-:-:S04]  /*dc80*/  MOV R3, 0xfffffffb ;  /* 0xfffffffb00037802 */ /* 0x010fc80000000f00 */
[----:B------:R-:W-:-:S04]  /*dc90*/  VIADDMNMX.U32 R3, R0, R3, 0x2, PT ;  /* 0x0000000200037446 */ /* 0x000fc80003800003 */
[----:B------:R-:W-:-:S04]  /*dca0*/  SHF.L.U32 R4, R3, 0x2, RZ ;  /* 0x0000000203047819 */ /* 0x000fc800000006ff */
[----:B------:R-:W0:Y:S02]  /*dcb0*/  LDC R2, c[0x2][R4+0x3c] ;  /* 0x00800f0004027b82 */ /* 0x000e240000000800 */
[----:B0-----:R-:W-:-:S04]  /*dcc0*/  SHF.R.S32.HI R3, RZ, 0x1f, R2 ;  /* 0x0000001fff037819 */ /* 0x001fc80000011402 */
.L_x_2263:
[----:B------:R-:W-:Y:S05]  /*dcd0*/  BRX R2 -0xdce0                                                           (*"BRANCH_TARGETS .L_x_2260,.L_x_2261,.L_x_2266"*) ;  /* 0xffffff2002c87949 */ /* 0x000fea000383ffff */
.L_x_2266:
[----:B------:R-:W-:-:S13]  /*dce0*/  ISETP.NE.AND P0, PT, R0, 0x4, PT ;  /* 0x000000040000780c */ /* 0x000fda0003f05270 */
[----:B------:R-:W-:Y:S05]  /*dcf0*/  @P0 BRA `(.L_x_216) ;  /* 0x0000000800980947 */ /* 0x000fea0003800000 */
[----:B------:R-:W0:Y:S01]  /*dd00*/  LDCU UR4, c[0x0][0x3ac] ;  /* 0x00007580ff0477ac */ /* 0x000e220008000800 */
[----:B------:R-:W-:Y:S01]  /*dd10*/  BSSY.RECONVERGENT B2, `(.L_x_217) ;  /* 0x0000027000027945 */ /* 0x000fe20003800200 */
[----:B0-----:R-:W-:-:S13]  /*dd20*/  ISETP.GE.U32.AND P0, PT, R41, UR4, PT ;  /* 0x0000000429007c0c */ /* 0x001fda000bf06070 */
[----:B------:R-:W-:Y:S05]  /*dd30*/  @P0 BRA `(.L_x_218) ;  /* 0x0000000000900947 */ /* 0x000fea0003800000 */
[----:B------:R-:W0:Y:S01]  /*dd40*/  LDC.64 R4, c[0x0][0x380] ;  /* 0x0000e000ff047b82 */ /* 0x000e220000000a00 */
[----:B------:R-:W-:Y:S01]  /*dd50*/  IMAD R3, R42, UR4, R41 ;  /* 0x000000042a037c24 */ /* 0x000fe2000f8e0229 */
        /* <DEDUP_REMOVED lines=31> */
.L_x_220:
[----:B------:R-:W-:Y:S05]  /*df50*/  BSYNC.RECONVERGENT B3 ;  /* 0x0000000000037941 */ /* 0x000fea0003800200 */
.L_x_219:
[----:B------:R-:W-:-:S05]  /*df60*/  F2FP.F16.F32.PACK_AB R0, RZ, R0 ;  /* 0x00000000ff00723e */ /* 0x000fca00000000ff */
[----:B------:R0:W-:Y:S02]  /*df70*/  STG.E.U16 desc[UR6][R4.64], R0 ;  /* 0x0000000004007986 */ /* 0x0001e4000c101506 */
.L_x_218:
[----:B------:R-:W-:Y:S05]  /*df80*/  BSYNC.RECONVERGENT B2 ;  /* 0x0000000000027941 */ /* 0x000fea0003800200 */
.L_x_217:
[----:B------:R-:W1:Y:S01]  /*df90*/  LDCU UR4, c[0x0][0x3ac] ;  /* 0x00007580ff0477ac */ /* 0x000e620008000800 */
[----:B------:R-:W-:Y:S01]  /*dfa0*/  IADD3 R3, PT, PT, R41, 0x1, RZ ;  /* 0x0000000129037810 */ /* 0x000fe20007ffe0ff */
[----:B------:R-:W-:Y:S03]  /*dfb0*/  BSSY.RECONVERGENT B2, `(.L_x_221) ;  /* 0x0000027000027945 */ /* 0x000fe60003800200 */
[----:B-1----:R-:W-:-:S13]  /*dfc0*/  ISETP.GE.U32.AND P0, PT, R3, UR4, PT ;  /* 0x0000000403007c0c */ /* 0x002fda000bf06070 */
[----:B------:R-:W-:Y:S05]  /*dfd0*/  @P0 BRA `(.L_x_222) ;  /* 0x0000000000900947 */ /* 0x000fea0003800000 */
[----:B0-----:R-:W0:Y:S01]  /*dfe0*/  LDC.64 R4, c[0x0][0x380] ;  /* 0x0000e000ff047b82 */ /* 0x001e220000000a00 */
        /* <DEDUP_REMOVED lines=32> */
.L_x_224:
[----:B------:R-:W-:Y:S05]  /*e1f0*/  BSYNC.RECONVERGENT B3 ;  /* 0x0000000000037941 */ /* 0x000fea0003800200 */
.L_x_223:
[----:B------:R-:W-:-:S05]  /*e200*/  F2FP.F16.F32.PACK_AB R0, RZ, R0 ;  /* 0x00000000ff00723e */ /* 0x000fca00000000ff */
[----:B------:R1:W-:Y:S02]  /*e210*/  STG.E.U16 desc[UR6][R4.64], R0 ;  /* 0x0000000004007986 */ /* 0x0003e4000c101506 */
.L_x_222:
[----:B------:R-:W-:Y:S05]  /*e220*/  BSYNC.RECONVERGENT B2 ;  /* 0x0000000000027941 */ /* 0x000fea0003800200 */
.L_x_221:
[----:B------:R-:W2:Y:S01]  /*e230*/  LDCU UR4, c[0x0][0x3ac] ;  /* 0x00007580ff0477ac */ /* 0x000ea20008000800 */
[----:B------:R-:W-:Y:S01]  /*e240*/  IADD3 R3, PT, PT, R41, 0x2, RZ ;  /* 0x0000000229037810 */ /* 0x000fe20007ffe0ff */
[----:B------:R-:W-:Y:S03]  /*e250*/  BSSY.RECONVERGENT B2, `(.L_x_225) ;  /* 0x0000027000027945 */ /* 0x000fe60003800200 */
[----:B--2---:R-:W-:-:S13]  /*e260*/  ISETP.GE.U32.AND P0, PT, R3, UR4, PT ;  /* 0x0000000403007c0c */ /* 0x004fda000bf06070 */
[----:B------:R-:W-:Y:S05]  /*e270*/  @P0 BRA `(.L_x_226) ;  /* 0x0000000000900947 */ /* 0x000fea0003800000 */
[----:B01----:R-:W0:Y:S01]  /*e280*/  LDC.64 R4, c[0x0][0x380] ;  /* 0x0000e000ff047b82 */ /* 0x003e220000000a00 */
        /* <DEDUP_REMOVED lines=32> */
.L_x_228:
[----:B------:R-:W-:Y:S05]  /*e490*/  BSYNC.RECONVERGENT B3 ;  /* 0x0000000000037941 */ /* 0x000fea0003800200 */
.L_x_227:
[----:B------:R-:W-:-:S05]  /*e4a0*/  F2FP.F16.F32.PACK_AB R0, RZ, R0 ;  /* 0x00000000ff00723e */ /* 0x000fca00000000ff */
[----:B------:R2:W-:Y:S02]  /*e4b0*/  STG.E.U16 desc[UR6][R4.64], R0 ;  /* 0x0000000004007986 */ /* 0x0005e4000c101506 */
.L_x_226:
[----:B------:R-:W-:Y:S05]  /*e4c0*/  BSYNC.RECONVERGENT B2 ;  /* 0x0000000000027941 */ /* 0x000fea0003800200 */
.L_x_225:
[----:B------:R-:W3:Y:S01]  /*e4d0*/  LDCU UR5, c[0x0][0x3ac] ;  /* 0x00007580ff0577ac */ /* 0x000ee20008000800 */
[----:B------:R-:W-:-:S04]  /*e4e0*/  IADD3 R41, PT, PT, R41, 0x3, RZ ;  /* 0x0000000329297810 */ /* 0x000fc80007ffe0ff */
[----:B---3--:R-:W-:-:S13]  /*e4f0*/  ISETP.GE.U32.AND P0, PT, R41, UR5, PT ;  /* 0x0000000529007c0c */ /* 0x008fda000bf06070 */
[----:B------:R-:W-:Y:S05]  /*e500*/  @P0 EXIT ;  /* 0x000000000000094d */ /* 0x000fea0003800000 */
[----:B012---:R-:W0:Y:S01]  /*e510*/  LDC.64 R4, c[0x0][0x380] ;  /* 0x0000e000ff047b82 */ /* 0x007e220000000a00 */
[----:B------:R-:W-:Y:S01]  /*e520*/  IMAD R41, R42, UR5, R41 ;  /* 0x000000052a297c24 */ /* 0x000fe2000f8e0229 */
[----:B------:R-:W2:Y:S01]  /*e530*/  LDG.E.U16.CONSTANT R8, desc[UR6][R8.64+0x6] ;  /* 0x0000060608087981 */ /* 0x000ea2000c1e9500 */
[----:B------:R-:W1:Y:S02]  /*e540*/  LDCU.64 UR4, c[0x0][0x3a0] ;  /* 0x00007400ff0477ac */ /* 0x000e640008000a00 */
[----:B0-----:R-:W-:-:S05]  /*e550*/  IMAD.WIDE.U32 R4, R41, 0x2, R4 ;  /* 0x0000000229047825 */ /* 0x001fca00078e0004 */
[----:B------:R-:W3:Y:S01]  /*e560*/  LDG.E.U16 R0, desc[UR6][R4.64] ;  /* 0x0000000604007981 */ /* 0x000ee2000c1e1500 */
[----:B------:R-:W-:Y:S01]  /*e570*/  HFMA2 R2, -RZ, RZ, 0.96630859375, -0.0022525787353515625 ;  /* 0x3bbb989dff027431 */ /* 0x000fe200000001ff */
[----:B------:R-:W-:Y:S01]  /*e580*/  MOV R7, 0x437c0000 ;  /* 0x437c000000077802 */ /* 0x000fe20000000f00 */
[----:B------:R-:W-:Y:S01]  /*e590*/  BSSY.RECONVERGENT B2, `(.L_x_229) ;  /* 0x0000019000027945 */ /* 0x000fe20003800200 */
[----:B---3--:R-:W-:-:S05]  /*e5a0*/  HADD2.F32 R0, -RZ, R0.H0_H0 ;  /* 0x20000000ff007230 */ /* 0x008fca0000004100 */
[----:B-1----:R-:W-:Y:S01]  /*e5b0*/  FMUL R3, R0, UR5 ;  /* 0x0000000500037c20 */ /* 0x002fe20008400000 */
[----:B--2---:R-:W-:-:S03]  /*e5c0*/  HADD2.F32 R0, -RZ, R8.H0_H0 ;  /* 0x20000008ff007230 */ /* 0x004fc60000004100 */
        /* <DEDUP_REMOVED lines=21> */
.L_x_230:
[----:B------:R-:W-:Y:S05]  /*e720*/  BSYNC.RECONVERGENT B2 ;  /* 0x0000000000027941 */ /* 0x000fea0003800200 */
.L_x_229:
[----:B------:R-:W-:-:S05]  /*e730*/  F2FP.F16.F32.PACK_AB R0, RZ, R0 ;  /* 0x00000000ff00723e */ /* 0x000fca00000000ff */
[----:B------:R-:W-:Y:S01]  /*e740*/  STG.E.U16 desc[UR6][R4.64], R0 ;  /* 0x0000000004007986 */ /* 0x000fe2000c101506 */
[----:B------:R-:W-:Y:S05]  /*e750*/  EXIT ;  /* 0x000000000000794d */ /* 0x000fea0003800000 */
.L_x_216:
        /* <DEDUP_REMOVED lines=11> */
[----:B------:R-:W-:-:S04]  /*e810*/  @!P1 IMAD R11, R42, UR4, R11 ;  /* 0x000000042a0b9c24 */ /* 0x000fc8000f8e020b */
[----:B0-----:R-:W-:-:S04]  /*e820*/  @!P1 IMAD.WIDE.U32 R4, R11, 0x2, R4 ;  /* 0x000000020b049825 */ /* 0x001fc800078e0004 */
[----:B---3--:R-:W-:-:S05]  /*e830*/  @!P0 HADD2.F32 R0, -RZ, R0.H0_H0 ;  /* 0x20000000ff008230 */ /* 0x008fca0000004100 */
[----:B-1----:R-:W-:Y:S01]  /*e840*/  @!P0 FMUL R0, R0, R7 ;  /* 0x0000000700008220 */ /* 0x002fe20000400000 */
[----:B--2---:R-:W-:Y:S02]  /*e850*/  @!P0 HADD2.F32 R7, -RZ, R10.H0_H0 ;  /* 0x2000000aff078230 */ /* 0x004fe40000004100 */
[----:B------:R-:W2:Y:S01]  /*e860*/  @!P1 LDG.E.U16.CONSTANT R10, desc[UR6][R8.64+0x2] ;  /* 0x00000206080a9981 */ /* 0x000ea2000c1e9500 */
[----:B------:R-:W-:-:S04]  /*e870*/  @!P0 FFMA R0, R57, R6, R0 ;  /* 0x0000000639008223 */ /* 0x000fc80000000000 */
[----:B------:R-:W-:Y:S02]  /*e880*/  @!P0 FADD R0, R0, R7 ;  /* 0x0000000700008221 */ /* 0x000fe40000000000 */
[----:B------:R-:W0:Y:S03]  /*e890*/  @!P1 LDC.64 R6, c[0x0][0x3a0] ;  /* 0x0000e800ff069b82 */ /* 0x000e260000000a00 */
[----:B------:R-:W-:-:S04]  /*e8a0*/  @!P0 F2FP.F16.F32.PACK_AB R0, RZ, R0 ;  /* 0x00000000ff00823e */ /* 0x000fc800000000ff */
        /* <DEDUP_REMOVED lines=9> */
[----:B------:R-:W-:Y:S02]  /*e940*/  @!P1 F2FP.F16.F32.PACK_AB R0, RZ, R0 ;  /* 0x00000000ff00923e */ /* 0x000fe400000000ff */
[----:B------:R-:W-:-:S03]  /*e950*/  IADD3 R7, PT, PT, R41, 0x2, RZ ;  /* 0x0000000229077810 */ /* 0x000fc60007ffe0ff */
[----:B------:R1:W-:Y:S01]  /*e960*/  @!P1 STG.E.U16 desc[UR6][R4.64], R0 ;  /* 0x0000000004009986 */ /* 0x0003e2000c101506 */
[----:B------:R-:W-:Y:S02]  /*e970*/  ISETP.GE.U32.AND P0, PT, R7, UR4, PT ;  /* 0x0000000407007c0c */ /* 0x000fe4000bf06070 */
[----:B------:R-:W-:-:S04]  /*e980*/  IADD3 R41, PT, PT, R41, 0x3, RZ ;  /* 0x0000000329297810 */ /* 0x000fc80007ffe0ff */
[----:B------:R-:W-:-:S07]  /*e990*/  ISETP.GE.U32.AND P2, PT, R41, UR4, PT ;  /* 0x0000000429007c0c */ /* 0x000fce000bf46070 */
[----:B-1----:R-:W-:Y:S06]  /*e9a0*/  @P0 BRA `(.L_x_232) ;  /* 0x0000000000340947 */ /* 0x002fec0003800000 */
[----:B------:R-:W0:Y:S01]  /*e9b0*/  LDC.64 R2, c[0x0][0x380] ;  /* 0x0000e000ff027b82 */ /* 0x000e220000000a00 */
[----:B------:R-:W-:Y:S01]  /*e9c0*/  IMAD R7, R42, UR4, R7 ;  /* 0x000000042a077c24 */ /* 0x000fe2000f8e0207 */
        /* <DEDUP_REMOVED lines=11> */
.L_x_232:
[----:B------:R-:W-:Y:S05]  /*ea80*/  BSYNC.RECONVERGENT B0 ;  /* 0x0000000000007941 */ /* 0x000fea0003800200 */
.L_x_231:
[----:B------:R-:W-:Y:S05]  /*ea90*/  @P2 EXIT ;  /* 0x000000000000294d */ /* 0x000fea0003800000 */
[----:B0-----:R-:W0:Y:S01]  /*eaa0*/  LDC.64 R2, c[0x0][0x380] ;  /* 0x0000e000ff027b82 */ /* 0x001e220000000a00 */
[----:B------:R-:W-:Y:S01]  /*eab0*/  IMAD R41, R42, UR4, R41 ;  /* 0x000000042a297c24 */ /* 0x000fe2000f8e0229 */
[----:B------:R-:W2:Y:S01]  /*eac0*/  LDG.E.U16.CONSTANT R8, desc[UR6][R8.64+0x6] ;  /* 0x0000060608087981 */ /* 0x000ea2000c1e9500 */
[----:B------:R-:W1:Y:S02]  /*ead0*/  LDCU.64 UR8, c[0x0][0x3a0] ;  /* 0x00007400ff0877ac */ /* 0x000e640008000a00 */
[----:B0-----:R-:W-:-:S05]  /*eae0*/  IMAD.WIDE.U32 R2, R41, 0x2, R2 ;  /* 0x0000000229027825 */ /* 0x001fca00078e0002 */
[----:B------:R-:W3:Y:S02]  /*eaf0*/  LDG.E.U16 R0, desc[UR6][R2.64] ;  /* 0x0000000602007981 */ /* 0x000ee4000c1e1500 */
[----:B---3--:R-:W-:-:S05]  /*eb00*/  HADD2.F32 R0, -RZ, R0.H0_H0 ;  /* 0x20000000ff007230 */ /* 0x008fca0000004100 */
[----:B-1----:R-:W-:Y:S01]  /*eb10*/  FMUL R5, R0, UR9 ;  /* 0x0000000900057c20 */ /* 0x002fe20008400000 */
[----:B--2---:R-:W-:-:S03]  /*eb20*/  HADD2.F32 R0, -RZ, R8.H0_H0 ;  /* 0x20000008ff007230 */ /* 0x004fc60000004100 */
[----:B------:R-:W-:-:S04]  /*eb30*/  FFMA R5, R34, UR8, R5 ;  /* 0x0000000822057c23 */ /* 0x000fc80008000005 */
[----:B------:R-:W-:-:S05]  /*eb40*/  FADD R5, R5, R0 ;  /* 0x0000000005057221 */ /* 0x000fca0000000000 */
[----:B------:R-:W-:-:S05]  /*eb50*/  F2FP.F16.F32.PACK_AB R5, RZ, R5 ;  /* 0x00000005ff05723e */ /* 0x000fca00000000ff */
[----:B------:R-:W-:Y:S01]  /*eb60*/  STG.E.U16 desc[UR6][R2.64], R5 ;  /* 0x0000000502007986 */ /* 0x000fe2000c101506 */
[----:B------:R-:W-:Y:S05]  /*eb70*/  EXIT ;  /* 0x000000000000794d */ /* 0x000fea0003800000 */
.L_x_2261:
[----:B------:R-:W0:Y:S01]  /*eb80*/  LDCU UR4, c[0x0][0x3ac] ;  /* 0x00007580ff0477ac */ /* 0x000e220008000800 */
[C---:B------:R-:W-:Y:S01]  /*eb90*/  IADD3 R17, PT, PT, R41.reuse, 0x1, RZ ;  /* 0x0000000129117810 */ /* 0x040fe20007ffe0ff */
[----:B------:R-:W-:Y:S01]  /*eba0*/  BSSY.RECONVERGENT B0, `(.L_x_233) ;  /* 0x000002d000007945 */ /* 0x000fe20003800200 */
[C---:B------:R-:W-:Y:S02]  /*ebb0*/  IADD3 R7, PT, PT, R41.reuse, 0x2, RZ ;  /* 0x0000000229077810 */ /* 0x040fe40007ffe0ff */
[C---:B------:R-:W-:Y:S02]  /*ebc0*/  IADD3 R5, PT, PT, R41.reuse, 0x3, RZ ;  /* 0x0000000329057810 */ /* 0x040fe40007ffe0ff */
[----:B0-----:R-:W-:Y:S02]  /*ebd0*/  ISETP.GE.U32.AND P3, PT, R41, UR4, PT ;  /* 0x0000000429007c0c */ /* 0x001fe4000bf66070 */
[----:B------:R-:W-:Y:S02]  /*ebe0*/  ISETP.GE.U32.AND P2, PT, R17, UR4, PT ;  /* 0x0000000411007c0c */ /* 0x000fe4000bf46070 */
[----:B------:R-:W-:-:S02]  /*ebf0*/  ISETP.GE.U32.AND P0, PT, R7, UR4, PT ;  /* 0x0000000407007c0c */ /* 0x000fc4000bf06070 */
[----:B------:R-:W-:-:S07]  /*ec00*/  ISETP.GE.U32.AND P1, PT, R5, UR4, PT ;  /* 0x0000000405007c0c */ /* 0x000fce000bf26070 */
[----:B------:R-:W-:Y:S06]  /*ec10*/  @P3 BRA `(.L_x_234) ;  /* 0x0000000000943947 */ /* 0x000fec0003800000 */
[----:B------:R-:W0:Y:S01]  /*ec20*/  LDC.64 R2, c[0x0][0x380] ;  /* 0x0000e000ff027b82 */ /* 0x000e220000000a00 */
[----:B------:R-:W-:Y:S01]  /*ec30*/  IMAD R41, R42, UR4, R41 ;  /* 0x000000042a297c24 */ /* 0x000fe2000f8e0229 */
[----:B------:R-:W2:Y:S01]  /*ec40*/  LDG.E.U16.CONSTANT R4, desc[UR6][R8.64] ;  /* 0x0000000608047981 */ /* 0x000ea2000c1e9500 */
[----:B------:R-:W1:Y:S02]  /*ec50*/  LDCU.64 UR8, c[0x0][0x3a0] ;  /* 0x00007400ff0877ac */ /* 0x000e640008000a00 */
        /* <DEDUP_REMOVED lines=33> */
.L_x_234:
[----:B------:R-:W-:Y:S05]  /*ee70*/  BSYNC.RECONVERGENT B0 ;  /* 0x0000000000007941 */ /* 0x000fea0003800200 */
.L_x_233:
[----:B------:R-:W-:Y:S04]  /*ee80*/  BSSY.RECONVERGENT B0, `(.L_x_235) ;  /* 0x0000027000007945 */ /* 0x000fe80003800200 */
[----:B------:R-:W-:Y:S05]  /*ee90*/  @P2 BRA `(.L_x_236) ;  /* 0x0000000000942947 */ /* 0x000fea0003800000 */
[----:B0-----:R-:W0:Y:S01]  /*eea0*/  LDC.64 R2, c[0x0][0x380] ;  /* 0x0000e000ff027b82 */ /* 0x001e220000000a00 */
        /* <DEDUP_REMOVED lines=36> */
.L_x_236:
[----:B------:R-:W-:Y:S05]  /*f0f0*/  BSYNC.RECONVERGENT B0 ;  /* 0x0000000000007941 */ /* 0x000fea0003800200 */
.L_x_235:
[----:B------:R-:W-:Y:S04]  /*f100*/  BSSY.RECONVERGENT B0, `(.L_x_237) ;  /* 0x0000027000007945 */ /* 0x000fe80003800200 */
[----:B------:R-:W-:Y:S05]  /*f110*/  @P0 BRA `(.L_x_238) ;  /* 0x0000000000940947 */ /* 0x000fea0003800000 */
[----:B01----:R-:W0:Y:S01]  /*f120*/  LDC.64 R2, c[0x0][0x380] ;  /* 0x0000e000ff027b82 */ /* 0x003e220000000a00 */
        /* <DEDUP_REMOVED lines=36> */
.L_x_238:
[----:B------:R-:W-:Y:S05]  /*f370*/  BSYNC.RECONVERGENT B0 ;  /* 0x0000000000007941 */ /* 0x000fea0003800200 */
.L_x_237:
[----:B------:R-:W-:Y:S05]  /*f380*/  @P1 EXIT ;  /* 0x000000000000194d */ /* 0x000fea0003800000 */
[----:B012---:R-:W0:Y:S01]  /*f390*/  LDC.64 R2, c[0x0][0x380] ;  /* 0x0000e000ff027b82 */ /* 0x007e220000000a00 */
[----:B------:R-:W-:Y:S01]  /*f3a0*/  IMAD R5, R42, UR4, R5 ;  /* 0x000000042a057c24 */ /* 0x000fe2000f8e0205 */
[----:B------:R-:W2:Y:S01]  /*f3b0*/  LDG.E.U16.CONSTANT R8, desc[UR6][R8.64+0x6] ;  /* 0x0000060608087981 */ /* 0x000ea2000c1e9500 */
[----:B------:R-:W1:Y:S02]  /*f3c0*/  LDCU.64 UR8, c[0x0][0x3a0] ;  /* 0x00007400ff0877ac */ /* 0x000e640008000a00 */
[----:B0-----:R-:W-:-:S05]  /*f3d0*/  IMAD.WIDE.U32 R2, R5, 0x2, R2 ;  /* 0x0000000205027825 */ /* 0x001fca00078e0002 */
[----:B------:R-:W3:Y:S01]  /*f3e0*/  LDG.E.U16 R0, desc[UR6][R2.64] ;  /* 0x0000000602007981 */ /* 0x000ee2000c1e1500 */
[----:B------:R-:W-:Y:S01]  /*f3f0*/  MOV R7, 0x3f800000 ;  /* 0x3f80000000077802 */ /* 0x000fe20000000f00 */
[----:B---3--:R-:W-:-:S05]  /*f400*/  HADD2.F32 R0, -RZ, R0.H0_H0 ;  /* 0x20000000ff007230 */ /* 0x008fca0000004100 */
[----:B-1----:R-:W-:Y:S01]  /*f410*/  FMUL R5, R0, UR9 ;  /* 0x0000000900057c20 */ /* 0x002fe20008400000 */
[----:B--2---:R-:W-:-:S03]  /*f420*/  HADD2.F32 R0, -RZ, R8.H0_H0 ;  /* 0x20000008ff007230 */ /* 0x004fc60000004100 */
        /* <DEDUP_REMOVED lines=8> */
[----:B------:R-:W-:Y:S02]  /*f4b0*/  HFMA2 R8, -RZ, RZ, 1.125, -9232 ;  /* 0x3c80f082ff087431 */ /* 0x000fe400000001ff */
        /* <DEDUP_REMOVED lines=17> */
[----:B------:R-:W-:Y:S01]  /*f5d0*/  STG.E.U16 desc[UR6][R2.64], R0 ;  /* 0x0000000002007986 */ /* 0x000fe2000c101506 */
[----:B------:R-:W-:Y:S05]  /*f5e0*/  EXIT ;  /* 0x000000000000794d */ /* 0x000fea0003800000 */
.L_x_2260:
        /* <DEDUP_REMOVED lines=31> */
[----:B------:R-:W-:-:S04]  /*f7e0*/  @!P1 FMNMX R0, RZ, R0, !PT ;  /* 0x00000000ff009209 */ /* 0x000fc80007800000 */
        /* <DEDUP_REMOVED lines=18> */
[----:B------:R-:W-:-:S04]  /*f910*/  FMNMX R5, RZ, R5, !PT ;  /* 0x00000005ff057209 */ /* 0x000fc80007800000 */
[----:B------:R-:W-:-:S05]  /*f920*/  F2FP.F16.F32.PACK_AB R5, RZ, R5 ;  /* 0x00000005ff05723e */ /* 0x000fca00000000ff */
[----:B------:R0:W-:Y:S02]  /*f930*/  STG.E.U16 desc[UR6][R2.64], R5 ;  /* 0x0000000502007986 */ /* 0x0001e4000c101506 */
.L_x_240:
[----:B------:R-:W-:Y:S05]  /*f940*/  BSYNC.RECONVERGENT B0 ;  /* 0x0000000000007941 */ /* 0x000fea0003800200 */
.L_x_239:
        /* <DEDUP_REMOVED lines=12> */
[----:B------:R-:W-:-:S04]  /*fa10*/  FMNMX R5, RZ, R5, !PT ;  /* 0x00000005ff057209 */ /* 0x000fc80007800000 */
[----:B------:R-:W-:-:S05]  /*fa20*/  F2FP.F16.F32.PACK_AB R5, RZ, R5 ;  /* 0x00000005ff05723e */ /* 0x000fca00000000ff */
[----:B------:R-:W-:Y:S01]  /*fa30*/  STG.E.U16 desc[UR6][R2.64], R5 ;  /* 0x0000000502007986 */ /* 0x000fe2000c101506 */
[----:B------:R-:W-:Y:S05]  /*fa40*/  EXIT ;  /* 0x000000000000794d */ /* 0x000fea0003800000 */
.L_x_25:
[----:B------:R-:W0:Y:S01]  /*fa50*/  LDC R8, c[0x0][0x3b4] ;  /* 0x0000ed00ff087b82 */ /* 0x000e220000000800 */
[----:B------:R-:W-:-:S05]  /*fa60*/  HFMA2 R3, -RZ, RZ, 0, 5.9604644775390625e-08 ;  /* 0x00000001ff037431 */ /* 0x000fca00000001ff */
[----:B0-----:R-:W-:Y:S02]  /*fa70*/  SHF.L.U32 R3, R3, R8, RZ ;  /* 0x0000000803037219 */ /* 0x001fe400000006ff */
[----:B------:R-:W-:Y:S02]  /*fa80*/  ISETP.LE.U32.AND P1, PT, R8, 0x6, PT ;  /* 0x000000060800780c */ /* 0x000fe40003f23070 */
[----:B------:R-:W-:-:S13]  /*fa90*/  LOP3.LUT P0, RZ, R3, 0x62, RZ, 0xc0, !PT ;  /* 0x0000006203ff7812 */ /* 0x000fda000780c0ff */
[----:B------:R-:W-:Y:S05]  /*faa0*/  @P0 BRA P1, `(.L_x_241) ;  /* 0x0000004c00800947 */ /* 0x000fea0000800000 */
[----:B------:R-:W0:Y:S01]  /*fab0*/  LDCU UR4, c[0x0][0x3a8] ;  /* 0x00007500ff0477ac */ /* 0x000e220008000800 */
[----:B------:R-:W-:Y:S01]  /*fac0*/  BSSY.RECONVERGENT B2, `(.L_x_242) ;  /* 0x0000134000027945 */ /* 0x000fe20003800200 */
[----:B0-----:R-:W-:-:S13]  /*fad0*/  ISETP.GE.U32.AND P0, PT, R42, UR4, PT ;  /* 0x000000042a007c0c */ /* 0x001fda000bf06070 */
        /* <DEDUP_REMOVED lines=9> */
[----:B------:R-:W0:Y:S01]  /*fb70*/  LDCU UR4, c[0x0][0x3a0] ;  /* 0x00007400ff0477ac */ /* 0x000e220008000800 */
[----:B------:R-:W-:Y:S01]  /*fb80*/  ISETP.GT.AND P0, PT, R8, 0x3, PT ;  /* 0x000000030800780c */ /* 0x000fe20003f04270 */
[----:B--2---:R-:W-:-:S05]  /*fb90*/  HADD2.F32 R0, -RZ, R0.H0_H0 ;  /* 0x20000000ff007230 */ /* 0x004fca0000004100 */
[----:B------:R-:W-:-:S04]  /*fba0*/  FMUL R0, R0, UR8 ;  /* 0x0000000800007c20 */ /* 0x000fc80008400000 */
[----:B0-----:R-:W-:-:S03]  /*fbb0*/  FFMA R3, R49, UR4, R0 ;  /* 0x0000000431037c23 */ /* 0x001fc60008000000 */
[----:B------:R-:W-:Y:S05]  /*fbc0*/  @P0 BRA `(.L_x_246) ;  /* 0x00000000007c0947 */ /* 0x000fea0003800000 */
[----:B------:R-:W-:-:S04]  /*fbd0*/  IADD3 R8, PT, PT, R8, -0x2, RZ ;  /* 0xfffffffe08087810 */ /* 0x000fc80007ffe0ff */
[----:B------:R-:W-:-:S04]  /*fbe0*/  VIMNMX.U32 R8, PT, PT, R8, 0x2, PT ;  /* 0x0000000208087848 */ /* 0x000fc80003fe0000 */
[----:B------:R-:W-:-:S04]  /*fbf0*/  SHF.L.U32 R8, R8, 0x2, RZ ;  /* 0x0000000208087819 */ /* 0x000fc800000006ff */
[----:B------:R-:W0:Y:S02]  /*fc00*/  LDC R6, c[0x2][R8+0xe4] ;  /* 0x0080390008067b82 */ /* 0x000e240000000800 */
[----:B0-----:R-:W-:-:S04]  /*fc10*/  SHF.R.S32.HI R7, RZ, 0x1f, R6 ;  /* 0x0000001fff077819 */ /* 0x001fc80000011406 */
.L_x_2267:
[----:B------:R-:W-:Y:S05]  /*fc20*/  BRX R6 -0xfc30                                                           (*"BRANCH_TARGETS .L_x_2268,.L_x_2269,.L_x_247"*) ;  /* 0xffffff0006f47949 */ /* 0x000fea000383ffff */
.L_x_2269:
        /* <DEDUP_REMOVED lines=25> */
.L_x_246:
[----:B------:R-:W-:-:S04]  /*fdc0*/  MOV R7, 0xfffffffb ;  /* 0xfffffffb00077802 */ /* 0x000fc80000000f00 */
[----:B------:R-:W-:-:S04]  /*fdd0*/  VIADDMNMX.U32 R7, R8, R7, 0x3, PT ;  /* 0x0000000308077446 */ /* 0x000fc80003800007 */
[----:B------:R-:W-:-:S04]  /*fde0*/  SHF.L.U32 R0, R7, 0x2, RZ ;  /* 0x0000000207007819 */ /* 0x000fc800000006ff */
[----:B------:R-:W0:Y:S02]  /*fdf0*/  LDC R6, c[0x2][R0+0xf0] ;  /* 0x00803c0000067b82 */ /* 0x000e240000000800 */
[----:B0-----:R-:W-:-:S04]  /*fe00*/  SHF.R.S32.HI R7, RZ, 0x1f, R6 ;  /* 0x0000001fff077819 */ /* 0x001fc80000011406 */
.L_x_2271:
[----:B------:R-:W-:Y:S05]  /*fe10*/  BRX R6 -0xfe20                                                           (*"BRANCH_TARGETS .L_x_2268,.L_x_2273,.L_x_2274"*) ;  /* 0xffffff0006787949 */ /* 0x000fea000383ffff */
.L_x_2273:
[----:B------:R-:W-:-:S13]  /*fe20*/  ISETP.NE.AND P0, PT, R8, 0x4, PT ;  /* 0x000000040800780c */ /* 0x000fda0003f05270 */
[----:B------:R-:W-:Y:S05]  /*fe30*/  @P0 BRA `(.L_x_247) ;  /* 0x0000000000680947 */ /* 0x000fea0003800000 */
.L_x_2274:
        /* <DEDUP_REMOVED lines=22> */
.L_x_249:
[----:B------:R-:W-:Y:S05]  /*ffa0*/  BSYNC.RECONVERGENT B4 ;  /* 0x0000000000047941 */ /* 0x000fea0003800200 */
.L_x_248:
[----:B------:R-:W-:Y:S01]  /*ffb0*/  MOV R3, R0 ;  /* 0x0000000000037202 */ /* 0x000fe20000000f00 */
[----:B------:R-:W-:Y:S06]  /*ffc0*/  BRA `(.L_x_247) ;  /* 0x0000000000047947 */ /* 0x000fec0003800000 */
.L_x_2268:
[----:B------:R-:W-:-:S07]  /*ffd0*/  FMNMX R3, RZ, R3, !PT ;  /* 0x00000003ff037209 */ /* 0x000fce0007800000 */
.L_x_247:
[----:B------:R-:W-:-:S05]  /*ffe0*/  F2FP.F16.F32.PACK_AB R3, RZ, R3 ;  /* 0x00000003ff03723e */ /* 0x000fca00000000ff */
[----:B------:R0:W-:Y:S02]  /*fff0*/  STG.E.U16 desc[UR6][R4.64], R3 ;  /* 0x0000000304007986 */ /* 0x0001e4000c101506 */
.L_x_245:
[----:B------:R-:W-:Y:S05]  /*10000*/  BSYNC.RECONVERGENT B3 ;  /* 0x0000000000037941 */ /* 0x000fea0003800200 */
.L_x_244:
[----:B------:R-:W1:Y:S01]  /*10010*/  LDCU UR4, c[0x0][0x3ac] ;  /* 0x00007580ff0477ac */ /* 0x000e620008000800 */
[----:B------:R-:W-:Y:S01]  /*10020*/  IADD3 R0, PT, PT, R41, 0x1, RZ ;  /* 0x0000000129007810 */ /* 0x000fe20007ffe0ff */
[----:B------:R-:W-:Y:S03]  /*10030*/  BSSY.RECONVERGENT B3, `(.L_x_250) ;  /* 0x0000048000037945 */ /* 0x000fe60003800200 */
[----:B-1----:R-:W-:-:S13]  /*10040*/  ISETP.GE.U32.AND P0, PT, R0, UR4, PT ;  /* 0x0000000400007c0c */ /* 0x002fda000bf06070 */
[----:B------:R-:W-:Y:S05]  /*10050*/  @P0 BRA `(.L_x_251) ;  /* 0x0000000400140947 */ /* 0x000fea0003800000 */
[----:B------:R-:W2:Y:S01]  /*10060*/  LDG.E.U16 R0, desc[UR6][R4.64+0x2] ;  /* 0x0000020604007981 */ /* 0x000ea2000c1e1500 */
[----:B------:R-:W1:Y:S01]  /*10070*/  LDCU UR4, c[0x0][0x3b4] ;  /* 0x00007680ff0477ac */ /* 0x000e620008000800 */
[----:B------:R-:W3:Y:S01]  /*10080*/  LDCU.64 UR10, c[0x0][0x3a0] ;  /* 0x00007400ff0a77ac */ /* 0x000ee20008000a00 */
[----:B-1----:R-:W-:Y:S01]  /*10090*/  UISETP.GT.U32.AND UP0, UPT, UR4, 0x7, UPT ;  /* 0x000000070400788c */ /* 0x002fe2000bf04070 */
[----:B--2---:R-:W-:-:S05]  /*100a0*/  HADD2.F32 R0, -RZ, R0.H0_H0 ;  /* 0x20000000ff007230 */ /* 0x004fca0000004100 */
[----:B---3--:R-:W-:-:S04]  /*100b0*/  FMUL R0, R0, UR11 ;  /* 0x0000000b00007c20 */ /* 0x008fc80008400000 */
[----:B0-----:R-:W-:Y:S01]  /*100c0*/  FFMA R3, R47, UR10, R0 ;  /* 0x0000000a2f037c23 */ /* 0x001fe20008000000 */
[----:B------:R-:W-:Y:S06]  /*100d0*/  BRA.U UP0, `(.L_x_252) ;  /* 0x0000000100ec7547 */ /* 0x000fec000b800000 */
[----:B------:R-:W-:Y:S02]  /*100e0*/  UMOV UR5, 0x1 ;  /* 0x0000000100057882 */ /* 0x000fe40000000000 */
[----:B------:R-:W-:-:S04]  /*100f0*/  USHF.L.U32 UR5, UR5, UR4, URZ ;  /* 0x0000000405057299 */ /* 0x000fc800080006ff */
[----:B------:R-:W-:-:S09]  /*10100*/  ULOP3.LUT UP0, URZ, UR5, 0x24, URZ, 0xc0, !UPT ;  /* 0x0000002405ff7892 */ /* 0x000fd2000f80c0ff */
[----:B------:R-:W-:Y:S05]  /*10110*/  BRA.U UP0, `(.L_x_253) ;  /* 0x0000000100d87547 */ /* 0x000fea000b800000 */
[----:B------:R-:W-:-:S09]  /*10120*/  ULOP3.LUT UP0, URZ, UR5, 0x48, URZ, 0xc0, !UPT ;  /* 0x0000004805ff7892 */ /* 0x000fd2000f80c0ff */
[----:B------:R-:W-:Y:S05]  /*10130*/  BRA.U UP0, `(.L_x_254) ;  /* 0x00000001006c7547 */ /* 0x000fea000b800000 */
[----:B------:R-:W-:-:S09]  /*10140*/  ULOP3.LUT UP0, URZ, UR5, 0x90, URZ, 0xc0, !UPT ;  /* 0x0000009005ff7892 */ /* 0x000fd2000f80c0ff */
[----:B------:R-:W-:Y:S05]  /*10150*/  BRA.U !UP0, `(.L_x_252) ;  /* 0x0000000108cc7547 */ /* 0x000fea000b800000 */
        /* <DEDUP_REMOVED lines=22> */
.L_x_256:
[----:B------:R-:W-:Y:S05]  /*102c0*/  BSYNC.RECONVERGENT B4 ;  /* 0x0000000000047941 */ /* 0x000fea0003800200 */
.L_x_255:
[----:B------:R-:W-:Y:S01]  /*102d0*/  MOV R3, R0 ;  /* 0x0000000000037202 */ /* 0x000fe20000000f00 */
[----:B------:R-:W-:Y:S06]  /*102e0*/  BRA `(.L_x_252) ;  /* 0x0000000000687947 */ /* 0x000fec0003800000 */
.L_x_254:
        /* <DEDUP_REMOVED lines=25> */
.L_x_253:
[----:B------:R-:W-:-:S07]  /*10480*/  FMNMX R3, RZ, R3, !PT ;  /* 0x00000003ff037209 */ /* 0x000fce0007800000 */
.L_x_252:
[----:B------:R-:W-:-:S05]  /*10490*/  F2FP.F16.F32.PACK_AB R3, RZ, R3 ;  /* 0x00000003ff03723e */ /* 0x000fca00000000ff */
[----:B------:R1:W-:Y:S02]  /*104a0*/  STG.E.U16 desc[UR6][R4.64+0x2], R3 ;  /* 0x0000020304007986 */ /* 0x0003e4000c101506 */
.L_x_251:
[----:B------:R-:W-:Y:S05]  /*104b0*/  BSYNC.RECONVERGENT B3 ;  /* 0x0000000000037941 */ /* 0x000fea0003800200 */
.L_x_250:
[----:B------:R-:W2:Y:S01]  /*104c0*/  LDCU UR4, c[0x0][0x3ac] ;  /* 0x00007580ff0477ac */ /* 0x000ea20008000800 */
[----:B------:R-:W-:Y:S01]  /*104d0*/  IADD3 R0, PT, PT, R41, 0x2, RZ ;  /* 0x0000000229007810 */ /* 0x000fe20007ffe0ff */
[----:B------:R-:W-:Y:S03]  /*104e0*/  BSSY.RECONVERGENT B3, `(.L_x_257) ;  /* 0x0000048000037945 */ /* 0x000fe60003800200 */
[----:B--2---:R-:W-:-:S13]  /*104f0*/  ISETP.GE.U32.AND P0, PT, R0, UR4, PT ;  /* 0x0000000400007c0c */ /* 0x004fda000bf06070 */
[----:B------:R-:W-:Y:S05]  /*10500*/  @P0 BRA `(.L_x_258) ;  /* 0x0000000400140947 */ /* 0x000fea0003800000 */
[----:B------:R-:W2:Y:S01]  /*10510*/  LDG.E.U16 R0, desc[UR6][R4.64+0x4] ;  /* 0x0000040604007981 */ /* 0x000ea2000c1e1500 */
[----:B------:R-:W3:Y:S01]  /*10520*/  LDCU UR4, c[0x0][0x3b4] ;  /* 0x00007680ff0477ac */ /* 0x000ee20008000800 */
[----:B------:R-:W4:Y:S01]  /*10530*/  LDCU.64 UR10, c[0x0][0x3a0] ;  /* 0x00007400ff0a77ac */ /* 0x000f220008000a00 */
[----:B---3--:R-:W-:Y:S01]  /*10540*/  UISETP.GT.U32.AND UP0, UPT, UR4, 0x7, UPT ;  /* 0x000000070400788c */ /* 0x008fe2000bf04070 */
[----:B--2---:R-:W-:-:S05]  /*10550*/  HADD2.F32 R0, -RZ, R0.H0_H0 ;  /* 0x20000000ff007230 */ /* 0x004fca0000004100 */
[----:B----4-:R-:W-:-:S04]  /*10560*/  FMUL R0, R0, UR11 ;  /* 0x0000000b00007c20 */ /* 0x010fc80008400000 */
[----:B01----:R-:W-:Y:S01]  /*10570*/  FFMA R3, R53, UR10, R0 ;  /* 0x0000000a35037c23 */ /* 0x003fe20008000000 */
        /* <DEDUP_REMOVED lines=31> */
.L_x_263:
[----:B------:R-:W-:Y:S05]  /*10770*/  BSYNC.RECONVERGENT B4 ;  /* 0x0000000000047941 */ /* 0x000fea0003800200 */
.L_x_262:
[----:B------:R-:W-:Y:S01]  /*10780*/  MOV R3, R0 ;  /* 0x0000000000037202 */ /* 0x000fe20000000f00 */
[----:B------:R-:W-:Y:S06]  /*10790*/  BRA `(.L_x_259) ;  /* 0x0000000000687947 */ /* 0x000fec0003800000 */
.L_x_261:
        /* <DEDUP_REMOVED lines=25> */
.L_x_260:
[----:B------:R-:W-:-:S07]  /*10930*/  FMNMX R3, RZ, R3, !PT ;  /* 0x00000003ff037209 */ /* 0x000fce0007800000 */
.L_x_259:
[----:B------:R-:W-:-:S05]  /*10940*/  F2FP.F16.F32.PACK_AB R3, RZ, R3 ;  /* 0x00000003ff03723e */ /* 0x000fca00000000ff */
[----:B------:R2:W-:Y:S02]  /*10950*/  STG.E.U16 desc[UR6][R4.64+0x4], R3 ;  /* 0x0000040304007986 */ /* 0x0005e4000c101506 */
.L_x_258:
[----:B------:R-:W-:Y:S05]  /*10960*/  BSYNC.RECONVERGENT B3 ;  /* 0x0000000000037941 */ /* 0x000fea0003800200 */
.L_x_257:
[----:B------:R-:W3:Y:S01]  /*10970*/  LDCU UR4, c[0x0][0x3ac] ;  /* 0x00007580ff0477ac */ /* 0x000ee20008000800 */
[----:B------:R-:W-:-:S04]  /*10980*/  IADD3 R0, PT, PT, R41, 0x3, RZ ;  /* 0x0000000329007810 */ /* 0x000fc80007ffe0ff */
[----:B---3--:R-:W-:-:S13]  /*10990*/  ISETP.GE.U32.AND P0, PT, R0, UR4, PT ;  /* 0x0000000400007c0c */ /* 0x008fda000bf06070 */
[----:B------:R-:W-:Y:S05]  /*109a0*/  @P0 BRA `(.L_x_243) ;  /* 0x0000000400140947 */ /* 0x000fea0003800000 */
[----:B------:R-:W3:Y:S01]  /*109b0*/  LDG.E.U16 R0, desc[UR6][R4.64+0x6] ;  /* 0x0000060604007981 */ /* 0x000ee2000c1e1500 */
[----:B------:R-:W4:Y:S01]  /*109c0*/  LDCU UR4, c[0x0][0x3b4] ;  /* 0x00007680ff0477ac */ /* 0x000f220008000800 */
[----:B------:R-:W0:Y:S01]  /*109d0*/  LDCU.64 UR10, c[0x0][0x3a0] ;  /* 0x00007400ff0a77ac */ /* 0x000e220008000a00 */
[----:B----4-:R-:W-:Y:S01]  /*109e0*/  UISETP.GT.U32.AND UP0, UPT, UR4, 0x7, UPT ;  /* 0x000000070400788c */ /* 0x010fe2000bf04070 */
[----:B---3--:R-:W-:-:S05]  /*109f0*/  HADD2.F32 R0, -RZ, R0.H0_H0 ;  /* 0x20000000ff007230 */ /* 0x008fca0000004100 */
[----:B012---:R-:W-:-:S04]  /*10a00*/  FMUL R3, R0, UR11 ;  /* 0x0000000b00037c20 */ /* 0x007fc80008400000 */
[----:B------:R-:W-:Y:S01]  /*10a10*/  FFMA R3, R28, UR10, R3 ;  /* 0x0000000a1c037c23 */ /* 0x000fe20008000003 */
        /* <DEDUP_REMOVED lines=31> */
.L_x_268:
[----:B------:R-:W-:Y:S05]  /*10c10*/  BSYNC.RECONVERGENT B3 ;  /* 0x0000000000037941 */ /* 0x000fea0003800200 */
.L_x_267:
[----:B------:R-:W-:Y:S01]  /*10c20*/  MOV R3, R0 ;  /* 0x0000000000037202 */ /* 0x000fe20000000f00 */
[----:B------:R-:W-:Y:S06]  /*10c30*/  BRA `(.L_x_264) ;  /* 0x0000000000687947 */ /* 0x000fec0003800000 */
.L_x_266:
        /* <DEDUP_REMOVED lines=25> */
.L_x_265:
[----:B------:R-:W-:-:S07]  /*10dd0*/  FMNMX R3, RZ, R3, !PT ;  /* 0x00000003ff037209 */ /* 0x000fce0007800000 */
.L_x_264:
[----:B------:R-:W-:-:S05]  /*10de0*/  F2FP.F16.F32.PACK_AB R3, RZ, R3 ;  /* 0x00000003ff03723e */ /* 0x000fca00000000ff */
[----:B------:R3:W-:Y:S02]  /*10df0*/  STG.E.U16 desc[UR6][R4.64+0x6], R3 ;  /* 0x0000060304007986 */ /* 0x0007e4000c101506 */
.L_x_243:
[----:B------:R-:W-:Y:S05]  /*10e00*/  BSYNC.RECONVERGENT B2 ;  /* 0x0000000000027941 */ /* 0x000fea0003800200 */
.L_x_242:
        /* <DEDUP_REMOVED lines=11> */
[----:B------:R-:W1:Y:S01]  /*10ec0*/  LDCU UR4, c[0x0][0x3b4] ;  /* 0x00007680ff0477ac */ /* 0x000e620008000800 */
[----:B------:R-:W2:Y:S02]  /*10ed0*/  LDCU.64 UR8, c[0x0][0x3a0] ;  /* 0x00007400ff0877ac */ /* 0x000ea40008000a00 */
[----:B0-----:R-:W-:-:S05]  /*10ee0*/  IMAD.WIDE.U32 R4, R3, 0x2, R4 ;  /* 0x0000000203047825 */ /* 0x001fca00078e0004 */
[----:B------:R-:W3:Y:S01]  /*10ef0*/  LDG.E.U16 R0, desc[UR6][R4.64] ;  /* 0x0000000604007981 */ /* 0x000ee2000c1e1500 */
[----:B-1----:R-:W-:Y:S01]  /*10f00*/  UISETP.GT.U32.AND UP0, UPT, UR4, 0x7, UPT ;  /* 0x000000070400788c */ /* 0x002fe2000bf04070 */
[----:B---3--:R-:W-:-:S05]  /*10f10*/  HADD2.F32 R0, -RZ, R0.H0_H0 ;  /* 0x20000000ff007230 */ /* 0x008fca0000004100 */
[----:B--2---:R-:W-:-:S04]  /*10f20*/  FMUL R0, R0, UR9 ;  /* 0x0000000900007c20 */ /* 0x004fc80008400000 */
        /* <DEDUP_REMOVED lines=32> */
.L_x_277:
[----:B------:R-:W-:Y:S05]  /*11130*/  BSYNC.RECONVERGENT B4 ;  /* 0x0000000000047941 */ /* 0x000fea0003800200 */
.L_x_276:
[----:B------:R-:W-:Y:S01]  /*11140*/  MOV R3, R0 ;  /* 0x0000000000037202 */ /* 0x000fe20000000f00 */
[----:B------:R-:W-:Y:S06]  /*11150*/  BRA `(.L_x_273) ;  /* 0x0000000000687947 */ /* 0x000fec0003800000 */
.L_x_275:
        /* <DEDUP_REMOVED lines=25> */
.L_x_274:
[----:B------:R-:W-:-:S07]  /*112f0*/  FMNMX R3, RZ, R3, !PT ;  /* 0x00000003ff037209 */ /* 0x000fce0007800000 */
.L_x_273:
[----:B------:R-:W-:-:S05]  /*11300*/  F2FP.F16.F32.PACK_AB R3, RZ, R3 ;  /* 0x00000003ff03723e */ /* 0x000fca00000000ff */
[----:B------:R4:W-:Y:S02]  /*11310*/  STG.E.U16 desc[UR6][R4.64], R3 ;  /* 0x0000000304007986 */ /* 0x0009e4000c101506 */
.L_x_272:
[----:B------:R-:W-:Y:S05]  /*11320*/  BSYNC.RECONVERGENT B3 ;  /* 0x0000000000037941 */ /* 0x000fea0003800200 */
.L_x_271:
[----:B------:R-:W5:Y:S01]  /*11330*/  LDC R0, c[0x0][0x3ac] ;  /* 0x0000eb00ff007b82 */ /* 0x000f620000000800 */
[----:B01234-:R-:W-:Y:S01]  /*11340*/  IADD3 R3, PT, PT, R41, 0x1, RZ ;  /* 0x0000000129037810 */ /* 0x01ffe20007ffe0ff */
[----:B------:R-:W-:Y:S03]  /*11350*/  BSSY.RECONVERGENT B3, `(.L_x_278) ;  /* 0x000004b000037945 */ /* 0x000fe60003800200 */
[----:B-----5:R-:W-:-:S13]  /*11360*/  ISETP.GE.U32.AND P0, PT, R3, R0, PT ;  /* 0x000000000300720c */ /* 0x020fda0003f06070 */
[----:B------:R-:W-:Y:S05]  /*11370*/  @P0 BRA `(.L_x_279) ;  /* 0x0000000400200947 */ /* 0x000fea0003800000 */
[----:B------:R-:W0:Y:S01]  /*11380*/  LDC.64 R4, c[0x0][0x380] ;  /* 0x0000e000ff047b82 */ /* 0x000e220000000a00 */
        /* <DEDUP_REMOVED lines=40> */
.L_x_284:
[----:B------:R-:W-:Y:S05]  /*11610*/  BSYNC.RECONVERGENT B4 ;  /* 0x0000000000047941 */ /* 0x000fea0003800200 */
.L_x_283:
[----:B------:R-:W-:Y:S01]  /*11620*/  MOV R3, R0 ;  /* 0x0000000000037202 */ /* 0x000fe20000000f00 */
[----:B------:R-:W-:Y:S06]  /*11630*/  BRA `(.L_x_280) ;  /* 0x0000000000687947 */ /* 0x000fec0003800000 */
.L_x_282:
        /* <DEDUP_REMOVED lines=25> */
.L_x_281:
[----:B------:R-:W-:-:S07]  /*117d0*/  FMNMX R3, RZ, R3, !PT ;  /* 0x00000003ff037209 */ /* 0x000fce0007800000 */
.L_x_280:
[----:B------:R-:W-:-:S05]  /*117e0*/  F2FP.F16.F32.PACK_AB R3, RZ, R3 ;  /* 0x00000003ff03723e */ /* 0x000fca00000000ff */
[----:B------:R0:W-:Y:S02]  /*117f0*/  STG.E.U16 desc[UR6][R4.64], R3 ;  /* 0x0000000304007986 */ /* 0x0001e4000c101506 */
.L_x_279:
[----:B------:R-:W-:Y:S05]  /*11800*/  BSYNC.RECONVERGENT B3 ;  /* 0x0000000000037941 */ /* 0x000fea0003800200 */
.L_x_278:
[----:B------:R-:W1:Y:S01]  /*11810*/  LDC R0, c[0x0][0x3ac] ;  /* 0x0000eb00ff007b82 */ /* 0x000e620000000800 */
[----:B0-----:R-:W-:Y:S01]  /*11820*/  IADD3 R3, PT, PT, R41, 0x2, RZ ;  /* 0x0000000229037810 */ /* 0x001fe20007ffe0ff */
[----:B------:R-:W-:Y:S03]  /*11830*/  BSSY.RECONVERGENT B3, `(.L_x_285) ;  /* 0x000004b000037945 */ /* 0x000fe60003800200 */
[----:B-1----:R-:W-:-:S13]  /*11840*/  ISETP.GE.U32.AND P0, PT, R3, R0, PT ;  /* 0x000000000300720c */ /* 0x002fda0003f06070 */
        /* <DEDUP_REMOVED lines=42> */
.L_x_291:
[----:B------:R-:W-:Y:S05]  /*11af0*/  BSYNC.RECONVERGENT B4 ;  /* 0x0000000000047941 */ /* 0x000fea0003800200 */
.L_x_290:
[----:B------:R-:W-:Y:S01]  /*11b00*/  MOV R3, R0 ;  /* 0x0000000000037202 */ /* 0x000fe20000000f00 */
[----:B------:R-:W-:Y:S06]  /*11b10*/  BRA `(.L_x_287) ;  /* 0x0000000000687947 */ /* 0x000fec0003800000 */
.L_x_289:
        /* <DEDUP_REMOVED lines=25> */
.L_x_288:
[----:B------:R-:W-:-:S07]  /*11cb0*/  FMNMX R3, RZ, R3, !PT ;  /* 0x00000003ff037209 */ /* 0x000fce0007800000 */
.L_x_287:
[----:B------:R-:W-:-:S05]  /*11cc0*/  F2FP.F16.F32.PACK_AB R3, RZ, R3 ;  /* 0x00000003ff03723e */ /* 0x000fca00000000ff */
[----:B------:R0:W-:Y:S02]  /*11cd0*/  STG.E.U16 desc[UR6][R4.64], R3 ;  /* 0x0000000304007986 */ /* 0x0001e4000c101506 */
.L_x_286:
[----:B------:R-:W-:Y:S05]  /*11ce0*/  BSYNC.RECONVERGENT B3 ;  /* 0x0000000000037941 */ /* 0x000fea0003800200 */
.L_x_285:
[----:B------:R-:W1:Y:S01]  /*11cf0*/  LDC R0, c[0x0][0x3ac] ;  /* 0x0000eb00ff007b82 */ /* 0x000e620000000800 */
[----:B0-----:R-:W-:-:S04]  /*11d00*/  IADD3 R3, PT, PT, R41, 0x3, RZ ;  /* 0x0000000329037810 */ /* 0x001fc80007ffe0ff */
        /* <DEDUP_REMOVED lines=43> */
.L_x_296:
[----:B------:R-:W-:Y:S05]  /*11fc0*/  BSYNC.RECONVERGENT B3 ;  /* 0x0000000000037941 */ /* 0x000fea0003800200 */
.L_x_295:
[----:B------:R-:W-:Y:S01]  /*11fd0*/  MOV R3, R0 ;  /* 0x0000000000037202 */ /* 0x000fe20000000f00 */
[----:B------:R-:W-:Y:S06]  /*11fe0*/  BRA `(.L_x_292) ;  /* 0x0000000000687947 */ /* 0x000fec0003800000 */
.L_x_294:
        /* <DEDUP_REMOVED lines=25> */
.L_x_293:
[----:B------:R-:W-:-:S07]  /*12180*/  FMNMX R3, RZ, R3, !PT ;  /* 0x00000003ff037209 */ /* 0x000fce0007800000 */
.L_x_292:
[----:B------:R-:W-:-:S05]  /*12190*/  F2FP.F16.F32.PACK_AB R3, RZ, R3 ;  /* 0x00000003ff03723e */ /* 0x000fca00000000ff */
[----:B------:R4:W-:Y:S02]  /*121a0*/  STG.E.U16 desc[UR6][R4.64], R3 ;  /* 0x0000000304007986 */ /* 0x0009e4000c101506 */
.L_x_270:
[----:B------:R-:W-:Y:S05]  /*121b0*/  BSYNC.RECONVERGENT B2 ;  /* 0x0000000000027941 */ /* 0x000fea0003800200 */
.L_x_269:
        /* <DEDUP_REMOVED lines=14> */
[----:B------:R-:W1:Y:S01]  /*122a0*/  LDCU.64 UR8, c[0x0][0x3a0] ;  /* 0x00007400ff0877ac */ /* 0x000e620008000a00 */
[----:B0-----:R-:W-:Y:S01]  /*122b0*/  UISETP.GT.U32.AND UP0, UPT, UR4, 0x7, UPT ;  /* 0x000000070400788c */ /* 0x001fe2000bf04070 */
[----:B--2---:R-:W-:-:S05]  /*122c0*/  HADD2.F32 R0, -RZ, R0.H0_H0 ;  /* 0x20000000ff007230 */ /* 0x004fca0000004100 */
[----:B-1----:R-:W-:-:S04]  /*122d0*/  FMUL R0, R0, UR9 ;  /* 0x0000000900007c20 */ /* 0x002fc80008400000 */
        /* <DEDUP_REMOVED lines=32> */
.L_x_305:
[----:B------:R-:W-:Y:S05]  /*124e0*/  BSYNC.RECONVERGENT B4 ;  /* 0x0000000000047941 */ /* 0x000fea0003800200 */
.L_x_304:
[----:B------:R-:W-:Y:S01]  /*124f0*/  MOV R3, R0 ;  /* 0x0000000000037202 */ /* 0x000fe20000000f00 */
[----:B------:R-:W-:Y:S06]  /*12500*/  BRA `(.L_x_301) ;  /* 0x0000000000687947 */ /* 0x000fec0003800000 */
.L_x_303:
        /* <DEDUP_REMOVED lines=25> */
.L_x_302:
[----:B------:R-:W-:-:S07]  /*126a0*/  FMNMX R3, RZ, R3, !PT ;  /* 0x00000003ff037209 */ /* 0x000fce0007800000 */
.L_x_301:
[----:B------:R-:W-:-:S05]  /*126b0*/  F2FP.F16.F32.PACK_AB R3, RZ, R3 ;  /* 0x00000003ff03723e */ /* 0x000fca00000000ff */
[----:B------:R0:W-:Y:S02]  /*126c0*/  STG.E.U16 desc[UR6][R8.64], R3 ;  /* 0x0000000308007986 */ /* 0x0001e4000c101506 */
.L_x_300:
[----:B------:R-:W-:Y:S05]  /*126d0*/  BSYNC.RECONVERGENT B3 ;  /* 0x0000000000037941 */ /* 0x000fea0003800200 */
.L_x_299:
        /* <DEDUP_REMOVED lines=43> */
.L_x_312:
[----:B------:R-:W-:Y:S05]  /*12990*/  BSYNC.RECONVERGENT B4 ;  /* 0x0000000000047941 */ /* 0x000fea0003800200 */
.L_x_311:
[----:B------:R-:W-:Y:S01]  /*129a0*/  MOV R3, R0 ;  /* 0x0000000000037202 */ /* 0x000fe20000000f00 */
[----:B------:R-:W-:Y:S06]  /*129b0*/  BRA `(.L_x_308) ;  /* 0x0000000000687947 */ /* 0x000fec0003800000 */
.L_x_310:
        /* <DEDUP_REMOVED lines=25> */
.L_x_309:
[----:B------:R-:W-:-:S07]  /*12b50*/  FMNMX R3, RZ, R3, !PT ;  /* 0x00000003ff037209 */ /* 0x000fce0007800000 */
.L_x_308:
[----:B------:R-:W-:-:S05]  /*12b60*/  F2FP.F16.F32.PACK_AB R3, RZ, R3 ;  /* 0x00000003ff03723e */ /* 0x000fca00000000ff */
[----:B------:R1:W-:Y:S02]  /*12b70*/  STG.E.U16 desc[UR6][R8.64+0x2], R3 ;  /* 0x0000020308007986 */ /* 0x0003e4000c101506 */
.L_x_307:
[----:B------:R-:W-:Y:S05]  /*12b80*/  BSYNC.RECONVERGENT B3 ;  /* 0x0000000000037941 */ /* 0x000fea0003800200 */
.L_x_306:
        /* <DEDUP_REMOVED lines=46> */
.L_x_319:
[----:B------:R-:W-:Y:S05]  /*12e70*/  BSYNC.RECONVERGENT B4 ;  /* 0x0000000000047941 */ /* 0x000fea0003800200 */
.L_x_318:
[----:B------:R-:W-:Y:S01]  /*12e80*/  MOV R3, R0 ;  /* 0x0000000000037202 */ /* 0x000fe20000000f00 */
[----:B------:R-:W-:Y:S06]  /*12e90*/  BRA `(.L_x_315) ;  /* 0x0000000000687947 */ /* 0x000fec0003800000 */
.L_x_317:
        /* <DEDUP_REMOVED lines=25> */
.L_x_316:
[----:B------:R-:W-:-:S07]  /*13030*/  FMNMX R3, RZ, R3, !PT ;  /* 0x00000003ff037209 */ /* 0x000fce0007800000 */
.L_x_315:
[----:B------:R-:W-:-:S05]  /*13040*/  F2FP.F16.F32.PACK_AB R3, RZ, R3 ;  /* 0x00000003ff03723e */ /* 0x000fca00000000ff */
[----:B------:R0:W-:Y:S02]  /*13050*/  STG.E.U16 desc[UR6][R4.64], R3 ;  /* 0x0000000304007986 */ /* 0x0001e4000c101506 */
.L_x_314:
[----:B------:R-:W-:Y:S05]  /*13060*/  BSYNC.RECONVERGENT B3 ;  /* 0x0000000000037941 */ /* 0x000fea0003800200 */
.L_x_313:
[----:B------:R-:W1:Y:S01]  /*13070*/  LDCU UR4, c[0x0][0x3ac] ;  /* 0x00007580ff0477ac */ /* 0x000e620008000800 */
[----:B------:R-:W-:-:S04]  /*13080*/  IADD3 R0, PT, PT, R41, 0x3, RZ ;  /* 0x0000000329007810 */ /* 0x000fc80007ffe0ff */
        /* <DEDUP_REMOVED lines=40> */
.L_x_324:
[----:B------:R-:W-:Y:S05]  /*13310*/  BSYNC.RECONVERGENT B3 ;  /* 0x0000000000037941 */ /* 0x000fea0003800200 */
.L_x_323:
[----:B------:R-:W-:Y:S01]  /*13320*/  MOV R3, R0 ;  /* 0x0000000000037202 */ /* 0x000fe20000000f00 */
[----:B------:R-:W-:Y:S06]  /*13330*/  BRA `(.L_x_320) ;  /* 0x0000000000687947 */ /* 0x000fec0003800000 */
.L_x_322:
        /* <DEDUP_REMOVED lines=25> */
.L_x_321:
[----:B------:R-:W-:-:S07]  /*134d0*/  FMNMX R3, RZ, R3, !PT ;  /* 0x00000003ff037209 */ /* 0x000fce0007800000 */
.L_x_320:
[----:B------:R-:W-:-:S05]  /*134e0*/  F2FP.F16.F32.PACK_AB R3, RZ, R3 ;  /* 0x00000003ff03723e */ /* 0x000fca00000000ff */
[----:B------:R1:W-:Y:S02]  /*134f0*/  STG.E.U16 desc[UR6][R4.64+0x2], R3 ;  /* 0x0000020304007986 */ /* 0x0003e4000c101506 */
.L_x_298:
[----:B------:R-:W-:Y:S05]  /*13500*/  BSYNC.RECONVERGENT B2 ;  /* 0x0000000000027941 */ /* 0x000fea0003800200 */
.L_x_297:
        /* <DEDUP_REMOVED lines=49> */
.L_x_331:
[----:B------:R-:W-:Y:S05]  /*13820*/  BSYNC.RECONVERGENT B3 ;  /* 0x0000000000037941 */ /* 0x000fea0003800200 */
.L_x_330:
[----:B------:R-:W-:Y:S01]  /*13830*/  MOV R3, R0 ;  /* 0x0000000000037202 */ /* 0x000fe20000000f00 */
[----:B------:R-:W-:Y:S06]  /*13840*/  BRA `(.L_x_327) ;  /* 0x0000000000687947 */ /* 0x000fec0003800000 */
.L_x_329:
        /* <DEDUP_REMOVED lines=25> */
.L_x_328:
[----:B------:R-:W-:-:S07]  /*139e0*/  FMNMX R3, RZ, R3, !PT ;  /* 0x00000003ff037209 */ /* 0x000fce0007800000 */
.L_x_327:
[----:B------:R-:W-:-:S05]  /*139f0*/  F2FP.F16.F32.PACK_AB R3, RZ, R3 ;  /* 0x00000003ff03723e */ /* 0x000fca00000000ff */
[----:B------:R2:W-:Y:S02]  /*13a00*/  STG.E.U16 desc[UR6][R4.64], R3 ;  /* 0x0000000304007986 */ /* 0x0005e4000c101506 */
.L_x_326:
[----:B------:R-:W-:Y:S05]  /*13a10*/  BSYNC.RECONVERGENT B2 ;  /* 0x0000000000027941 */ /* 0x000fea0003800200 */
.L_x_325:
[----:B------:R-:W3:Y:S01]  /*13a20*/  LDCU UR8, c[0x0][0x3ac] ;  /* 0x00007580ff0877ac */ /* 0x000ee20008000800 */
[----:B012---:R-:W-:Y:S01]  /*13a30*/  IADD3 R3, PT, PT, R41, 0x1, RZ ;  /* 0x0000000129037810 */ /* 0x007fe20007ffe0ff */
[----:B------:R-:W-:Y:S03]  /*13a40*/  BSSY.RECONVERGENT B2, `(.L_x_332) ;  /* 0x000004b000027945 */ /* 0x000fe60003800200 */
[----:B---3--:R-:W-:-:S13]  /*13a50*/  ISETP.GE.U32.AND P0, PT, R3, UR8, PT ;  /* 0x0000000803007c0c */ /* 0x008fda000bf06070 */
[----:B------:R-:W-:Y:S05]  /*13a60*/  @P0 BRA `(.L_x_333) ;  /* 0x0000000400200947 */ /* 0x000fea0003800000 */
[----:B------:R-:W0:Y:S01]  /*13a70*/  LDC.64 R4, c[0x0][0x380] ;  /* 0x0000e000ff047b82 */ /* 0x000e220000000a00 */
        /* <DEDUP_REMOVED lines=40> */
.L_x_338:
[----:B------:R-:W-:Y:S05]  /*13d00*/  BSYNC.RECONVERGENT B3 ;  /* 0x0000000000037941 */ /* 0x000fea0003800200 */
.L_x_337:
[----:B------:R-:W-:Y:S01]  /*13d10*/  MOV R3, R0 ;  /* 0x0000000000037202 */ /* 0x000fe20000000f00 */
[----:B------:R-:W-:Y:S06]  /*13d20*/  BRA `(.L_x_334) ;  /* 0x0000000000687947 */ /* 0x000fec0003800000 */
.L_x_336:
        /* <DEDUP_REMOVED lines=25> */
.L_x_335:
[----:B------:R-:W-:-:S07]  /*13ec0*/  FMNMX R3, RZ, R3, !PT ;  /* 0x00000003ff037209 */ /* 0x000fce0007800000 */
.L_x_334:
[----:B------:R-:W-:-:S05]  /*13ed0*/  F2FP.F16.F32.PACK_AB R3, RZ, R3 ;  /* 0x00000003ff03723e */ /* 0x000fca00000000ff */
[----:B------:R0:W-:Y:S02]  /*13ee0*/  STG.E.U16 desc[UR6][R4.64], R3 ;  /* 0x0000000304007986 */ /* 0x0001e4000c101506 */
.L_x_333:
[----:B------:R-:W-:Y:S05]  /*13ef0*/  BSYNC.RECONVERGENT B2 ;  /* 0x0000000000027941 */ /* 0x000fea0003800200 */
.L_x_332:
[----:B------:R-:W1:Y:S01]  /*13f00*/  LDCU UR8, c[0x0][0x3ac] ;  /* 0x00007580ff0877ac */ /* 0x000e620008000800 */
[----:B0-----:R-:W-:Y:S01]  /*13f10*/  IADD3 R3, PT, PT, R41, 0x2, RZ ;  /* 0x0000000229037810 */ /* 0x001fe20007ffe0ff */
[----:B------:R-:W-:Y:S03]  /*13f20*/  BSSY.RECONVERGENT B2, `(.L_x_339) ;  /* 0x000004b000027945 */ /* 0x000fe60003800200 */
[----:B-1----:R-:W-:-:S13]  /*13f30*/  ISETP.GE.U32.AND P0, PT, R3, UR8, PT ;  /* 0x0000000803007c0c */ /* 0x002fda000bf06070 */
        /* <DEDUP_REMOVED lines=42> */
.L_x_345:
[----:B------:R-:W-:Y:S05]  /*141e0*/  BSYNC.RECONVERGENT B3 ;  /* 0x0000000000037941 */ /* 0x000fea0003800200 */
.L_x_344:
[----:B------:R-:W-:Y:S01]  /*141f0*/  MOV R3, R0 ;  /* 0x0000000000037202 */ /* 0x000fe20000000f00 */
[----:B------:R-:W-:Y:S06]  /*14200*/  BRA `(.L_x_341) ;  /* 0x0000000000687947 */ /* 0x000fec0003800000 */
.L_x_343:
        /* <DEDUP_REMOVED lines=25> */
.L_x_342:
[----:B------:R-:W-:-:S07]  /*143a0*/  FMNMX R3, RZ, R3, !PT ;  /* 0x00000003ff037209 */ /* 0x000fce0007800000 */
.L_x_341:
[----:B------:R-:W-:-:S05]  /*143b0*/  F2FP.F16.F32.PACK_AB R3, RZ, R3 ;  /* 0x00000003ff03723e */ /* 0x000fca00000000ff */
[----:B------:R0:W-:Y:S02]  /*143c0*/  STG.E.U16 desc[UR6][R4.64], R3 ;  /* 0x0000000304007986 */ /* 0x0001e4000c101506 */
.L_x_340:
[----:B------:R-:W-:Y:S05]  /*143d0*/  BSYNC.RECONVERGENT B2 ;  /* 0x0000000000027941 */ /* 0x000fea0003800200 */
.L_x_339:
[----:B------:R-:W1:Y:S01]  /*143e0*/  LDCU UR4, c[0x0][0x3ac] ;  /* 0x00007580ff0477ac */ /* 0x000e620008000800 */
[----:B------:R-:W-:-:S04]  /*143f0*/  IADD3 R41, PT, PT, R41, 0x3, RZ ;  /* 0x0000000329297810 */ /* 0x000fc80007ffe0ff */
[----:B-1----:R-:W-:-:S13]  /*14400*/  ISETP.GE.U32.AND P0, PT, R41, UR4, PT ;  /* 0x0000000429007c0c */ /* 0x002fda000bf06070 */
[----:B------:R-:W-:Y:S05]  /*14410*/  @P0 EXIT ;  /* 0x000000000000094d */ /* 0x000fea0003800000 */
[----:B0-----:R-:W0:Y:S01]  /*14420*/  LDC.64 R4, c[0x0][0x380] ;  /* 0x0000e000ff047b82 */ /* 0x001e220000000a00 */
        /* <DEDUP_REMOVED lines=40> */
.L_x_350:
[----:B------:R-:W-:Y:S05]  /*146b0*/  BSYNC.RECONVERGENT B2 ;  /* 0x0000000000027941 */ /* 0x000fea0003800200 */
.L_x_349:
[----:B------:R-:W-:Y:S01]  /*146c0*/  MOV R3, R0 ;  /* 0x0000000000037202 */ /* 0x000fe20000000f00 */
[----:B------:R-:W-:Y:S06]  /*146d0*/  BRA `(.L_x_346) ;  /* 0x0000000000687947 */ /* 0x000fec0003800000 */
.L_x_348:
        /* <DEDUP_REMOVED lines=25> */
.L_x_347:
[----:B------:R-:W-:-:S07]  /*14870*/  FMNMX R3, RZ, R3, !PT ;  /* 0x00000003ff037209 */ /* 0x000fce0007800000 */
.L_x_346:
[----:B------:R-:W-:-:S05]  /*14880*/  F2FP.F16.F32.PACK_AB R3, RZ, R3 ;  /* 0x00000003ff03723e */ /* 0x000fca00000000ff */
[----:B------:R-:W-:Y:S01]  /*14890*/  STG.E.U16 desc[UR6][R4.64], R3 ;  /* 0x0000000304007986 */ /* 0x000fe2000c101506 */
[----:B------:R-:W-:Y:S05]  /*148a0*/  EXIT ;  /* 0x000000000000794d */ /* 0x000fea0003800000 */
.L_x_241:
[----:B------:R-:W0:Y:S01]  /*148b0*/  LDCU UR4, c[0x0][0x3a8] ;  /* 0x00007500ff0477ac */ /* 0x000e220008000800 */
[----:B------:R-:W-:Y:S01]  /*148c0*/  BSSY.RECONVERGENT B2, `(.L_x_351) ;  /* 0x000019d000027945 */ /* 0x000fe20003800200 */
[----:B0-----:R-:W-:-:S13]  /*148d0*/  ISETP.GE.U32.AND P0, PT, R42, UR4, PT ;  /* 0x000000042a007c0c */ /* 0x001fda000bf06070 */
        /* <DEDUP_REMOVED lines=8> */
.L_x_2276:
[----:B------:R-:W-:Y:S05]  /*14960*/  BRX R2 -0x14970                                                         (*"BRANCH_TARGETS .L_x_2277,.L_x_2278,.L_x_354"*) ;  /* 0xfffffeb402a47949 */ /* 0x000fea000383ffff */
.L_x_353:
[----:B------:R-:W-:-:S04]  /*14970*/  MOV R3, 0xfffffffc ;  /* 0xfffffffc00037802 */ /* 0x000fc80000000f00 */
[----:B------:R-:W-:-:S04]  /*14980*/  VIADDMNMX.U32 R3, R8, R3, 0x3, PT ;  /* 0x0000000308037446 */ /* 0x000fc80003800003 */
[----:B------:R-:W-:-:S04]  /*14990*/  SHF.L.U32 R0, R3, 0x2, RZ ;  /* 0x0000000203007819 */ /* 0x000fc800000006ff */
[----:B------:R-:W0:Y:S02]  /*149a0*/  LDC R2, c[0x2][R0+0xd4] ;  /* 0x0080350000027b82 */ /* 0x000e240000000800 */
[----:B0-----:R-:W-:-:S04]  /*149b0*/  SHF.R.S32.HI R3, RZ, 0x1f, R2 ;  /* 0x0000001fff037819 */ /* 0x001fc80000011402 */
.L_x_2280:
[----:B------:R-:W-:Y:S05]  /*149c0*/  BRX R2 -0x149d0                                                         (*"BRANCH_TARGETS .L_x_2281,.L_x_2282,.L_x_2278"*) ;  /* 0xfffffeb4028c7949 */ /* 0x000fea000383ffff */
.L_x_2282:
[----:B------:R-:W-:-:S13]  /*149d0*/  ISETP.NE.AND P0, PT, R8, 0x5, PT ;  /* 0x000000050800780c */ /* 0x000fda0003f05270 */
[----:B------:R-:W-:Y:S05]  /*149e0*/  @P0 BRA `(.L_x_354) ;  /* 0x0000000000d80947 */ /* 0x000fea0003800000 */
.L_x_2277:
        /* <DEDUP_REMOVED lines=14> */
[----:B------:R-:W0:Y:S01]  /*14ad0*/  LDCU UR4, c[0x0][0x3a0] ;  /* 0x00007400ff0477ac */ /* 0x000e220008000800 */
[----:B--2---:R-:W-:-:S05]  /*14ae0*/  HADD2.F32 R0, -RZ, R0.H0_H0 ;  /* 0x20000000ff007230 */ /* 0x004fca0000004100 */
[----:B------:R-:W-:-:S04]  /*14af0*/  FMUL R0, R0, UR8 ;  /* 0x0000000800007c20 */ /* 0x000fc80008400000 */
[----:B0-----:R-:W-:-:S05]  /*14b00*/  FFMA R0, R49, UR4, R0 ;  /* 0x0000000431007c23 */ /* 0x001fca0008000000 */
[----:B------:R-:W-:-:S04]  /*14b10*/  FMNMX R0, RZ, R0, !PT ;  /* 0x00000000ff007209 */ /* 0x000fc80007800000 */
[----:B------:R-:W-:-:S05]  /*14b20*/  F2FP.F16.F32.PACK_AB R0, RZ, R0 ;  /* 0x00000000ff00723e */ /* 0x000fca00000000ff */
[----:B------:R0:W-:Y:S02]  /*14b30*/  STG.E.U16 desc[UR6][R2.64], R0 ;  /* 0x0000000002007986 */ /* 0x0001e4000c101506 */
.L_x_356:
[----:B------:R-:W-:Y:S05]  /*14b40*/  BSYNC.RECONVERGENT B0 ;  /* 0x0000000000007941 */ /* 0x000fea0003800200 */
.L_x_355:
[----:B------:R-:W-:Y:S04]  /*14b50*/  BSSY.RECONVERGENT B0, `(.L_x_357) ;  /* 0x000000a000007945 */ /* 0x000fe80003800200 */
[----:B------:R-:W-:Y:S05]  /*14b60*/  @P1 BRA `(.L_x_358) ;  /* 0x0000000000201947 */ /* 0x000fea0003800000 */
[----:B0-----:R-:W2:Y:S01]  /*14b70*/  LDG.E.U16 R0, desc[UR6][R2.64+0x2] ;  /* 0x0000020602007981 */ /* 0x001ea2000c1e1500 */
[----:B------:R-:W0:Y:S01]  /*14b80*/  LDCU UR4, c[0x0][0x3a0] ;  /* 0x00007400ff0477ac */ /* 0x000e220008000800 */
[----:B--2---:R-:W-:-:S05]  /*14b90*/  HADD2.F32 R0, -RZ, R0.H0_H0 ;  /* 0x20000000ff007230 */ /* 0x004fca0000004100 */
[----:B------:R-:W-:-:S04]  /*14ba0*/  FMUL R0, R0, UR8 ;  /* 0x0000000800007c20 */ /* 0x000fc80008400000 */
[----:B0-----:R-:W-:-:S05]  /*14bb0*/  FFMA R0, R47, UR4, R0 ;  /* 0x000000042f007c23 */ /* 0x001fca0008000000 */
[----:B------:R-:W-:-:S04]  /*14bc0*/  FMNMX R0, RZ, R0, !PT ;  /* 0x00000000ff007209 */ /* 0x000fc80007800000 */
[----:B------:R-:W-:-:S05]  /*14bd0*/  F2FP.F16.F32.PACK_AB R0, RZ, R0 ;  /* 0x00000000ff00723e */ /* 0x000fca00000000ff */
[----:B------:R1:W-:Y:S02]  /*14be0*/  STG.E.U16 desc[UR6][R2.64+0x2], R0 ;  /* 0x0000020002007986 */ /* 0x0003e4000c101506 */
.L_x_358:
[----:B------:R-:W-:Y:S05]  /*14bf0*/  BSYNC.RECONVERGENT B0 ;  /* 0x0000000000007941 */ /* 0x000fea0003800200 */
.L_x_357:
[----:B------:R-:W-:Y:S04]  /*14c00*/  BSSY.RECONVERGENT B0, `(.L_x_359) ;  /* 0x000000a000007945 */ /* 0x000fe80003800200 */
[----:B------:R-:W-:Y:S05]  /*14c10*/  @P2 BRA `(.L_x_360) ;  /* 0x0000000000202947 */ /* 0x000fea0003800000 */
[----:B01----:R-:W2:Y:S01]  /*14c20*/  LDG.E.U16 R0, desc[UR6][R2.64+0x4] ;  /* 0x0000040602007981 */ /* 0x003ea2000c1e1500 */
[----:B------:R-:W0:Y:S01]  /*14c30*/  LDCU UR4, c[0x0][0x3a0] ;  /* 0x00007400ff0477ac */ /* 0x000e220008000800 */
[----:B--2---:R-:W-:-:S05]  /*14c40*/  HADD2.F32 R0, -RZ, R0.H0_H0 ;  /* 0x20000000ff007230 */ /* 0x004fca0000004100 */
[----:B------:R-:W-:-:S04]  /*14c50*/  FMUL R0, R0, UR8 ;  /* 0x0000000800007c20 */ /* 0x000fc80008400000 */
[----:B0-----:R-:W-:-:S05]  /*14c60*/  FFMA R0, R53, UR4, R0 ;  /* 0x0000000435007c23 */ /* 0x001fca0008000000 */
[----:B------:R-:W-:-:S04]  /*14c70*/  FMNMX R0, RZ, R0, !PT ;  /* 0x00000000ff007209 */ /* 0x000fc80007800000 */
[----:B------:R-:W-:-:S05]  /*14c80*/  F2FP.F16.F32.PACK_AB R0, RZ, R0 ;  /* 0x00000000ff00723e */ /* 0x000fca00000000ff */
[----:B------:R2:W-:Y:S02]  /*14c90*/  STG.E.U16 desc[UR6][R2.64+0x4], R0 ;  /* 0x0000040002007986 */ /* 0x0005e4000c101506 */
.L_x_360:
[----:B------:R-:W-:Y:S05]  /*14ca0*/  BSYNC.RECONVERGENT B0 ;  /* 0x0000000000007941 */ /* 0x000fea0003800200 */
.L_x_359:
[----:B------:R-:W-:Y:S05]  /*14cb0*/  @P3 BRA `(.L_x_352) ;  /* 0x0000001400743947 */ /* 0x000fea0003800000 */
[----:B012---:R-:W2:Y:S01]  /*14cc0*/  LDG.E.U16 R0, desc[UR6][R2.64+0x6] ;  /* 0x0000060602007981 */ /* 0x007ea2000c1e1500 */
[----:B------:R-:W0:Y:S01]  /*14cd0*/  LDCU UR4, c[0x0][0x3a0] ;  /* 0x00007400ff0477ac */ /* 0x000e220008000800 */
[----:B--2---:R-:W-:-:S05]  /*14ce0*/  HADD2.F32 R0, -RZ, R0.H0_H0 ;  /* 0x20000000ff007230 */ /* 0x004fca0000004100 */
[----:B------:R-:W-:-:S04]  /*14cf0*/  FMUL R5, R0, UR8 ;  /* 0x0000000800057c20 */ /* 0x000fc80008400000 */
[----:B0-----:R-:W-:-:S05]  /*14d00*/  FFMA R5, R28, UR4, R5 ;  /* 0x000000041c057c23 */ /* 0x001fca0008000005 */
[----:B------:R-:W-:-:S04]  /*14d10*/  FMNMX R5, RZ, R5, !PT ;  /* 0x00000005ff057209 */ /* 0x000fc80007800000 */
[----:B------:R-:W-:-:S05]  /*14d20*/  F2FP.F16.F32.PACK_AB R5, RZ, R5 ;  /* 0x00000005ff05723e */ /* 0x000fca00000000ff */
[----:B------:R4:W-:Y:S01]  /*14d30*/  STG.E.U16 desc[UR6][R2.64+0x6], R5 ;  /* 0x0000060502007986 */ /* 0x0009e2000c101506 */
[----:B------:R-:W-:Y:S05]  /*14d40*/  BRA `(.L_x_352) ;  /* 0x0000001400507947 */ /* 0x000fea0003800000 */
.L_x_354:
        /* <DEDUP_REMOVED lines=18> */
[----:B------:R-:W-:-:S05]  /*14e70*/  F2FP.F16.F32.PACK_AB R0, RZ, R0 ;  /* 0x00000000ff00723e */ /* 0x000fca00000000ff */
[----:B------:R0:W-:Y:S02]  /*14e80*/  STG.E.U16 desc[UR6][R2.64], R0 ;  /* 0x0000000002007986 */ /* 0x0001e4000c101506 */
.L_x_362:
[----:B------:R-:W-:Y:S05]  /*14e90*/  BSYNC.RECONVERGENT B0 ;  /* 0x0000000000007941 */ /* 0x000fea0003800200 */
.L_x_361:
[----:B------:R-:W-:Y:S04]  /*14ea0*/  BSSY.RECONVERGENT B0, `(.L_x_363) ;  /* 0x0000009000007945 */ /* 0x000fe80003800200 */
[----:B------:R-:W-:Y:S05]  /*14eb0*/  @P1 BRA `(.L_x_364) ;  /* 0x00000000001c1947 */ /* 0x000fea0003800000 */
[----:B0-----:R-:W2:Y:S01]  /*14ec0*/  LDG.E.U16 R0, desc[UR6][R2.64+0x2] ;  /* 0x0000020602007981 */ /* 0x001ea2000c1e1500 */
[----:B------:R-:W0:Y:S01]  /*14ed0*/  LDCU UR4, c[0x0][0x3a0] ;  /* 0x00007400ff0477ac */ /* 0x000e220008000800 */
[----:B--2---:R-:W-:-:S05]  /*14ee0*/  HADD2.F32 R0, -RZ, R0.H0_H0 ;  /* 0x20000000ff007230 */ /* 0x004fca0000004100 */
[----:B------:R-:W-:-:S04]  /*14ef0*/  FMUL R0, R0, UR8 ;  /* 0x0000000800007c20 */ /* 0x000fc80008400000 */
[----:B0-----:R-:W-:-:S05]  /*14f00*/  FFMA R0, R47, UR4, R0 ;  /* 0x000000042f007c23 */ /* 0x001fca0008000000 */
[----:B------:R-:W-:-:S05]  /*14f10*/  F2FP.F16.F32.PACK_AB R0, RZ, R0 ;  /* 0x00000000ff00723e */ /* 0x000fca00000000ff */
[----:B------:R1:W-:Y:S02]  /*14f20*/  STG.E.U16 desc[UR6][R2.64+0x2], R0 ;  /* 0x0000020002007986 */ /* 0x0003e4000c101506 */
.L_x_364:
[----:B------:R-:W-:Y:S05]  /*14f30*/  BSYNC.RECONVERGENT B0 ;  /* 0x0000000000007941 */ /* 0x000fea0003800200 */
.L_x_363:
[----:B------:R-:W-:Y:S04]  /*14f40*/  BSSY.RECONVERGENT B0, `(.L_x_365) ;  /* 0x0000009000007945 */ /* 0x000fe80003800200 */
[----:B------:R-:W-:Y:S05]  /*14f50*/  @P2 BRA `(.L_x_366) ;  /* 0x00000000001c2947 */ /* 0x000fea0003800000 */
[----:B01----:R-:W2:Y:S01]  /*14f60*/  LDG.E.U16 R0, desc[UR6][R2.64+0x4] ;  /* 0x0000040602007981 */ /* 0x003ea2000c1e1500 */
[----:B------:R-:W0:Y:S01]  /*14f70*/  LDCU UR4, c[0x0][0x3a0] ;  /* 0x00007400ff0477ac */ /* 0x000e220008000800 */
[----:B--2---:R-:W-:-:S05]  /*14f80*/  HADD2.F32 R0, -RZ, R0.H0_H0 ;  /* 0x20000000ff007230 */ /* 0x004fca0000004100 */
[----:B------:R-:W-:-:S04]  /*14f90*/  FMUL R0, R0, UR8 ;  /* 0x0000000800007c20 */ /* 0x000fc80008400000 */
[----:B0-----:R-:W-:-:S05]  /*14fa0*/  FFMA R0, R53, UR4, R0 ;  /* 0x0000000435007c23 */ /* 0x001fca0008000000 */
[----:B------:R-:W-:-:S05]  /*14fb0*/  F2FP.F16.F32.PACK_AB R0, RZ, R0 ;  /* 0x00000000ff00723e */ /* 0x000fca00000000ff */
[----:B------:R2:W-:Y:S02]  /*14fc0*/  STG.E.U16 desc[UR6][R2.64+0x4], R0 ;  /* 0x0000040002007986 */ /* 0x0005e4000c101506 */
.L_x_366:
[----:B------:R-:W-:Y:S05]  /*14fd0*/  BSYNC.RECONVERGENT B0 ;  /* 0x0000000000007941 */ /* 0x000fea0003800200 */
.L_x_365:
[----:B------:R-:W-:Y:S05]  /*14fe0*/  @P3 BRA `(.L_x_352) ;  /* 0x0000001000a83947 */ /* 0x000fea0003800000 */
[----:B012---:R-:W2:Y:S01]  /*14ff0*/  LDG.E.U16 R0, desc[UR6][R2.64+0x6] ;  /* 0x0000060602007981 */ /* 0x007ea2000c1e1500 */
[----:B------:R-:W0:Y:S01]  /*15000*/  LDCU UR4, c[0x0][0x3a0] ;  /* 0x00007400ff0477ac */ /* 0x000e220008000800 */
[----:B--2---:R-:W-:-:S05]  /*15010*/  HADD2.F32 R0, -RZ, R0.H0_H0 ;  /* 0x20000000ff007230 */ /* 0x004fca0000004100 */
[----:B------:R-:W-:-:S04]  /*15020*/  FMUL R5, R0, UR8 ;  /* 0x0000000800057c20 */ /* 0x000fc80008400000 */
[----:B0-----:R-:W-:-:S05]  /*15030*/  FFMA R5, R28, UR4, R5 ;  /* 0x000000041c057c23 */ /* 0x001fca0008000005 */
[----:B------:R-:W-:-:S05]  /*15040*/  F2FP.F16.F32.PACK_AB R5, RZ, R5 ;  /* 0x00000005ff05723e */ /* 0x000fca00000000ff */
[----:B------:R3:W-:Y:S01]  /*15050*/  STG.E.U16 desc[UR6][R2.64+0x6], R5 ;  /* 0x0000060502007986 */ /* 0x0007e2000c101506 */
[----:B------:R-:W-:Y:S05]  /*15060*/  BRA `(.L_x_352) ;  /* 0x0000001000887947 */ /* 0x000fea0003800000 */
.L_x_2278:
        /* <DEDUP_REMOVED lines=15> */
[----:B------:R-:W-:Y:S01]  /*15160*/  HFMA2 R8, -RZ, RZ, 1.125, -9232 ;  /* 0x3c80f082ff087431 */ /* 0x000fe200000001ff */
[----:B------:R-:W-:Y:S01]  /*15170*/  MOV R6, 0x3f800000 ;  /* 0x3f80000000067802 */ /* 0x000fe20000000f00 */
[----:B--2---:R-:W-:-:S05]  /*15180*/  HADD2.F32 R0, -RZ, R0.H0_H0 ;  /* 0x20000000ff007230 */ /* 0x004fca0000004100 */
[----:B------:R-:W-:-:S04]  /*15190*/  FMUL R0, R0, UR8 ;  /* 0x0000000800007c20 */ /* 0x000fc80008400000 */
[----:B0-----:R-:W-:-:S04]  /*151a0*/  FFMA R49, R49, UR4, R0 ;  /* 0x0000000431317c23 */ /* 0x001fc80008000000 */
        /* <DEDUP_REMOVED lines=24> */
.L_x_368:
[----:B------:R-:W-:Y:S05]  /*15330*/  BSYNC.RECONVERGENT B0 ;  /* 0x0000000000007941 */ /* 0x000fea0003800200 */
.L_x_367:
[----:B------:R-:W-:Y:S04]  /*15340*/  BSSY.RECONVERGENT B0, `(.L_x_369) ;  /* 0x0000021000007945 */ /* 0x000fe80003800200 */
[----:B------:R-:W-:Y:S05]  /*15350*/  @P2 BRA `(.L_x_370) ;  /* 0x00000000007c2947 */ /* 0x000fea0003800000 */
[----:B0-----:R-:W2:Y:S01]  /*15360*/  LDG.E.U16 R0, desc[UR6][R2.64+0x2] ;  /* 0x0000020602007981 */ /* 0x001ea2000c1e1500 */
        /* <DEDUP_REMOVED lines=30> */
.L_x_370:
[----:B------:R-:W-:Y:S05]  /*15550*/  BSYNC.RECONVERGENT B0 ;  /* 0x0000000000007941 */ /* 0x000fea0003800200 */
.L_x_369:
[----:B------:R-:W-:Y:S04]  /*15560*/  BSSY.RECONVERGENT B0, `(.L_x_371) ;  /* 0x0000021000007945 */ /* 0x000fe80003800200 */
[----:B------:R-:W-:Y:S05]  /*15570*/  @P0 BRA `(.L_x_372) ;  /* 0x00000000007c0947 */ /* 0x000fea0003800000 */
[----:B01----:R-:W2:Y:S01]  /*15580*/  LDG.E.U16 R0, desc[UR6][R2.64+0x4] ;  /* 0x0000040602007981 */ /* 0x003ea2000c1e1500 */
        /* <DEDUP_REMOVED lines=30> */
.L_x_372:
[----:B------:R-:W-:Y:S05]  /*15770*/  BSYNC.RECONVERGENT B0 ;  /* 0x0000000000007941 */ /* 0x000fea0003800200 */
.L_x_371:
[----:B------:R-:W-:Y:S05]  /*15780*/  @P1 BRA `(.L_x_352) ;  /* 0x0000000800c01947 */ /* 0x000fea0003800000 */
[----:B012---:R-:W2:Y:S01]  /*15790*/  LDG.E.U16 R0, desc[UR6][R2.64+0x6] ;  /* 0x0000060602007981 */ /* 0x007ea2000c1e1500 */
        /* <DEDUP_REMOVED lines=31> */
.L_x_2281:
        /* <DEDUP_REMOVED lines=9> */
[----:B------:R-:W-:Y:S01]  /*15a20*/  HFMA2 R2, -RZ, RZ, 0.96630859375, -0.0022525787353515625 ;  /* 0x3bbb989dff027431 */ /* 0x000fe200000001ff */
[----:B------:R-:W-:Y:S01]  /*15a30*/  MOV R7, 0x437c0000 ;  /* 0x437c000000077802 */ /* 0x000fe20000000f00 */
[----:B------:R-:W-:Y:S01]  /*15a40*/  BSSY.RECONVERGENT B4, `(.L_x_375) ;  /* 0x0000017000047945 */ /* 0x000fe20003800200 */
[----:B--2---:R-:W-:-:S05]  /*15a50*/  HADD2.F32 R0, -RZ, R0.H0_H0 ;  /* 0x20000000ff007230 */ /* 0x004fca0000004100 */
[----:B------:R-:W-:-:S04]  /*15a60*/  FMUL R0, R0, UR8 ;  /* 0x0000000800007c20 */ /* 0x000fc80008400000 */
[----:B0-----:R-:W-:-:S04]  /*15a70*/  FFMA R3, R49, UR4, R0 ;  /* 0x0000000431037c23 */ /* 0x001fc80008000000 */
        /* <DEDUP_REMOVED lines=19> */
.L_x_376:
[----:B------:R-:W-:Y:S05]  /*15bb0*/  BSYNC.RECONVERGENT B4 ;  /* 0x0000000000047941 */ /* 0x000fea0003800200 */
.L_x_375:
[----:B------:R-:W-:-:S05]  /*15bc0*/  F2FP.F16.F32.PACK_AB R0, RZ, R0 ;  /* 0x00000000ff00723e */ /* 0x000fca00000000ff */
[----:B------:R0:W-:Y:S02]  /*15bd0*/  STG.E.U16 desc[UR6][R4.64], R0 ;  /* 0x0000000004007986 */ /* 0x0001e4000c101506 */
.L_x_374:
[----:B------:R-:W-:Y:S05]  /*15be0*/  BSYNC.RECONVERGENT B3 ;  /* 0x0000000000037941 */ /* 0x000fea0003800200 */
.L_x_373:
[----:B------:R-:W1:Y:S01]  /*15bf0*/  LDCU UR4, c[0x0][0x3ac] ;  /* 0x00007580ff0477ac */ /* 0x000e620008000800 */
[----:B0-----:R-:W-:Y:S01]  /*15c00*/  IADD3 R0, PT, PT, R41, 0x1, RZ ;  /* 0x0000000129007810 */ /* 0x001fe20007ffe0ff */
[----:B------:R-:W-:Y:S03]  /*15c10*/  BSSY.RECONVERGENT B3, `(.L_x_377) ;  /* 0x0000021000037945 */ /* 0x000fe60003800200 */
[----:B-1----:R-:W-:-:S13]  /*15c20*/  ISETP.GE.U32.AND P0, PT, R0, UR4, PT ;  /* 0x0000000400007c0c */ /* 0x002fda000bf06070 */
[----:B------:R-:W-:Y:S05]  /*15c30*/  @P0 BRA `(.L_x_378) ;  /* 0x0000000000780947 */ /* 0x000fea0003800000 */
[----:B------:R-:W2:Y:S01]  /*15c40*/  LDG.E.U16 R0, desc[UR6][R4.64+0x2] ;  /* 0x0000020604007981 */ /* 0x000ea2000c1e1500 */
[----:B------:R-:W0:Y:S01]  /*15c50*/  LDCU.64 UR4, c[0x0][0x3a0] ;  /* 0x00007400ff0477ac */ /* 0x000e220008000a00 */
[----:B------:R-:W-:Y:S01]  /*15c60*/  HFMA2 R2, -RZ, RZ, 0.96630859375, -0.0022525787353515625 ;  /* 0x3bbb989dff027431 */ /* 0x000fe200000001ff */
[----:B------:R-:W-:Y:S01]  /*15c70*/  MOV R7, 0x437c0000 ;  /* 0x437c000000077802 */ /* 0x000fe20000000f00 */
[----:B------:R-:W-:Y:S01]  /*15c80*/  BSSY.RECONVERGENT B4, `(.L_x_379) ;  /* 0x0000017000047945 */ /* 0x000fe20003800200 */
[----:B--2---:R-:W-:-:S05]  /*15c90*/  HADD2.F32 R0, -RZ, R0.H0_H0 ;  /* 0x20000000ff007230 */ /* 0x004fca0000004100 */
[----:B0-----:R-:W-:-:S04]  /*15ca0*/  FMUL R0, R0, UR5 ;  /* 0x0000000500007c20 */ /* 0x001fc80008400000 */
[----:B------:R-:W-:-:S04]  /*15cb0*/  FFMA R3, R47, UR4, R0 ;  /* 0x000000042f037c23 */ /* 0x000fc80008000000 */
        /* <DEDUP_REMOVED lines=19> */
.L_x_380:
[----:B------:R-:W-:Y:S05]  /*15df0*/  BSYNC.RECONVERGENT B4 ;  /* 0x0000000000047941 */ /* 0x000fea0003800200 */
.L_x_379:
[----:B------:R-:W-:-:S05]  /*15e00*/  F2FP.F16.F32.PACK_AB R0, RZ, R0 ;  /* 0x00000000ff00723e */ /* 0x000fca00000000ff */
[----:B------:R0:W-:Y:S02]  /*15e10*/  STG.E.U16 desc[UR6][R4.64+0x2], R0 ;  /* 0x0000020004007986 */ /* 0x0001e4000c101506 */
.L_x_378:
[----:B------:R-:W-:Y:S05]  /*15e20*/  BSYNC.RECONVERGENT B3 ;  /* 0x0000000000037941 */ /* 0x000fea0003800200 */
.L_x_377:
        /* <DEDUP_REMOVED lines=32> */
.L_x_384:
[----:B------:R-:W-:Y:S05]  /*16030*/  BSYNC.RECONVERGENT B4 ;  /* 0x0000000000047941 */ /* 0x000fea0003800200 */
.L_x_383:
[----:B------:R-:W-:-:S05]  /*16040*/  F2FP.F16.F32.PACK_AB R0, RZ, R0 ;  /* 0x00000000ff00723e */ /* 0x000fca00000000ff */
[----:B------:R0:W-:Y:S02]  /*16050*/  STG.E.U16 desc[UR6][R4.64+0x4], R0 ;  /* 0x0000040004007986 */ /* 0x0001e4000c101506 */
.L_x_382:
[----:B------:R-:W-:Y:S05]  /*16060*/  BSYNC.RECONVERGENT B3 ;  /* 0x0000000000037941 */ /* 0x000fea0003800200 */
.L_x_381:
[----:B------:R-:W1:Y:S01]  /*16070*/  LDCU UR4, c[0x0][0x3ac] ;  /* 0x00007580ff0477ac */ /* 0x000e620008000800 */
[----:B0-----:R-:W-:-:S04]  /*16080*/  IADD3 R0, PT, PT, R41, 0x3, RZ ;  /* 0x0000000329007810 */ /* 0x001fc80007ffe0ff */
[----:B-1----:R-:W-:-:S13]  /*16090*/  ISETP.GE.U32.AND P0, PT, R0, UR4, PT ;  /* 0x0000000400007c0c */ /* 0x002fda000bf06070 */
[----:B------:R-:W-:Y:S05]  /*160a0*/  @P0 BRA `(.L_x_352) ;  /* 0x0000000000780947 */ /* 0x000fea0003800000 */
[----:B------:R-:W2:Y:S01]  /*160b0*/  LDG.E.U16 R0, desc[UR6][R4.64+0x6] ;  /* 0x0000060604007981 */ /* 0x000ea2000c1e1500 */
[----:B------:R-:W0:Y:S01]  /*160c0*/  LDCU.64 UR4, c[0x0][0x3a0] ;  /* 0x00007400ff0477ac */ /* 0x000e220008000a00 */
[----:B------:R-:W-:Y:S01]  /*160d0*/  MOV R7, 0x437c0000 ;  /* 0x437c000000077802 */ /* 0x000fe20000000f00 */
[----:B------:R-:W-:Y:S01]  /*160e0*/  BSSY.RECONVERGENT B3, `(.L_x_385) ;  /* 0x0000018000037945 */ /* 0x000fe20003800200 */
[----:B--2---:R-:W-:-:S05]  /*160f0*/  HADD2.F32 R0, -RZ, R0.H0_H0 ;  /* 0x20000000ff007230 */ /* 0x004fca0000004100 */
[----:B0-----:R-:W-:Y:S01]  /*16100*/  FMUL R3, R0, UR5 ;  /* 0x0000000500037c20 */ /* 0x001fe20008400000 */
[----:B------:R-:W-:-:S03]  /*16110*/  HFMA2 R0, -RZ, RZ, 0.96630859375, -0.0022525787353515625 ;  /* 0x3bbb989dff007431 */ /* 0x000fc600000001ff */
        /* <DEDUP_REMOVED lines=20> */
.L_x_386:
[----:B------:R-:W-:Y:S05]  /*16260*/  BSYNC.RECONVERGENT B3 ;  /* 0x0000000000037941 */ /* 0x000fea0003800200 */
.L_x_385:
[----:B------:R-:W-:-:S05]  /*16270*/  F2FP.F16.F32.PACK_AB R0, RZ, R0 ;  /* 0x00000000ff00723e */ /* 0x000fca00000000ff */
[----:B------:R0:W-:Y:S02]  /*16280*/  STG.E.U16 desc[UR6][R4.64+0x6], R0 ;  /* 0x0000060004007986 */ /* 0x0001e4000c101506 */
.L_x_352:
[----:B------:R-:W-:Y:S05]  /*16290*/  BSYNC.RECONVERGENT B2 ;  /* 0x0000000000027941 */ /* 0x000fea0003800200 */
.L_x_351:
        /* <DEDUP_REMOVED lines=13> */
.L_x_2285:
[----:B------:R-:W-:Y:S05]  /*16370*/  BRX R2 -0x16380                                                         (*"BRANCH_TARGETS .L_x_2286,.L_x_2287,.L_x_390"*) ;  /* 0xfffffe9c02207949 */ /* 0x000fea000383ffff */
.L_x_389:
[----:B---34-:R-:W-:-:S04]  /*16380*/  MOV R3, 0xfffffffb ;  /* 0xfffffffb00037802 */ /* 0x018fc80000000f00 */
[----:B------:R-:W-:-:S04]  /*16390*/  VIADDMNMX.U32 R3, R0, R3, 0x2, PT ;  /* 0x0000000200037446 */ /* 0x000fc80003800003 */
[----:B------:R-:W-:-:S04]  /*163a0*/  SHF.L.U32 R4, R3, 0x2, RZ ;  /* 0x0000000203047819 */ /* 0x000fc800000006ff */
[----:B------:R-:W0:Y:S02]  /*163b0*/  LDC R2, c[0x2][R4+0x8c] ;  /* 0x0080230004027b82 */ /* 0x000e240000000800 */
[----:B0-----:R-:W-:-:S04]  /*163c0*/  SHF.R.S32.HI R3, RZ, 0x1f, R2 ;  /* 0x0000001fff037819 */ /* 0x001fc80000011402 */
.L_x_2289:
[----:B------:R-:W-:Y:S05]  /*163d0*/  BRX R2 -0x163e0                                                         (*"BRANCH_TARGETS .L_x_2286,.L_x_2287,.L_x_2292"*) ;  /* 0xfffffe9c02087949 */ /* 0x000fea000383ffff */
.L_x_2292:
        /* <DEDUP_REMOVED lines=8> */
[----:B------:R-:W1:Y:S03]  /*16460*/  LDCU.64 UR4, c[0x0][0x3a0] ;  /* 0x00007400ff0477ac */ /* 0x000e660008000a00 */
[----:B0-----:R-:W-:-:S05]  /*16470*/  IMAD.WIDE.U32 R4, R3, 0x2, R4 ;  /* 0x0000000203047825 */ /* 0x001fca00078e0004 */
[----:B------:R-:W2:Y:S01]  /*16480*/  LDG.E.U16 R0, desc[UR6][R4.64] ;  /* 0x0000000604007981 */ /* 0x000ea2000c1e1500 */
[----:B------:R-:W-:Y:S01]  /*16490*/  HFMA2 R2, -RZ, RZ, 0.96630859375, -0.0022525787353515625 ;  /* 0x3bbb989dff027431 */ /* 0x000fe200000001ff */
[----:B------:R-:W-:Y:S01]  /*164a0*/  MOV R7, 0x437c0000 ;  /* 0x437c000000077802 */ /* 0x000fe20000000f00 */
[----:B------:R-:W-:Y:S01]  /*164b0*/  BSSY.RECONVERGENT B4, `(.L_x_393) ;  /* 0x0000017000047945 */ /* 0x000fe20003800200 */
[----:B--2---:R-:W-:-:S05]  /*164c0*/  HADD2.F32 R0, -RZ, R0.H0_H0 ;  /* 0x20000000ff007230 */ /* 0x004fca0000004100 */
[----:B-1----:R-:W-:-:S04]  /*164d0*/  FMUL R0, R0, UR5 ;  /* 0x0000000500007c20 */ /* 0x002fc80008400000 */
        /* <DEDUP_REMOVED lines=20> */
.L_x_394:
[----:B------:R-:W-:Y:S05]  /*16620*/  BSYNC.RECONVERGENT B4 ;  /* 0x0000000000047941 */ /* 0x000fea0003800200 */
.L_x_393:
[----:B------:R-:W-:-:S05]  /*16630*/  F2FP.F16.F32.PACK_AB R0, RZ, R0 ;  /* 0x00000000ff00723e */ /* 0x000fca00000000ff */
[----:B------:R0:W-:Y:S02]  /*16640*/  STG.E.U16 desc[UR6][R4.64], R0 ;  /* 0x0000000004007986 */ /* 0x0001e4000c101506 */
.L_x_392:
[----:B------:R-:W-:Y:S05]  /*16650*/  BSYNC.RECONVERGENT B3 ;  /* 0x0000000000037941 */ /* 0x000fea0003800200 */
.L_x_391:
[----:B0-----:R-:W0:Y:S01]  /*16660*/  LDC R0, c[0x0][0x3ac] ;  /* 0x0000eb00ff007b82 */ /* 0x001e220000000800 */
[----:B------:R-:W-:Y:S01]  /*16670*/  IADD3 R3, PT, PT, R41, 0x1, RZ ;  /* 0x0000000129037810 */ /* 0x000fe20007ffe0ff */
[----:B------:R-:W-:Y:S03]  /*16680*/  BSSY.RECONVERGENT B3, `(.L_x_395) ;  /* 0x0000024000037945 */ /* 0x000fe60003800200 */
        /* <DEDUP_REMOVED lines=32> */
.L_x_398:
[----:B------:R-:W-:Y:S05]  /*16890*/  BSYNC.RECONVERGENT B4 ;  /* 0x0000000000047941 */ /* 0x000fea0003800200 */
.L_x_397:
[----:B------:R-:W-:-:S05]  /*168a0*/  F2FP.F16.F32.PACK_AB R0, RZ, R0 ;  /* 0x00000000ff00723e */ /* 0x000fca00000000ff */
[----:B------:R0:W-:Y:S02]  /*168b0*/  STG.E.U16 desc[UR6][R4.64], R0 ;  /* 0x0000000004007986 */ /* 0x0001e4000c101506 */
.L_x_396:
[----:B------:R-:W-:Y:S05]  /*168c0*/  BSYNC.RECONVERGENT B3 ;  /* 0x0000000000037941 */ /* 0x000fea0003800200 */
.L_x_395:
        /* <DEDUP_REMOVED lines=35> */
.L_x_402:
[----:B------:R-:W-:Y:S05]  /*16b00*/  BSYNC.RECONVERGENT B4 ;  /* 0x0000000000047941 */ /* 0x000fea0003800200 */
.L_x_401:
[----:B------:R-:W-:-:S05]  /*16b10*/  F2FP.F16.F32.PACK_AB R0, RZ, R0 ;  /* 0x00000000ff00723e */ /* 0x000fca00000000ff */
[----:B------:R0:W-:Y:S02]  /*16b20*/  STG.E.U16 desc[UR6][R4.64], R0 ;  /* 0x0000000004007986 */ /* 0x0001e4000c101506 */
.L_x_400:
[----:B------:R-:W-:Y:S05]  /*16b30*/  BSYNC.RECONVERGENT B3 ;  /* 0x0000000000037941 */ /* 0x000fea0003800200 */
.L_x_399:
[----:B0-----:R-:W0:Y:S01]  /*16b40*/  LDC R0, c[0x0][0x3ac] ;  /* 0x0000eb00ff007b82 */ /* 0x001e220000000800 */
[----:B------:R-:W-:-:S04]  /*16b50*/  IADD3 R3, PT, PT, R41, 0x3, RZ ;  /* 0x0000000329037810 */ /* 0x000fc80007ffe0ff */
[----:B0-----:R-:W-:-:S13]  /*16b60*/  ISETP.GE.U32.AND P0, PT, R3, R0, PT ;  /* 0x000000000300720c */ /* 0x001fda0003f06070 */
[----:B------:R-:W-:Y:S05]  /*16b70*/  @P0 BRA `(.L_x_388) ;  /* 0x0000001000ac0947 */ /* 0x000fea0003800000 */
[----:B------:R-:W0:Y:S01]  /*16b80*/  LDC.64 R4, c[0x0][0x380] ;  /* 0x0000e000ff047b82 */ /* 0x000e220000000a00 */
[----:B------:R-:W-:Y:S01]  /*16b90*/  IMAD R3, R8, R0, R3 ;  /* 0x0000000008037224 */ /* 0x000fe200078e0203 */
[----:B------:R-:W1:Y:S03]  /*16ba0*/  LDCU.64 UR4, c[0x0][0x3a0] ;  /* 0x00007400ff0477ac */ /* 0x000e660008000a00 */
[----:B0-----:R-:W-:-:S05]  /*16bb0*/  IMAD.WIDE.U32 R4, R3, 0x2, R4 ;  /* 0x0000000203047825 */ /* 0x001fca00078e0004 */
[----:B------:R-:W2:Y:S01]  /*16bc0*/  LDG.E.U16 R0, desc[UR6][R4.64] ;  /* 0x0000000604007981 */ /* 0x000ea2000c1e1500 */
[----:B------:R-:W-:Y:S01]  /*16bd0*/  MOV R7, 0x437c0000 ;  /* 0x437c000000077802 */ /* 0x000fe20000000f00 */
[----:B------:R-:W-:Y:S01]  /*16be0*/  BSSY.RECONVERGENT B3, `(.L_x_403) ;  /* 0x0000018000037945 */ /* 0x000fe20003800200 */
[----:B--2---:R-:W-:-:S05]  /*16bf0*/  HADD2.F32 R0, -RZ, R0.H0_H0 ;  /* 0x20000000ff007230 */ /* 0x004fca0000004100 */
[----:B-1----:R-:W-:Y:S01]  /*16c00*/  FMUL R3, R0, UR5 ;  /* 0x0000000500037c20 */ /* 0x002fe20008400000 */
        /* <DEDUP_REMOVED lines=21> */
.L_x_404:
[----:B------:R-:W-:Y:S05]  /*16d60*/  BSYNC.RECONVERGENT B3 ;  /* 0x0000000000037941 */ /* 0x000fea0003800200 */
.L_x_403:
[----:B------:R-:W-:-:S05]  /*16d70*/  F2FP.F16.F32.PACK_AB R0, RZ, R0 ;  /* 0x00000000ff00723e */ /* 0x000fca00000000ff */
[----:B------:R0:W-:Y:S01]  /*16d80*/  STG.E.U16 desc[UR6][R4.64], R0 ;  /* 0x0000000004007986 */ /* 0x0001e2000c101506 */
[----:B------:R-:W-:Y:S05]  /*16d90*/  BRA `(.L_x_388) ;  /* 0x0000001000247947 */ /* 0x000fea0003800000 */
.L_x_390:
[----:B------:R-:W0:Y:S02]  /*16da0*/  LDC R7, c[0x0][0x3ac] ;  /* 0x0000eb00ff077b82 */ /* 0x000e240000000800 */
[----:B0-----:R-:W-:-:S13]  /*16db0*/  ISETP.GE.U32.AND P0, PT, R41, R7, PT ;  /* 0x000000072900720c */ /* 0x001fda0003f06070 */
[----:B------:R-:W0:Y:S01]  /*16dc0*/  @!P0 LDC.64 R2, c[0x0][0x380] ;  /* 0x0000e000ff028b82 */ /* 0x000e220000000a00 */
[----:B------:R-:W-:Y:S01]  /*16dd0*/  @!P0 IMAD R5, R8, R7, R41 ;  /* 0x0000000708058224 */ /* 0x000fe200078e0229 */
[----:B------:R-:W-:-:S06]  /*16de0*/  IADD3 R6, PT, PT, R41, 0x1, RZ ;  /* 0x0000000129067810 */ /* 0x000fcc0007ffe0ff */
[----:B------:R-:W1:Y:S01]  /*16df0*/  @!P0 LDC.64 R10, c[0x0][0x3a0] ;  /* 0x0000e800ff0a8b82 */ /* 0x000e620000000a00 */
[----:B0-----:R-:W-:-:S05]  /*16e00*/  @!P0 IMAD.WIDE.U32 R2, R5, 0x2, R2 ;  /* 0x0000000205028825 */ /* 0x001fca00078e0002 */
[----:B------:R-:W2:Y:S01]  /*16e10*/  @!P0 LDG.E.U16 R0, desc[UR6][R2.64] ;  /* 0x0000000602008981 */ /* 0x000ea2000c1e1500 */
[----:B------:R-:W-:-:S13]  /*16e20*/  ISETP.GE.U32.AND P1, PT, R6, R7, PT ;  /* 0x000000070600720c */ /* 0x000fda0003f26070 */
[----:B------:R-:W0:Y:S01]  /*16e30*/  @!P1 LDC.64 R4, c[0x0][0x380] ;  /* 0x0000e000ff049b82 */ /* 0x000e220000000a00 */
[----:B------:R-:W-:-:S04]  /*16e40*/  @!P1 IMAD R9, R8, R7, R6 ;  /* 0x0000000708099224 */ /* 0x000fc800078e0206 */
[----:B0-----:R-:W-:-:S04]  /*16e50*/  @!P1 IMAD.WIDE.U32 R4, R9, 0x2, R4 ;  /* 0x0000000209049825 */ /* 0x001fc800078e0004 */
[----:B--2---:R-:W-:-:S05]  /*16e60*/  @!P0 HADD2.F32 R0, -RZ, R0.H0_H0 ;  /* 0x20000000ff008230 */ /* 0x004fca0000004100 */
[----:B-1----:R-:W-:-:S04]  /*16e70*/  @!P0 FMUL R0, R0, R11 ;  /* 0x0000000b00008220 */ /* 0x002fc80000400000 */
[----:B------:R-:W-:Y:S02]  /*16e80*/  @!P0 FFMA R0, R43, R10, R0 ;  /* 0x0000000a2b008223 */ /* 0x000fe40000000000 */
[----:B------:R-:W0:Y:S03]  /*16e90*/  @!P1 LDC.64 R10, c[0x0][0x3a0] ;  /* 0x0000e800ff0a9b82 */ /* 0x000e260000000a00 */
[----:B------:R-:W-:-:S04]  /*16ea0*/  @!P0 F2FP.F16.F32.PACK_AB R0, RZ, R0 ;  /* 0x00000000ff00823e */ /* 0x000fc800000000ff */
[----:B------:R-:W-:-:S05]  /*16eb0*/  PRMT R12, R0, 0x7610, R12 ;  /* 0x00007610000c7816 */ /* 0x000fca000000000c */
[----:B------:R1:W-:Y:S04]  /*16ec0*/  @!P0 STG.E.U16 desc[UR6][R2.64], R12 ;  /* 0x0000000c02008986 */ /* 0x0003e8000c101506 */
[----:B------:R-:W2:Y:S01]  /*16ed0*/  @!P1 LDG.E.U16 R0, desc[UR6][R4.64] ;  /* 0x0000000604009981 */ /* 0x000ea2000c1e1500 */
[----:B------:R-:W-:Y:S01]  /*16ee0*/  IADD3 R6, PT, PT, R41, 0x3, RZ ;  /* 0x0000000329067810 */ /* 0x000fe20007ffe0ff */
[----:B------:R-:W-:Y:S01]  /*16ef0*/  BSSY.RECONVERGENT B0, `(.L_x_405) ;  /* 0x0000015000007945 */ /* 0x000fe20003800200 */
[----:B--2---:R-:W-:-:S05]  /*16f00*/  @!P1 HADD2.F32 R0, -RZ, R0.H0_H0 ;  /* 0x20000000ff009230 */ /* 0x004fca0000004100 */
[----:B0-----:R-:W-:-:S04]  /*16f10*/  @!P1 FMUL R0, R0, R11 ;  /* 0x0000000b00009220 */ /* 0x001fc80000400000 */
[----:B------:R-:W-:-:S05]  /*16f20*/  @!P1 FFMA R0, R45, R10, R0 ;  /* 0x0000000a2d009223 */ /* 0x000fca0000000000 */
[----:B------:R-:W-:-:S04]  /*16f30*/  @!P1 F2FP.F16.F32.PACK_AB R0, RZ, R0 ;  /* 0x00000000ff00923e */ /* 0x000fc800000000ff */
[----:B-1----:R-:W-:Y:S02]  /*16f40*/  PRMT R3, R0, 0x7610, R3 ;  /* 0x0000761000037816 */ /* 0x002fe40000000003 */
[----:B------:R-:W-:-:S03]  /*16f50*/  IADD3 R0, PT, PT, R41, 0x2, RZ ;  /* 0x0000000229007810 */ /* 0x000fc60007ffe0ff */
[----:B------:R0:W-:Y:S01]  /*16f60*/  @!P1 STG.E.U16 desc[UR6][R4.64], R3 ;  /* 0x0000000304009986 */ /* 0x0001e2000c101506 */
[-C--:B------:R-:W-:Y:S02]  /*16f70*/  ISETP.GE.U32.AND P0, PT, R0, R7.reuse, PT ;  /* 0x000000070000720c */ /* 0x080fe40003f06070 */
[----:B------:R-:W-:-:S11]  /*16f80*/  ISETP.GE.U32.AND P1, PT, R6, R7, PT ;  /* 0x000000070600720c */ /* 0x000fd60003f26070 */
[----:B0-----:R-:W-:Y:S05]  /*16f90*/  @P0 BRA `(.L_x_406) ;  /* 0x0000000000280947 */ /* 0x001fea0003800000 */
[----:B------:R-:W0:Y:S01]  /*16fa0*/  LDC.64 R2, c[0x0][0x380] ;  /* 0x0000e000ff027b82 */ /* 0x000e220000000a00 */
[----:B------:R-:W-:Y:S01]  /*16fb0*/  IMAD R5, R8, R7, R0 ;  /* 0x0000000708057224 */ /* 0x000fe200078e0200 */
[----:B------:R-:W1:Y:S03]  /*16fc0*/  LDCU.64 UR4, c[0x0][0x3a0] ;  /* 0x00007400ff0477ac */ /* 0x000e660008000a00 */
[----:B0-----:R-:W-:-:S05]  /*16fd0*/  IMAD.WIDE.U32 R2, R5, 0x2, R2 ;  /* 0x0000000205027825 */ /* 0x001fca00078e0002 */
[----:B------:R-:W2:Y:S02]  /*16fe0*/  LDG.E.U16 R0, desc[UR6][R2.64] ;  /* 0x0000000602007981 */ /* 0x000ea4000c1e1500 */
[----:B--2---:R-:W-:-:S05]  /*16ff0*/  HADD2.F32 R0, -RZ, R0.H0_H0 ;  /* 0x20000000ff007230 */ /* 0x004fca0000004100 */
[----:B-1----:R-:W-:-:S04]  /*17000*/  FMUL R0, R0, UR5 ;  /* 0x0000000500007c20 */ /* 0x002fc80008400000 */
[----:B------:R-:W-:-:S05]  /*17010*/  FFMA R0, R61, UR4, R0 ;  /* 0x000000043d007c23 */ /* 0x000fca0008000000 */
[----:B------:R-:W-:-:S05]  /*17020*/  F2FP.F16.F32.PACK_AB R0, RZ, R0 ;  /* 0x00000000ff00723e */ /* 0x000fca00000000ff */
[----:B------:R0:W-:Y:S02]  /*17030*/  STG.E.U16 desc[UR6][R2.64], R0 ;  /* 0x0000000002007986 */ /* 0x0001e4000c101506 */
.L_x_406:
[----:B------:R-:W-:Y:S05]  /*17040*/  BSYNC.RECONVERGENT B0 ;  /* 0x0000000000007941 */ /* 0x000fea0003800200 */
.L_x_405:
[----:B------:R-:W-:Y:S05]  /*17050*/  @P1 BRA `(.L_x_388) ;  /* 0x0000000c00741947 */ /* 0x000fea0003800000 */
[----:B0-----:R-:W0:Y:S01]  /*17060*/  LDC.64 R2, c[0x0][0x380] ;  /* 0x0000e000ff027b82 */ /* 0x001e220000000a00 */
        /* <DEDUP_REMOVED lines=8> */
[----:B------:R0:W-:Y:S01]  /*170f0*/  STG.E.U16 desc[UR6][R2.64], R5 ;  /* 0x0000000502007986 */ /* 0x0001e2000c101506 */
[----:B------:R-:W-:Y:S05]  /*17100*/  BRA `(.L_x_388) ;  /* 0x0000000c00487947 */ /* 0x000fea0003800000 */
.L_x_2287:
        /* <DEDUP_REMOVED lines=13> */
[----:B0-----:R-:W-:-:S05]  /*171e0*/  IMAD.WIDE.U32 R2, R7, 0x2, R2 ;  /* 0x0000000207027825 */ /* 0x001fca00078e0002 */
[----:B------:R-:W2:Y:S01]  /*171f0*/  LDG.E.U16 R0, desc[UR6][R2.64] ;  /* 0x0000000602007981 */ /* 0x000ea2000c1e1500 */
[----:B------:R-:W-:Y:S01]  /*17200*/  HFMA2 R12, -RZ, RZ, 1.125, -9232 ;  /* 0x3c80f082ff0c7431 */ /* 0x000fe200000001ff */
[----:B------:R-:W-:Y:S01]  /*17210*/  MOV R10, 0x3f800000 ;  /* 0x3f800000000a7802 */ /* 0x000fe20000000f00 */
[----:B--2---:R-:W-:-:S05]  /*17220*/  HADD2.F32 R0, -RZ, R0.H0_H0 ;  /* 0x20000000ff007230 */ /* 0x004fca0000004100 */
[----:B-1----:R-:W-:-:S04]  /*17230*/  FMUL R0, R0, UR5 ;  /* 0x0000000500007c20 */ /* 0x002fc80008400000 */
[----:B------:R-:W-:-:S04]  /*17240*/  FFMA R43, R43, UR4, R0 ;  /* 0x000000042b2b7c23 */ /* 0x000fc80008000000 */
        /* <DEDUP_REMOVED lines=24> */
.L_x_408:
[----:B------:R-:W-:Y:S05]  /*173d0*/  BSYNC.RECONVERGENT B0 ;  /* 0x0000000000007941 */ /* 0x000fea0003800200 */
.L_x_407:
[----:B------:R-:W-:Y:S04]  /*173e0*/  BSSY.RECONVERGENT B0, `(.L_x_409) ;  /* 0x0000024000007945 */ /* 0x000fe80003800200 */
[----:B------:R-:W-:Y:S05]  /*173f0*/  @P2 BRA `(.L_x_410) ;  /* 0x0000000000882947 */ /* 0x000fea0003800000 */
[----:B0-----:R-:W0:Y:S01]  /*17400*/  LDC.64 R2, c[0x0][0x380] ;  /* 0x0000e000ff027b82 */ /* 0x001e220000000a00 */
        /* <DEDUP_REMOVED lines=33> */
.L_x_410:
[----:B------:R-:W-:Y:S05]  /*17620*/  BSYNC.RECONVERGENT B0 ;  /* 0x0000000000007941 */ /* 0x000fea0003800200 */
.L_x_409:
[----:B------:R-:W-:Y:S04]  /*17630*/  BSSY.RECONVERGENT B0, `(.L_x_411) ;  /* 0x0000024000007945 */ /* 0x000fe80003800200 */
[----:B------:R-:W-:Y:S05]  /*17640*/  @P0 BRA `(.L_x_412) ;  /* 0x0000000000880947 */ /* 0x000fea0003800000 */
[----:B01----:R-:W0:Y:S01]  /*17650*/  LDC.64 R2, c[0x0][0x380] ;  /* 0x0000e000ff027b82 */ /* 0x003e220000000a00 */
        /* <DEDUP_REMOVED lines=33> */
.L_x_412:
[----:B------:R-:W-:Y:S05]  /*17870*/  BSYNC.RECONVERGENT B0 ;  /* 0x0000000000007941 */ /* 0x000fea0003800200 */
.L_x_411:
[----:B------:R-:W-:Y:S05]  /*17880*/  @P1 BRA `(.L_x_388) ;  /* 0x0000000400681947 */ /* 0x000fea0003800000 */
[----:B012---:R-:W0:Y:S01]  /*17890*/  LDC.64 R2, c[0x0][0x380] ;  /* 0x0000e000ff027b82 */ /* 0x007e220000000a00 */
        /* <DEDUP_REMOVED lines=34> */
.L_x_2286:
[----:B------:R-:W0:Y:S02]  /*17ac0*/  LDCU UR4, c[0x0][0x3ac] ;  /* 0x00007580ff0477ac */ /* 0x000e240008000800 */
[----:B0-----:R-:W-:-:S13]  /*17ad0*/  ISETP.GE.U32.AND P0, PT, R41, UR4, PT ;  /* 0x0000000429007c0c */ /* 0x001fda000bf06070 */
[----:B------:R-:W0:Y:S01]  /*17ae0*/  @!P0 LDC.64 R2, c[0x0][0x380] ;  /* 0x0000e000ff028b82 */ /* 0x000e220000000a00 */
[----:B------:R-:W-:Y:S01]  /*17af0*/  @!P0 IMAD R5, R8, UR4, R41 ;  /* 0x0000000408058c24 */ /* 0x000fe2000f8e0229 */
[----:B------:R-:W-:-:S06]  /*17b00*/  IADD3 R9, PT, PT, R41, 0x1, RZ ;  /* 0x0000000129097810 */ /* 0x000fcc0007ffe0ff */
[----:B------:R-:W1:Y:S01]  /*17b10*/  @!P0 LDC.64 R6, c[0x0][0x3a0] ;  /* 0x0000e800ff068b82 */ /* 0x000e620000000a00 */
[----:B0-----:R-:W-:-:S05]  /*17b20*/  @!P0 IMAD.WIDE.U32 R2, R5, 0x2, R2 ;  /* 0x0000000205028825 */ /* 0x001fca00078e0002 */
[----:B------:R-:W2:Y:S01]  /*17b30*/  @!P0 LDG.E.U16 R0, desc[UR6][R2.64] ;  /* 0x0000000602008981 */ /* 0x000ea2000c1e1500 */
[----:B------:R-:W-:-:S13]  /*17b40*/  ISETP.GE.U32.AND P1, PT, R9, UR4, PT ;  /* 0x0000000409007c0c */ /* 0x000fda000bf26070 */
[----:B------:R-:W0:Y:S01]  /*17b50*/  @!P1 LDC.64 R4, c[0x0][0x380] ;  /* 0x0000e000ff049b82 */ /* 0x000e220000000a00 */
[----:B------:R-:W-:-:S07]  /*17b60*/  @!P1 IMAD R9, R8, UR4, R9 ;  /* 0x0000000408099c24 */ /* 0x000fce000f8e0209 */
[----:B------:R-:W3:Y:S01]  /*17b70*/  @!P1 LDC.64 R10, c[0x0][0x3a0] ;  /* 0x0000e800ff0a9b82 */ /* 0x000ee20000000a00 */
[----:B0-----:R-:W-:-:S04]  /*17b80*/  @!P1 IMAD.WIDE.U32 R4, R9, 0x2, R4 ;  /* 0x0000000209049825 */ /* 0x001fc800078e0004 */
[----:B--2---:R-:W-:-:S05]  /*17b90*/  @!P0 HADD2.F32 R0, -RZ, R0.H0_H0 ;  /* 0x20000000ff008230 */ /* 0x004fca0000004100 */
[----:B-1----:R-:W-:-:S04]  /*17ba0*/  @!P0 FMUL R0, R0, R7 ;  /* 0x0000000700008220 */ /* 0x002fc80000400000 */
[----:B------:R-:W-:-:S05]  /*17bb0*/  @!P0 FFMA R0, R43, R6, R0 ;  /* 0x000000062b008223 */ /* 0x000fca0000000000 */
[----:B------:R-:W-:-:S04]  /*17bc0*/  @!P0 FMNMX R0, RZ, R0, !PT ;  /* 0x00000000ff008209 */ /* 0x000fc80007800000 */
[----:B------:R-:W-:-:S04]  /*17bd0*/  @!P0 F2FP.F16.F32.PACK_AB R0, RZ, R0 ;  /* 0x00000000ff00823e */ /* 0x000fc800000000ff */
[----:B------:R-:W-:-:S05]  /*17be0*/  PRMT R7, R0, 0x7610, R7 ;  /* 0x0000761000077816 */ /* 0x000fca0000000007 */
[----:B------:R0:W-:Y:S04]  /*17bf0*/  @!P0 STG.E.U16 desc[UR6][R2.64], R7 ;  /* 0x0000000702008986 */ /* 0x0001e8000c101506 */
[----:B------:R-:W2:Y:S01]  /*17c00*/  @!P1 LDG.E.U16 R0, desc[UR6][R4.64] ;  /* 0x0000000604009981 */ /* 0x000ea2000c1e1500 */
[----:B------:R-:W-:-:S04]  /*17c10*/  IADD3 R9, PT, PT, R41, 0x2, RZ ;  /* 0x0000000229097810 */ /* 0x000fc80007ffe0ff */
[----:B------:R-:W-:-:S13]  /*17c20*/  ISETP.GE.U32.AND P0, PT, R9, UR4, PT ;  /* 0x0000000409007c0c */ /* 0x000fda000bf06070 */
[----:B0-----:R-:W0:Y:S01]  /*17c30*/  @!P0 LDC.64 R6, c[0x0][0x380] ;  /* 0x0000e000ff068b82 */ /* 0x001e220000000a00 */
[----:B------:R-:W-:-:S04]  /*17c40*/  @!P0 IMAD R9, R8, UR4, R9 ;  /* 0x0000000408098c24 */ /* 0x000fc8000f8e0209 */
[----:B0-----:R-:W-:-:S04]  /*17c50*/  @!P0 IMAD.WIDE.U32 R6, R9, 0x2, R6 ;  /* 0x0000000209068825 */ /* 0x001fc800078e0006 */
[----:B--2---:R-:W-:-:S05]  /*17c60*/  @!P1 HADD2.F32 R0, -RZ, R0.H0_H0 ;  /* 0x20000000ff009230 */ /* 0x004fca0000004100 */
[----:B---3--:R-:W-:-:S04]  /*17c70*/  @!P1 FMUL R0, R0, R11 ;  /* 0x0000000b00009220 */ /* 0x008fc80000400000 */
[----:B------:R-:W-:Y:S01]  /*17c80*/  @!P1 FFMA R0, R45, R10, R0 ;  /* 0x0000000a2d009223 */ /* 0x000fe20000000000 */
[----:B------:R-:W-:Y:S01]  /*17c90*/  IADD3 R9, PT, PT, R41, 0x3, RZ ;  /* 0x0000000329097810 */ /* 0x000fe20007ffe0ff */
[----:B------:R-:W0:Y:S03]  /*17ca0*/  @!P0 LDC.64 R10, c[0x0][0x3a0] ;  /* 0x0000e800ff0a8b82 */ /* 0x000e260000000a00 */
[----:B------:R-:W-:-:S04]  /*17cb0*/  @!P1 FMNMX R0, RZ, R0, !PT ;  /* 0x00000000ff009209 */ /* 0x000fc80007800000 */
[----:B------:R-:W-:-:S04]  /*17cc0*/  @!P1 F2FP.F16.F32.PACK_AB R0, RZ, R0 ;  /* 0x00000000ff00923e */ /* 0x000fc800000000ff */
[----:B------:R-:W-:-:S05]  /*17cd0*/  PRMT R3, R0, 0x7610, R3 ;  /* 0x0000761000037816 */ /* 0x000fca0000000003 */
[----:B------:R1:W-:Y:S04]  /*17ce0*/  @!P1 STG.E.U16 desc[UR6][R4.64], R3 ;  /* 0x0000000304009986 */ /* 0x0003e8000c101506 */
[----:B------:R-:W2:Y:S01]  /*17cf0*/  @!P0 LDG.E.U16 R0, desc[UR6][R6.64] ;  /* 0x0000000606008981 */ /* 0x000ea2000c1e1500 */
[----:B------:R-:W-:-:S13]  /*17d00*/  ISETP.GE.U32.AND P1, PT, R9, UR4, PT ;  /* 0x0000000409007c0c */ /* 0x000fda000bf26070 */
[----:B-1----:R-:W1:Y:S01]  /*17d10*/  @!P1 LDC.64 R2, c[0x0][0x380] ;  /* 0x0000e000ff029b82 */ /* 0x002e620000000a00 */
[----:B------:R-:W-:-:S07]  /*17d20*/  @!P1 IMAD R9, R8, UR4, R9 ;  /* 0x0000000408099c24 */ /* 0x000fce000f8e0209 */
[----:B------:R-:W3:Y:S01]  /*17d30*/  @!P1 LDC.64 R4, c[0x0][0x3a0] ;  /* 0x0000e800ff049b82 */ /* 0x000ee20000000a00 */
[----:B-1----:R-:W-:-:S04]  /*17d40*/  @!P1 IMAD.WIDE.U32 R2, R9, 0x2, R2 ;  /* 0x0000000209029825 */ /* 0x002fc800078e0002 */
[----:B--2---:R-:W-:-:S05]  /*17d50*/  @!P0 HADD2.F32 R0, -RZ, R0.H0_H0 ;  /* 0x20000000ff008230 */ /* 0x004fca0000004100 */
[----:B0-----:R-:W-:-:S04]  /*17d60*/  @!P0 FMUL R0, R0, R11 ;  /* 0x0000000b00008220 */ /* 0x001fc80000400000 */
[----:B------:R-:W-:-:S05]  /*17d70*/  @!P0 FFMA R0, R61, R10, R0 ;  /* 0x0000000a3d008223 */ /* 0x000fca0000000000 */
[----:B------:R-:W-:-:S04]  /*17d80*/  @!P0 FMNMX R0, RZ, R0, !PT ;  /* 0x00000000ff008209 */ /* 0x000fc80007800000 */
[----:B------:R-:W-:-:S04]  /*17d90*/  @!P0 F2FP.F16.F32.PACK_AB R0, RZ, R0 ;  /* 0x00000000ff00823e */ /* 0x000fc800000000ff */
[----:B------:R-:W-:-:S05]  /*17da0*/  PRMT R8, R0, 0x7610, R8 ;  /* 0x0000761000087816 */ /* 0x000fca0000000008 */
[----:B------:R0:W-:Y:S04]  /*17db0*/  @!P0 STG.E.U16 desc[UR6][R6.64], R8 ;  /* 0x0000000806008986 */ /* 0x0001e8000c101506 */
[----:B------:R-:W2:Y:S02]  /*17dc0*/  @!P1 LDG.E.U16 R0, desc[UR6][R2.64] ;  /* 0x0000000602009981 */ /* 0x000ea4000c1e1500 */
[----:B--2---:R-:W-:-:S05]  /*17dd0*/  @!P1 HADD2.F32 R0, -RZ, R0.H0_H0 ;  /* 0x20000000ff009230 */ /* 0x004fca0000004100 */
[----:B---3--:R-:W-:-:S04]  /*17de0*/  @!P1 FMUL R5, R0, R5 ;  /* 0x0000000500059220 */ /* 0x008fc80000400000 */
[----:B------:R-:W-:-:S05]  /*17df0*/  @!P1 FFMA R5, R54, R4, R5 ;  /* 0x0000000436059223 */ /* 0x000fca0000000005 */
[----:B------:R-:W-:-:S04]  /*17e00*/  @!P1 FMNMX R5, RZ, R5, !PT ;  /* 0x00000005ff059209 */ /* 0x000fc80007800000 */
[----:B------:R-:W-:-:S05]  /*17e10*/  @!P1 F2FP.F16.F32.PACK_AB R5, RZ, R5 ;  /* 0x00000005ff05923e */ /* 0x000fca00000000ff */
[----:B------:R0:W-:Y:S02]  /*17e20*/  @!P1 STG.E.U16 desc[UR6][R2.64], R5 ;  /* 0x0000000502009986 */ /* 0x0001e4000c101506 */
.L_x_388:
[----:B------:R-:W-:Y:S05]  /*17e30*/  BSYNC.RECONVERGENT B2 ;  /* 0x0000000000027941 */ /* 0x000fea0003800200 */
.L_x_387:
[----:B------:R-:W5:Y:S01]  /*17e40*/  LDCU UR4, c[0x0][0x3a8] ;  /* 0x00007500ff0477ac */ /* 0x000f620008000800 */
[----:B0-----:R-:W-:Y:S01]  /*17e50*/  IADD3 R4, PT, PT, R42, 0x2, RZ ;  /* 0x000000022a047810 */ /* 0x001fe20007ffe0ff */
[----:B------:R-:W-:Y:S03]  /*17e60*/  BSSY.RECONVERGENT B2, `(.L_x_413) ;  /* 0x00001a3000027945 */ /* 0x000fe60003800200 */
[----:B-----5:R-:W-:-:S13]  /*17e70*/  ISETP.GE.U32.AND P0, PT, R4, UR4, PT ;  /* 0x0000000404007c0c */ /* 0x020fda000bf06070 */
[----:B------:R-:W-:Y:S05]  /*17e80*/  @P0 BRA `(.L_x_414) ;  /* 0x0000001800800947 */ /* 0x000fea0003800000 */
[----:B-12---:R-:W0:Y:S02]  /*17e90*/  LDC R0, c[0x0][0x3b4] ;  /* 0x0000ed00ff007b82 */ /* 0x006e240000000800 */
[----:B0-----:R-:W-:-:S13]  /*17ea0*/  ISETP.GT.AND P0, PT, R0, 0x3, PT ;  /* 0x000000030000780c */ /* 0x001fda0003f04270 */
[----:B------:R-:W-:Y:S05]  /*17eb0*/  @P0 BRA `(.L_x_415) ;  /* 0x0000000000180947 */ /* 0x000fea0003800000 */
[----:B------:R-:W-:-:S04]  /*17ec0*/  IADD3 R0, PT, PT, R0, -0x2, RZ ;  /* 0xfffffffe00007810 */ /* 0x000fc80007ffe0ff */
[----:B------:R-:W-:-:S04]  /*17ed0*/  VIMNMX.U32 R0, PT, PT, R0, 0x2, PT ;  /* 0x0000000200007848 */ /* 0x000fc80003fe0000 */
[----:B------:R-:W-:-:S04]  /*17ee0*/  SHF.L.U32 R0, R0, 0x2, RZ ;  /* 0x0000000200007819 */ /* 0x000fc800000006ff */
[----:B---34-:R-:W0:Y:S02]  /*17ef0*/  LDC R2, c[0x2][R0+0x98] ;  /* 0x0080260000027b82 */ /* 0x018e240000000800 */
[----:B0-----:R-:W-:-:S04]  /*17f00*/  SHF.R.S32.HI R3, RZ, 0x1f, R2 ;  /* 0x0000001fff037819 */ /* 0x001fc80000011402 */
.L_x_2293:
[----:B------:R-:W-:Y:S05]  /*17f10*/  BRX R2 -0x17f20                                                         (*"BRANCH_TARGETS .L_x_2294,.L_x_2295,.L_x_416"*) ;  /* 0xfffffe8002387949 */ /* 0x000fea000383ffff */
.L_x_415:
[----:B---34-:R-:W-:-:S04]  /*17f20*/  MOV R3, 0xfffffffb ;  /* 0xfffffffb00037802 */ /* 0x018fc80000000f00 */
[----:B------:R-:W-:-:S04]  /*17f30*/  VIADDMNMX.U32 R3, R0, R3, 0x2, PT ;  /* 0x0000000200037446 */ /* 0x000fc80003800003 */
[----:B------:R-:W-:-:S04]  /*17f40*/  SHF.L.U32 R5, R3, 0x2, RZ ;  /* 0x0000000203057819 */ /* 0x000fc800000006ff */
[----:B------:R-:W0:Y:S02]  /*17f50*/  LDC R2, c[0x2][R5+0xa4] ;  /* 0x0080290005027b82 */ /* 0x000e240000000800 */
[----:B0-----:R-:W-:-:S04]  /*17f60*/  SHF.R.S32.HI R3, RZ, 0x1f, R2 ;  /* 0x0000001fff037819 */ /* 0x001fc80000011402 */
.L_x_2297:
[----:B------:R-:W-:Y:S05]  /*17f70*/  BRX R2 -0x17f80                                                         (*"BRANCH_TARGETS .L_x_2294,.L_x_2295,.L_x_2300"*) ;  /* 0xfffffe8002207949 */ /* 0x000fea000383ffff */
.L_x_2300:
        /* <DEDUP_REMOVED lines=36> */
.L_x_420:
[----:B------:R-:W-:Y:S05]  /*181c0*/  BSYNC.RECONVERGENT B4 ;  /* 0x0000000000047941 */ /* 0x000fea0003800200 */
.L_x_419:
[----:B------:R-:W-:-:S05]  /*181d0*/  F2FP.F16.F32.PACK_AB R0, RZ, R0 ;  /* 0x00000000ff00723e */ /* 0x000fca00000000ff */
[----:B------:R0:W-:Y:S02]  /*181e0*/  STG.E.U16 desc[UR6][R8.64], R0 ;  /* 0x0000000008007986 */ /* 0x0001e4000c101506 */
.L_x_418:
[----:B------:R-:W-:Y:S05]  /*181f0*/  BSYNC.RECONVERGENT B3 ;  /* 0x0000000000037941 */ /* 0x000fea0003800200 */
.L_x_417:
        /* <DEDUP_REMOVED lines=32> */
.L_x_424:
[----:B------:R-:W-:Y:S05]  /*18400*/  BSYNC.RECONVERGENT B4 ;  /* 0x0000000000047941 */ /* 0x000fea0003800200 */
.L_x_423:
[----:B------:R-:W-:-:S05]  /*18410*/  F2FP.F16.F32.PACK_AB R0, RZ, R0 ;  /* 0x00000000ff00723e */ /* 0x000fca00000000ff */
[----:B------:R0:W-:Y:S02]  /*18420*/  STG.E.U16 desc[UR6][R8.64+0x2], R0 ;  /* 0x0000020008007986 */ /* 0x0001e4000c101506 */
.L_x_422:
[----:B------:R-:W-:Y:S05]  /*18430*/  BSYNC.RECONVERGENT B3 ;  /* 0x0000000000037941 */ /* 0x000fea0003800200 */
.L_x_421:
        /* <DEDUP_REMOVED lines=35> */
.L_x_428:
[----:B------:R-:W-:Y:S05]  /*18670*/  BSYNC.RECONVERGENT B4 ;  /* 0x0000000000047941 */ /* 0x000fea0003800200 */
.L_x_427:
[----:B------:R-:W-:-:S05]  /*18680*/  F2FP.F16.F32.PACK_AB R0, RZ, R0 ;  /* 0x00000000ff00723e */ /* 0x000fca00000000ff */
[----:B------:R1:W-:Y:S02]  /*18690*/  STG.E.U16 desc[UR6][R4.64], R0 ;  /* 0x0000000004007986 */ /* 0x0003e4000c101506 */
.L_x_426:
[----:B------:R-:W-:Y:S05]  /*186a0*/  BSYNC.RECONVERGENT B3 ;  /* 0x0000000000037941 */ /* 0x000fea0003800200 */
.L_x_425:
[----:B------:R-:W2:Y:S01]  /*186b0*/  LDCU UR4, c[0x0][0x3ac] ;  /* 0x00007580ff0477ac */ /* 0x000ea20008000800 */
[----:B01----:R-:W-:-:S04]  /*186c0*/  IADD3 R0, PT, PT, R41, 0x3, RZ ;  /* 0x0000000329007810 */ /* 0x003fc80007ffe0ff */
[----:B--2---:R-:W-:-:S13]  /*186d0*/  ISETP.GE.U32.AND P0, PT, R0, UR4, PT ;  /* 0x0000000400007c0c */ /* 0x004fda000bf06070 */
        /* <DEDUP_REMOVED lines=28> */
.L_x_430:
[----:B------:R-:W-:Y:S05]  /*188a0*/  BSYNC.RECONVERGENT B3 ;  /* 0x0000000000037941 */ /* 0x000fea0003800200 */
.L_x_429:
[----:B------:R-:W-:-:S05]  /*188b0*/  F2FP.F16.F32.PACK_AB R0, RZ, R0 ;  /* 0x00000000ff00723e */ /* 0x000fca00000000ff */
[----:B------:R0:W-:Y:S01]  /*188c0*/  STG.E.U16 desc[UR6][R4.64+0x2], R0 ;  /* 0x0000020004007986 */ /* 0x0001e2000c101506 */
[----:B------:R-:W-:Y:S05]  /*188d0*/  BRA `(.L_x_414) ;  /* 0x0000000c00ec7947 */ /* 0x000fea0003800000 */
.L_x_416:
[----:B------:R-:W0:Y:S01]  /*188e0*/  LDC R5, c[0x0][0x3ac] ;  /* 0x0000eb00ff057b82 */ /* 0x000e220000000800 */
[----:B------:R-:W-:-:S07]  /*188f0*/  IADD3 R0, PT, PT, R41, 0x1, RZ ;  /* 0x0000000129007810 */ /* 0x000fce0007ffe0ff */
[----:B------:R-:W1:Y:S01]  /*18900*/  LDC.64 R6, c[0x0][0x380] ;  /* 0x0000e000ff067b82 */ /* 0x000e620000000a00 */
[-C--:B0-----:R-:W-:Y:S01]  /*18910*/  ISETP.GE.U32.AND P0, PT, R0, R5.reuse, PT ;  /* 0x000000050000720c */ /* 0x081fe20003f06070 */
[----:B------:R-:W-:-:S04]  /*18920*/  IMAD R3, R4, R5, R41 ;  /* 0x0000000504037224 */ /* 0x000fc800078e0229 */
[----:B-1----:R-:W-:-:S08]  /*18930*/  IMAD.WIDE.U32 R2, R3, 0x2, R6 ;  /* 0x0000000203027825 */ /* 0x002fd000078e0006 */
[----:B------:R-:W2:Y:S01]  /*18940*/  @!P0 LDG.E.U16 R0, desc[UR6][R2.64+0x2] ;  /* 0x0000020602008981 */ /* 0x000ea2000c1e1500 */
[----:B------:R-:W0:Y:S01]  /*18950*/  @!P0 LDC.64 R8, c[0x0][0x3a0] ;  /* 0x0000e800ff088b82 */ /* 0x000e220000000a00 */
[----:B------:R-:W-:Y:S01]  /*18960*/  BSSY.RECONVERGENT B0, `(.L_x_431) ;  /* 0x0000016000007945 */ /* 0x000fe20003800200 */
[----:B--2---:R-:W-:-:S05]  /*18970*/  @!P0 HADD2.F32 R0, -RZ, R0.H0_H0 ;  /* 0x20000000ff008230 */ /* 0x004fca0000004100 */
[----:B0-----:R-:W-:-:S04]  /*18980*/  @!P0 FMUL R0, R0, R9 ;  /* 0x0000000900008220 */ /* 0x001fc80000400000 */
[----:B------:R-:W-:Y:S01]  /*18990*/  @!P0 FFMA R0, R51, R8, R0 ;  /* 0x0000000833008223 */ /* 0x000fe20000000000 */
[----:B------:R-:W-:-:S04]  /*189a0*/  IADD3 R8, PT, PT, R41, 0x3, RZ ;  /* 0x0000000329087810 */ /* 0x000fc80007ffe0ff */
[----:B------:R-:W-:Y:S02]  /*189b0*/  @!P0 F2FP.F16.F32.PACK_AB R0, RZ, R0 ;  /* 0x00000000ff00823e */ /* 0x000fe400000000ff */
[----:B------:R-:W-:Y:S02]  /*189c0*/  ISETP.GE.U32.AND P2, PT, R8, R5, PT ;  /* 0x000000050800720c */ /* 0x000fe40003f46070 */
[----:B------:R-:W-:Y:S02]  /*189d0*/  PRMT R9, R0, 0x7610, R9 ;  /* 0x0000761000097816 */ /* 0x000fe40000000009 */
[----:B------:R-:W-:-:S03]  /*189e0*/  IADD3 R0, PT, PT, R41, 0x2, RZ ;  /* 0x0000000229007810 */ /* 0x000fc60007ffe0ff */
[----:B------:R0:W-:Y:S01]  /*189f0*/  @!P0 STG.E.U16 desc[UR6][R2.64+0x2], R9 ;  /* 0x0000020902008986 */ /* 0x0001e2000c101506 */
[-C--:B------:R-:W-:Y:S02]  /*18a00*/  ISETP.GE.U32.AND P0, PT, R41, R5.reuse, PT ;  /* 0x000000052900720c */ /* 0x080fe40003f06070 */
[-C--:B------:R-:W-:Y:S01]  /*18a10*/  ISETP.GE.U32.AND P1, PT, R0, R5.reuse, PT ;  /* 0x000000050000720c */ /* 0x080fe20003f26070 */
[----:B------:R-:W-:-:S04]  /*18a20*/  IMAD R5, R4, R5, R0 ;  /* 0x0000000504057224 */ /* 0x000fc800078e0200 */
[----:B------:R-:W-:-:S06]  /*18a30*/  IMAD.WIDE.U32 R6, R5, 0x2, R6 ;  /* 0x0000000205067825 */ /* 0x000fcc00078e0006 */
[----:B0-----:R-:W-:Y:S05]  /*18a40*/  @P0 BRA `(.L_x_432) ;  /* 0x00000000001c0947 */ /* 0x001fea0003800000 */
[----:B------:R-:W2:Y:S01]  /*18a50*/  LDG.E.U16 R0, desc[UR6][R2.64] ;  /* 0x0000000602007981 */ /* 0x000ea2000c1e1500 */
[----:B------:R-:W0:Y:S01]  /*18a60*/  LDCU.64 UR4, c[0x0][0x3a0] ;  /* 0x00007400ff0477ac */ /* 0x000e220008000a00 */
[----:B--2---:R-:W-:-:S05]  /*18a70*/  HADD2.F32 R0, -RZ, R0.H0_H0 ;  /* 0x20000000ff007230 */ /* 0x004fca0000004100 */
[----:B0-----:R-:W-:-:S04]  /*18a80*/  FMUL R0, R0, UR5 ;  /* 0x0000000500007c20 */ /* 0x001fc80008400000 */
[----:B------:R-:W-:-:S05]  /*18a90*/  FFMA R0, R59, UR4, R0 ;  /* 0x000000043b007c23 */ /* 0x000fca0008000000 */
[----:B------:R-:W-:-:S05]  /*18aa0*/  F2FP.F16.F32.PACK_AB R0, RZ, R0 ;  /* 0x00000000ff00723e */ /* 0x000fca00000000ff */
[----:B------:R0:W-:Y:S02]  /*18ab0*/  STG.E.U16 desc[UR6][R2.64], R0 ;  /* 0x0000000002007986 */ /* 0x0001e4000c101506 */
.L_x_432:
[----:B------:R-:W-:Y:S05]  /*18ac0*/  BSYNC.RECONVERGENT B0 ;  /* 0x0000000000007941 */ /* 0x000fea0003800200 */
.L_x_431:
[----:B------:R-:W-:Y:S04]  /*18ad0*/  BSSY.RECONVERGENT B0, `(.L_x_433) ;  /* 0x0000009000007945 */ /* 0x000fe80003800200 */
[----:B------:R-:W-:Y:S05]  /*18ae0*/  @P1 BRA `(.L_x_434) ;  /* 0x00000000001c1947 */ /* 0x000fea0003800000 */
[----:B0-----:R-:W2:Y:S01]  /*18af0*/  LDG.E.U16 R0, desc[UR6][R6.64] ;  /* 0x0000000606007981 */ /* 0x001ea2000c1e1500 */
[----:B------:R-:W0:Y:S01]  /*18b00*/  LDCU.64 UR4, c[0x0][0x3a0] ;  /* 0x00007400ff0477ac */ /* 0x000e220008000a00 */
[----:B--2---:R-:W-:-:S05]  /*18b10*/  HADD2.F32 R0, -RZ, R0.H0_H0 ;  /* 0x20000000ff007230 */ /* 0x004fca0000004100 */
[----:B0-----:R-:W-:-:S04]  /*18b20*/  FMUL R0, R0, UR5 ;  /* 0x0000000500007c20 */ /* 0x001fc80008400000 */
[----:B------:R-:W-:-:S05]  /*18b30*/  FFMA R0, R55, UR4, R0 ;  /* 0x0000000437007c23 */ /* 0x000fca0008000000 */
[----:B------:R-:W-:-:S05]  /*18b40*/  F2FP.F16.F32.PACK_AB R0, RZ, R0 ;  /* 0x00000000ff00723e */ /* 0x000fca00000000ff */
[----:B------:R1:W-:Y:S02]  /*18b50*/  STG.E.U16 desc[UR6][R6.64], R0 ;  /* 0x0000000006007986 */ /* 0x0003e4000c101506 */
.L_x_434:
[----:B------:R-:W-:Y:S05]  /*18b60*/  BSYNC.RECONVERGENT B0 ;  /* 0x0000000000007941 */ /* 0x000fea0003800200 */
.L_x_433:
[----:B------:R-:W-:Y:S05]  /*18b70*/  @P2 BRA `(.L_x_414) ;  /* 0x0000000c00442947 */ /* 0x000fea0003800000 */
[----:B01----:R-:W2:Y:S01]  /*18b80*/  LDG.E.U16 R0, desc[UR6][R6.64+0x2] ;  /* 0x0000020606007981 */ /* 0x003ea2000c1e1500 */
[----:B------:R-:W0:Y:S01]  /*18b90*/  LDCU.64 UR4, c[0x0][0x3a0] ;  /* 0x00007400ff0477ac */ /* 0x000e220008000a00 */
[----:B--2---:R-:W-:-:S05]  /*18ba0*/  HADD2.F32 R0, -RZ, R0.H0_H0 ;  /* 0x20000000ff007230 */ /* 0x004fca0000004100 */
[----:B0-----:R-:W-:-:S04]  /*18bb0*/  FMUL R0, R0, UR5 ;  /* 0x0000000500007c20 */ /* 0x001fc80008400000 */
[----:B------:R-:W-:-:S05]  /*18bc0*/  FFMA R0, R29, UR4, R0 ;  /* 0x000000041d007c23 */ /* 0x000fca0008000000 */
[----:B------:R-:W-:-:S05]  /*18bd0*/  F2FP.F16.F32.PACK_AB R0, RZ, R0 ;  /* 0x00000000ff00723e */ /* 0x000fca00000000ff */
[----:B------:R0:W-:Y:S01]  /*18be0*/  STG.E.U16 desc[UR6][R6.64+0x2], R0 ;  /* 0x0000020006007986 */ /* 0x0001e2000c101506 */
[----:B------:R-:W-:Y:S05]  /*18bf0*/  BRA `(.L_x_414) ;  /* 0x0000000c00247947 */ /* 0x000fea0003800000 */
.L_x_2295:
        /* <DEDUP_REMOVED lines=16> */
[----:B------:R-:W0:Y:S01]  /*18d00*/  LDCU.64 UR4, c[0x0][0x3a0] ;  /* 0x00007400ff0477ac */ /* 0x000e220008000a00 */
[----:B------:R-:W-:Y:S01]  /*18d10*/  HFMA2 R10, -RZ, RZ, 1.125, -9232 ;  /* 0x3c80f082ff0a7431 */ /* 0x000fe200000001ff */
[----:B------:R-:W-:Y:S01]  /*18d20*/  MOV R8, 0x3f800000 ;  /* 0x3f80000000087802 */ /* 0x000fe20000000f00 */
[----:B--2---:R-:W-:-:S05]  /*18d30*/  HADD2.F32 R0, -RZ, R0.H0_H0 ;  /* 0x20000000ff007230 */ /* 0x004fca0000004100 */
[----:B0-----:R-:W-:-:S04]  /*18d40*/  FMUL R0, R0, UR5 ;  /* 0x0000000500007c20 */ /* 0x001fc80008400000 */
        /* <DEDUP_REMOVED lines=25> */
.L_x_436:
[----:B------:R-:W-:Y:S05]  /*18ee0*/  BSYNC.RECONVERGENT B0 ;  /* 0x0000000000007941 */ /* 0x000fea0003800200 */
.L_x_435:
[----:B------:R-:W-:Y:S04]  /*18ef0*/  BSSY.RECONVERGENT B0, `(.L_x_437) ;  /* 0x0000021000007945 */ /* 0x000fe80003800200 */
[----:B------:R-:W-:Y:S05]  /*18f00*/  @P2 BRA `(.L_x_438) ;  /* 0x00000000007c2947 */ /* 0x000fea0003800000 */
[----:B0-----:R-:W2:Y:S01]  /*18f10*/  LDG.E.U16 R0, desc[UR6][R4.64+0x2] ;  /* 0x0000020604007981 */ /* 0x001ea2000c1e1500 */
        /* <DEDUP_REMOVED lines=30> */
.L_x_438:
[----:B------:R-:W-:Y:S05]  /*19100*/  BSYNC.RECONVERGENT B0 ;  /* 0x0000000000007941 */ /* 0x000fea0003800200 */
.L_x_437:
[----:B------:R-:W-:Y:S04]  /*19110*/  BSSY.RECONVERGENT B0, `(.L_x_439) ;  /* 0x0000021000007945 */ /* 0x000fe80003800200 */
[----:B------:R-:W-:Y:S05]  /*19120*/  @P1 BRA `(.L_x_440) ;  /* 0x00000000007c1947 */ /* 0x000fea0003800000 */
[----:B01----:R-:W2:Y:S01]  /*19130*/  LDG.E.U16 R0, desc[UR6][R2.64] ;  /* 0x0000000602007981 */ /* 0x003ea2000c1e1500 */
        /* <DEDUP_REMOVED lines=30> */
.L_x_440:
[----:B------:R-:W-:Y:S05]  /*19320*/  BSYNC.RECONVERGENT B0 ;  /* 0x0000000000007941 */ /* 0x000fea0003800200 */
.L_x_439:
[----:B------:R-:W-:Y:S05]  /*19330*/  @P0 BRA `(.L_x_414) ;  /* 0x0000000400540947 */ /* 0x000fea0003800000 */
[----:B012---:R-:W2:Y:S01]  /*19340*/  LDG.E.U16 R0, desc[UR6][R2.64+0x2] ;  /* 0x0000020602007981 */ /* 0x007ea2000c1e1500 */
        /* <DEDUP_REMOVED lines=31> */
.L_x_2294:
        /* <DEDUP_REMOVED lines=13> */
[----:B------:R-:W-:Y:S02]  /*19610*/  @!P0 FMNMX R0, RZ, R0, !PT ;  /* 0x00000000ff008209 */ /* 0x000fe40007800000 */
[----:B------:R-:W-:Y:S02]  /*19620*/  ISETP.GE.U32.AND P2, PT, R8, R5, PT ;  /* 0x000000050800720c */ /* 0x000fe40003f46070 */
[----:B------:R-:W-:-:S04]  /*19630*/  @!P0 F2FP.F16.F32.PACK_AB R0, RZ, R0 ;  /* 0x00000000ff00823e */ /* 0x000fc800000000ff */
        /* <DEDUP_REMOVED lines=13> */
[----:B------:R-:W-:-:S04]  /*19710*/  FMNMX R0, RZ, R0, !PT ;  /* 0x00000000ff007209 */ /* 0x000fc80007800000 */
[----:B------:R-:W-:-:S05]  /*19720*/  F2FP.F16.F32.PACK_AB R0, RZ, R0 ;  /* 0x00000000ff00723e */ /* 0x000fca00000000ff */
[----:B------:R0:W-:Y:S02]  /*19730*/  STG.E.U16 desc[UR6][R2.64], R0 ;  /* 0x0000000002007986 */ /* 0x0001e4000c101506 */
.L_x_442:
[----:B------:R-:W-:Y:S05]  /*19740*/  BSYNC.RECONVERGENT B0 ;  /* 0x0000000000007941 */ /* 0x000fea0003800200 */
.L_x_441:
[----:B------:R-:W-:Y:S04]  /*19750*/  BSSY.RECONVERGENT B0, `(.L_x_443) ;  /* 0x000000a000007945 */ /* 0x000fe80003800200 */
[----:B------:R-:W-:Y:S05]  /*19760*/  @P1 BRA `(.L_x_444) ;  /* 0x0000000000201947 */ /* 0x000fea0003800000 */
[----:B0-----:R-:W2:Y:S01]  /*19770*/  LDG.E.U16 R0, desc[UR6][R4.64] ;  /* 0x0000000604007981 */ /* 0x001ea2000c1e1500 */
[----:B------:R-:W0:Y:S01]  /*19780*/  LDCU.64 UR4, c[0x0][0x3a0] ;  /* 0x00007400ff0477ac */ /* 0x000e220008000a00 */
[----:B--2---:R-:W-:-:S05]  /*19790*/  HADD2.F32 R0, -RZ, R0.H0_H0 ;  /* 0x20000000ff007230 */ /* 0x004fca0000004100 */
[----:B0-----:R-:W-:-:S04]  /*197a0*/  FMUL R0, R0, UR5 ;  /* 0x0000000500007c20 */ /* 0x001fc80008400000 */
[----:B------:R-:W-:-:S05]  /*197b0*/  FFMA R0, R55, UR4, R0 ;  /* 0x0000000437007c23 */ /* 0x000fca0008000000 */
[----:B------:R-:W-:-:S04]  /*197c0*/  FMNMX R0, RZ, R0, !PT ;  /* 0x00000000ff007209 */ /* 0x000fc80007800000 */
[----:B------:R-:W-:-:S05]  /*197d0*/  F2FP.F16.F32.PACK_AB R0, RZ, R0 ;  /* 0x00000000ff00723e */ /* 0x000fca00000000ff */
[----:B------:R1:W-:Y:S02]  /*197e0*/  STG.E.U16 desc[UR6][R4.64], R0 ;  /* 0x0000000004007986 */ /* 0x0003e4000c101506 */
.L_x_444:
[----:B------:R-:W-:Y:S05]  /*197f0*/  BSYNC.RECONVERGENT B0 ;  /* 0x0000000000007941 */ /* 0x000fea0003800200 */
.L_x_443:
[----:B------:R-:W-:Y:S05]  /*19800*/  @P2 BRA `(.L_x_414) ;  /* 0x0000000000202947 */ /* 0x000fea0003800000 */
[----:B01----:R-:W2:Y:S01]  /*19810*/  LDG.E.U16 R0, desc[UR6][R4.64+0x2] ;  /* 0x0000020604007981 */ /* 0x003ea2000c1e1500 */
[----:B------:R-:W0:Y:S01]  /*19820*/  LDCU.64 UR4, c[0x0][0x3a0] ;  /* 0x00007400ff0477ac */ /* 0x000e220008000a00 */
[----:B--2---:R-:W-:-:S05]  /*19830*/  HADD2.F32 R0, -RZ, R0.H0_H0 ;  /* 0x20000000ff007230 */ /* 0x004fca0000004100 */
[----:B0-----:R-:W-:-:S04]  /*19840*/  FMUL R0, R0, UR5 ;  /* 0x0000000500007c20 */ /* 0x001fc80008400000 */
[----:B------:R-:W-:-:S05]  /*19850*/  FFMA R0, R29, UR4, R0 ;  /* 0x000000041d007c23 */ /* 0x000fca0008000000 */
[----:B------:R-:W-:-:S04]  /*19860*/  FMNMX R0, RZ, R0, !PT ;  /* 0x00000000ff007209 */ /* 0x000fc80007800000 */
[----:B------:R-:W-:-:S05]  /*19870*/  F2FP.F16.F32.PACK_AB R0, RZ, R0 ;  /* 0x00000000ff00723e */ /* 0x000fca00000000ff */
[----:B------:R0:W-:Y:S02]  /*19880*/  STG.E.U16 desc[UR6][R4.64+0x2], R0 ;  /* 0x0000020004007986 */ /* 0x0001e4000c101506 */
.L_x_414:
[----:B------:R-:W-:Y:S05]  /*19890*/  BSYNC.RECONVERGENT B2 ;  /* 0x0000000000027941 */ /* 0x000fea0003800200 */
.L_x_413:
[----:B------:R-:W5:Y:S01]  /*198a0*/  LDCU UR4, c[0x0][0x3a8] ;  /* 0x00007500ff0477ac */ /* 0x000f620008000800 */
[----:B------:R-:W-:-:S04]  /*198b0*/  IADD3 R42, PT, PT, R42, 0x3, RZ ;  /* 0x000000032a2a7810 */ /* 0x000fc80007ffe0ff */
[----:B-----5:R-:W-:-:S13]  /*198c0*/  ISETP.GE.U32.AND P0, PT, R42, UR4, PT ;  /* 0x000000042a007c0c */ /* 0x020fda000bf06070 */
[----:B------:R-:W-:Y:S05]  /*198d0*/  @P0 EXIT ;  /* 0x000000000000094d */ /* 0x000fea0003800000 */
        /* <DEDUP_REMOVED lines=8> */
.L_x_2301:
[----:B------:R-:W-:Y:S05]  /*19960*/  BRX R2 -0x19970                                                         (*"BRANCH_TARGETS .L_x_2302,.L_x_2303,.L_x_446"*) ;  /* 0xfffffe6402a47949 */ /* 0x000fea000383ffff */
.L_x_445:
[----:B---34-:R-:W-:-:S04]  /*19970*/  MOV R3, 0xfffffffb ;  /* 0xfffffffb00037802 */ /* 0x018fc80000000f00 */
[----:B------:R-:W-:-:S04]  /*19980*/  VIADDMNMX.U32 R3, R0, R3, 0x2, PT ;  /* 0x0000000200037446 */ /* 0x000fc80003800003 */
[----:B------:R-:W-:-:S04]  /*19990*/  SHF.L.U32 R4, R3, 0x2, RZ ;  /* 0x0000000203047819 */ /* 0x000fc800000006ff */
[----:B------:R-:W0:Y:S02]  /*199a0*/  LDC R2, c[0x2][R4+0xbc] ;  /* 0x00802f0004027b82 */ /* 0x000e240000000800 */
[----:B0-----:R-:W-:-:S04]  /*199b0*/  SHF.R.S32.HI R3, RZ, 0x1f, R2 ;  /* 0x0000001fff037819 */ /* 0x001fc80000011402 */
.L_x_2305:
[----:B------:R-:W-:Y:S05]  /*199c0*/  BRX R2 -0x199d0                                                         (*"BRANCH_TARGETS .L_x_2302,.L_x_2303,.L_x_2308"*) ;  /* 0xfffffe64028c7949 */ /* 0x000fea000383ffff */
.L_x_2308:
        /* <DEDUP_REMOVED lines=36> */
.L_x_450:
[----:B------:R-:W-:Y:S05]  /*19c10*/  BSYNC.RECONVERGENT B3 ;  /* 0x0000000000037941 */ /* 0x000fea0003800200 */
.L_x_449:
[----:B------:R-:W-:-:S05]  /*19c20*/  F2FP.F16.F32.PACK_AB R0, RZ, R0 ;  /* 0x00000000ff00723e */ /* 0x000fca00000000ff */
[----:B------:R0:W-:Y:S02]  /*19c30*/  STG.E.U16 desc[UR6][R4.64], R0 ;  /* 0x0000000004007986 */ /* 0x0001e4000c101506 */
.L_x_448:
[----:B------:R-:W-:Y:S05]  /*19c40*/  BSYNC.RECONVERGENT B2 ;  /* 0x0000000000027941 */ /* 0x000fea0003800200 */
.L_x_447:
[----:B------:R-:W1:Y:S01]  /*19c50*/  LDCU UR4, c[0x0][0x3ac] ;  /* 0x00007580ff0477ac */ /* 0x000e620008000800 */
[----:B------:R-:W-:Y:S01]  /*19c60*/  IADD3 R3, PT, PT, R41, 0x1, RZ ;  /* 0x0000000129037810 */ /* 0x000fe20007ffe0ff */
[----:B------:R-:W-:Y:S03]  /*19c70*/  BSSY.RECONVERGENT B2, `(.L_x_451) ;  /* 0x0000024000027945 */ /* 0x000fe60003800200 */
[----:B-1----:R-:W-:-:S13]  /*19c80*/  ISETP.GE.U32.AND P0, PT, R3, UR4, PT ;  /* 0x0000000403007c0c */ /* 0x002fda000bf06070 */
[----:B------:R-:W-:Y:S05]  /*19c90*/  @P0 BRA `(.L_x_452) ;  /* 0x0000000000840947 */ /* 0x000fea0003800000 */
[----:B0-----:R-:W0:Y:S01]  /*19ca0*/  LDC.64 R4, c[0x0][0x380] ;  /* 0x0000e000ff047b82 */ /* 0x001e220000000a00 */
        /* <DEDUP_REMOVED lines=29> */
.L_x_454:
[----:B------:R-:W-:Y:S05]  /*19e80*/  BSYNC.RECONVERGENT B3 ;  /* 0x0000000000037941 */ /* 0x000fea0003800200 */
.L_x_453:
[----:B------:R-:W-:-:S05]  /*19e90*/  F2FP.F16.F32.PACK_AB R0, RZ, R0 ;  /* 0x00000000ff00723e */ /* 0x000fca00000000ff */
[----:B------:R1:W-:Y:S02]  /*19ea0*/  STG.E.U16 desc[UR6][R4.64], R0 ;  /* 0x0000000004007986 */ /* 0x0003e4000c101506 */
.L_x_452:
[----:B------:R-:W-:Y:S05]  /*19eb0*/  BSYNC.RECONVERGENT B2 ;  /* 0x0000000000027941 */ /* 0x000fea0003800200 */
.L_x_451:
[----:B------:R-:W2:Y:S01]  /*19ec0*/  LDCU UR4, c[0x0][0x3ac] ;  /* 0x00007580ff0477ac */ /* 0x000ea20008000800 */
[----:B------:R-:W-:Y:S01]  /*19ed0*/  IADD3 R3, PT, PT, R41, 0x2, RZ ;  /* 0x0000000229037810 */ /* 0x000fe20007ffe0ff */
[----:B------:R-:W-:Y:S03]  /*19ee0*/  BSSY.RECONVERGENT B2, `(.L_x_455) ;  /* 0x0000024000027945 */ /* 0x000fe60003800200 */
[----:B--2---:R-:W-:-:S13]  /*19ef0*/  ISETP.GE.U32.AND P0, PT, R3, UR4, PT ;  /* 0x0000000403007c0c */ /* 0x004fda000bf06070 */
[----:B------:R-:W-:Y:S05]  /*19f00*/  @P0 BRA `(.L_x_456) ;  /* 0x0000000000840947 */ /* 0x000fea0003800000 */
[----:B01----:R-:W0:Y:S01]  /*19f10*/  LDC.64 R4, c[0x0][0x380] ;  /* 0x0000e000ff047b82 */ /* 0x003e220000000a00 */
[----:B------:R-:W-:Y:S01]  /*19f20*/  IMAD R3, R42, UR4, R3 ;  /* 0x000000042a037c24 */ /* 0x000fe2000f8e0203 */
        /* <DEDUP_REMOVED lines=28> */
.L_x_458:
[----:B------:R-:W-:Y:S05]  /*1a0f0*/  BSYNC.RECONVERGENT B3 ;  /* 0x0000000000037941 */ /* 0x000fea0003800200 */
.L_x_457:
[----:B------:R-:W-:-:S05]  /*1a100*/  F2FP.F16.F32.PACK_AB R0, RZ, R0 ;  /* 0x00000000ff00723e */ /* 0x000fca00000000ff */
[----:B------:R2:W-:Y:S02]  /*1a110*/  STG.E.U16 desc[UR6][R4.64], R0 ;  /* 0x0000000004007986 */ /* 0x0005e4000c101506 */
.L_x_456:
[----:B------:R-:W-:Y:S05]  /*1a120*/  BSYNC.RECONVERGENT B2 ;  /* 0x0000000000027941 */ /* 0x000fea0003800200 */
.L_x_455:
[----:B------:R-:W3:Y:S01]  /*1a130*/  LDCU UR5, c[0x0][0x3ac] ;  /* 0x00007580ff0577ac */ /* 0x000ee20008000800 */
[----:B------:R-:W-:-:S04]  /*1a140*/  IADD3 R41, PT, PT, R41, 0x3, RZ ;  /* 0x0000000329297810 */ /* 0x000fc80007ffe0ff */
[----:B---3--:R-:W-:-:S13]  /*1a150*/  ISETP.GE.U32.AND P0, PT, R41, UR5, PT ;  /* 0x0000000529007c0c */ /* 0x008fda000bf06070 */
[----:B------:R-:W-:Y:S05]  /*1a160*/  @P0 EXIT ;  /* 0x000000000000094d */ /* 0x000fea0003800000 */
[----:B012---:R-:W0:Y:S01]  /*1a170*/  LDC.64 R4, c[0x0][0x380] ;  /* 0x0000e000ff047b82 */ /* 0x007e220000000a00 */
        /* <DEDUP_REMOVED lines=29> */
.L_x_460:
[----:B------:R-:W-:Y:S05]  /*1a350*/  BSYNC.RECONVERGENT B2 ;  /* 0x0000000000027941 */ /* 0x000fea0003800200 */
.L_x_459:
[----:B------:R-:W-:-:S05]  /*1a360*/  F2FP.F16.F32.PACK_AB R0, RZ, R0 ;  /* 0x00000000ff00723e */ /* 0x000fca00000000ff */
[----:B------:R-:W-:Y:S01]  /*1a370*/  STG.E.U16 desc[UR6][R4.64], R0 ;  /* 0x0000000004007986 */ /* 0x000fe2000c101506 */
[----:B------:R-:W-:Y:S05]  /*1a380*/  EXIT ;  /* 0x000000000000794d */ /* 0x000fea0003800000 */
.L_x_446:
        /* <DEDUP_REMOVED lines=10> */
[----:B------:R-:W-:-:S04]  /*1a430*/  @!P1 IMAD R9, R42, UR4, R9 ;  /* 0x000000042a099c24 */ /* 0x000fc8000f8e0209 */
        /* <DEDUP_REMOVED lines=9> */
[----:B------:R-:W-:Y:S01]  /*1a4d0*/  BSSY.RECONVERGENT B0, `(.L_x_461) ;  /* 0x0000015000007945 */ /* 0x000fe20003800200 */
[----:B--2---:R-:W-:-:S05]  /*1a4e0*/  @!P1 HADD2.F32 R0, -RZ, R0.H0_H0 ;  /* 0x20000000ff009230 */ /* 0x004fca0000004100 */
[----:B0-----:R-:W-:Y:S01]  /*1a4f0*/  @!P1 FMUL R0, R0, R7 ;  /* 0x0000000700009220 */ /* 0x001fe20000400000 */
[C---:B------:R-:W-:Y:S02]  /*1a500*/  IADD3 R7, PT, PT, R41.reuse, 0x2, RZ ;  /* 0x0000000229077810 */ /* 0x040fe40007ffe0ff */
[----:B------:R-:W-:Y:S01]  /*1a510*/  IADD3 R41, PT, PT, R41, 0x3, RZ ;  /* 0x0000000329297810 */ /* 0x000fe20007ffe0ff */
[----:B------:R-:W-:Y:S01]  /*1a520*/  @!P1 FFMA R0, R35, R6, R0 ;  /* 0x0000000623009223 */ /* 0x000fe20000000000 */
[----:B------:R-:W-:Y:S02]  /*1a530*/  ISETP.GE.U32.AND P0, PT, R7, UR4, PT ;  /* 0x0000000407007c0c */ /* 0x000fe4000bf06070 */
[----:B------:R-:W-:Y:S02]  /*1a540*/  ISETP.GE.U32.AND P2, PT, R41, UR4, PT ;  /* 0x0000000429007c0c */ /* 0x000fe4000bf46070 */
[----:B------:R-:W-:-:S05]  /*1a550*/  @!P1 F2FP.F16.F32.PACK_AB R0, RZ, R0 ;  /* 0x00000000ff00923e */ /* 0x000fca00000000ff */
[----:B------:R1:W-:Y:S04]  /*1a560*/  @!P1 STG.E.U16 desc[UR6][R4.64], R0 ;  /* 0x0000000004009986 */ /* 0x0003e8000c101506 */
[----:B------:R-:W-:Y:S05]  /*1a570*/  @P0 BRA `(.L_x_462) ;  /* 0x0000000000280947 */ /* 0x000fea0003800000 */
[----:B-1----:R-:W0:Y:S01]  /*1a580*/  LDC.64 R2, c[0x0][0x380] ;  /* 0x0000e000ff027b82 */ /* 0x002e220000000a00 */
[----:B------:R-:W-:Y:S01]  /*1a590*/  IMAD R7, R42, UR4, R7 ;  /* 0x000000042a077c24 */ /* 0x000fe2000f8e0207 */
        /* <DEDUP_REMOVED lines=8> */
.L_x_462:
[----:B------:R-:W-:Y:S05]  /*1a620*/  BSYNC.RECONVERGENT B0 ;  /* 0x0000000000007941 */ /* 0x000fea0003800200 */
.L_x_461:
[----:B------:R-:W-:Y:S05]  /*1a630*/  @P2 EXIT ;  /* 0x000000000000294d */ /* 0x000fea0003800000 */
[----:B01----:R-:W0:Y:S01]  /*1a640*/  LDC.64 R2, c[0x0][0x380] ;  /* 0x0000e000ff027b82 */ /* 0x003e220000000a00 */
        /* <DEDUP_REMOVED lines=8> */
[----:B------:R-:W-:Y:S01]  /*1a6d0*/  STG.E.U16 desc[UR6][R2.64], R5 ;  /* 0x0000000502007986 */ /* 0x000fe2000c101506 */
[----:B------:R-:W-:Y:S05]  /*1a6e0*/  EXIT ;  /* 0x000000000000794d */ /* 0x000fea0003800000 */
.L_x_2303:
        /* <DEDUP_REMOVED lines=44> */
.L_x_464:
[----:B------:R-:W-:Y:S05]  /*1a9b0*/  BSYNC.RECONVERGENT B0 ;  /* 0x0000000000007941 */ /* 0x000fea0003800200 */
.L_x_463:
[----:B------:R-:W-:Y:S04]  /*1a9c0*/  BSSY.RECONVERGENT B0, `(.L_x_465) ;  /* 0x0000024000007945 */ /* 0x000fe80003800200 */
[----:B------:R-:W-:Y:S05]  /*1a9d0*/  @P2 BRA `(.L_x_466) ;  /* 0x0000000000882947 */ /* 0x000fea0003800000 */
[----:B0-----:R-:W0:Y:S01]  /*1a9e0*/  LDC.64 R2, c[0x0][0x380] ;  /* 0x0000e000ff027b82 */ /* 0x001e220000000a00 */
        /* <DEDUP_REMOVED lines=33> */
.L_x_466:
[----:B------:R-:W-:Y:S05]  /*1ac00*/  BSYNC.RECONVERGENT B0 ;  /* 0x0000000000007941 */ /* 0x000fea0003800200 */
.L_x_465:
[----:B------:R-:W-:Y:S04]  /*1ac10*/  BSSY.RECONVERGENT B0, `(.L_x_467) ;  /* 0x0000024000007945 */ /* 0x000fe80003800200 */
[----:B------:R-:W-:Y:S05]  /*1ac20*/  @P0 BRA `(.L_x_468) ;  /* 0x0000000000880947 */ /* 0x000fea0003800000 */
[----:B01----:R-:W0:Y:S01]  /*1ac30*/  LDC.64 R2, c[0x0][0x380] ;  /* 0x0000e000ff027b82 */ /* 0x003e220000000a00 */
        /* <DEDUP_REMOVED lines=33> */
.L_x_468:
[----:B------:R-:W-:Y:S05]  /*1ae50*/  BSYNC.RECONVERGENT B0 ;  /* 0x0000000000007941 */ /* 0x000fea0003800200 */
.L_x_467:
[----:B------:R-:W-:Y:S05]  /*1ae60*/  @P1 EXIT ;  /* 0x000000000000194d */ /* 0x000fea0003800000 */
[----:B012---:R-:W0:Y:S01]  /*1ae70*/  LDC.64 R2, c[0x0][0x380] ;  /* 0x0000e000ff027b82 */ /* 0x007e220000000a00 */
        /* <DEDUP_REMOVED lines=32> */
[----:B------:R-:W-:Y:S01]  /*1b080*/  STG.E.U16 desc[UR6][R2.64], R0 ;  /* 0x0000000002007986 */ /* 0x000fe2000c101506 */
[----:B------:R-:W-:Y:S05]  /*1b090*/  EXIT ;  /* 0x000000000000794d */ /* 0x000fea0003800000 */
.L_x_2302:
        /* <DEDUP_REMOVED lines=16> */
[----:B------:R-:W-:-:S04]  /*1b1a0*/  @!P0 FMNMX R0, RZ, R0, !PT ;  /* 0x00000000ff008209 */ /* 0x000fc80007800000 */
        /* <DEDUP_REMOVED lines=12> */
[----:B------:R-:W-:-:S04]  /*1b270*/  @!P1 FMNMX R0, RZ, R0, !PT ;  /* 0x00000000ff009209 */ /* 0x000fc80007800000 */
[----:B------:R-:W-:-:S05]  /*1b280*/  @!P1 F2FP.F16.F32.PACK_AB R0, RZ, R0 ;  /* 0x00000000ff00923e */ /* 0x000fca00000000ff */
[----:B------:R1:W-:Y:S01]  /*1b290*/  @!P1 STG.E.U16 desc[UR6][R4.64], R0 ;  /* 0x0000000004009986 */ /* 0x0003e2000c101506 */
        /* <DEDUP_REMOVED lines=9> */
[----:B------:R-:W-:-:S04]  /*1b330*/  FMNMX R5, RZ, R5, !PT ;  /* 0x00000005ff057209 */ /* 0x000fc80007800000 */
[----:B------:R-:W-:-:S05]  /*1b340*/  F2FP.F16.F32.PACK_AB R5, RZ, R5 ;  /* 0x00000005ff05723e */ /* 0x000fca00000000ff */
[----:B------:R0:W-:Y:S02]  /*1b350*/  STG.E.U16 desc[UR6][R2.64], R5 ;  /* 0x0000000502007986 */ /* 0x0001e4000c101506 */
.L_x_470:
[----:B------:R-:W-:Y:S05]  /*1b360*/  BSYNC.RECONVERGENT B0 ;  /* 0x0000000000007941 */ /* 0x000fea0003800200 */
.L_x_469:
        /* <DEDUP_REMOVED lines=11> */
[----:B------:R-:W-:Y:S01]  /*1b420*/  STG.E.U16 desc[UR6][R2.64], R5 ;  /* 0x0000000502007986 */ /* 0x000fe2000c101506 */
[----:B------:R-:W-:Y:S05]  /*1b430*/  EXIT ;  /* 0x000000000000794d */ /* 0x000fea0003800000 */
.L_x_24:
[----:B------:R-:W0:Y:S02]  /*1b440*/  LDCU.64 UR4, c[0x0][0x398] ;  /* 0x00007300ff0477ac */ /* 0x000e240008000a00 */
[----:B0-----:R-:W-:-:S04]  /*1b450*/  UISETP.NE.U32.AND UP0, UPT, UR4, URZ, UPT ;  /* 0x000000ff0400728c */ /* 0x001fc8000bf05070 */
[----:B------:R-:W-:-:S09]  /*1b460*/  UISETP.NE.AND.EX UP0, UPT, UR5, URZ, UPT, UP0 ;  /* 0x000000ff0500728c */ /* 0x000fd2000bf05300 */
[----:B------:R-:W-:Y:S05]  /*1b470*/  BRA.U !UP0, `(.L_x_471) ;  /* 0x000000e5083c7547 */ /* 0x000fea000b800000 */
[----:B------:R-:W0:Y:S02]  /*1b480*/  LDC R2, c[0x0][0x3b4] ;  /* 0x0000ed00ff027b82 */ /* 0x000e240000000800 */
[----:B0-----:R-:W-:-:S13]  /*1b490*/  ISETP.GT.AND P1, PT, R2, 0x3, PT ;  /* 0x000000030200780c */ /* 0x001fda0003f24270 */
[----:B------:R-:W-:Y:S05]  /*1b4a0*/  @P1 BRA `(.L_x_472) ;  /* 0x0000003800c01947 */ /* 0x000fea0003800000 */
[----:B------:R-:W-:-:S04]  /*1b4b0*/  IADD3 R0, PT, PT, R2, -0x1, RZ ;  /* 0xffffffff02007810 */ /* 0x000fc80007ffe0ff */
[----:B------:R-:W-:-:S04]  /*1b4c0*/  VIMNMX.U32 R0, PT, PT, R0, 0x3, PT ;  /* 0x0000000300007848 */ /* 0x000fc80003fe0000 */
[----:B------:R-:W-:-:S04]  /*1b4d0*/  SHF.L.U32 R0, R0, 0x2, RZ ;  /* 0x0000000200007819 */ /* 0x000fc800000006ff */
[----:B------:R-:W0:Y:S02]  /*1b4e0*/  LDC R4, c[0x2][R0+0x100] ;  /* 0x0080400000047b82 */ /* 0x000e240000000800 */
[----:B0-----:R-:W-:-:S04]  /*1b4f0*/  SHF.R.S32.HI R5, RZ, 0x1f, R4 ;  /* 0x0000001fff057819 */ /* 0x001fc80000011404 */
.L_x_2309:
[----:B------:R-:W-:Y:S05]  /*1b500*/  BRX R4 -0x1b510                                                         (*"BRANCH_TARGETS .L_x_541,.L_x_2311,.L_x_2312,.L_x_2313"*) ;  /* 0xfffffe4804bc7949 */ /* 0x000fea000383ffff */
.L_x_2312:
[----:B------:R-:W0:Y:S01]  /*1b510*/  LDCU UR4, c[0x0][0x3a8] ;  /* 0x00007500ff0477ac */ /* 0x000e220008000800 */
[----:B------:R-:W-:Y:S01]  /*1b520*/  BSSY.RECONVERGENT B0, `(.L_x_473) ;  /* 0x000009a000007945 */ /* 0x000fe20003800200 */
[----:B0-----:R-:W-:-:S13]  /*1b530*/  ISETP.GE.U32.AND P0, PT, R42, UR4, PT ;  /* 0x000000042a007c0c */ /* 0x001fda000bf06070 */
[----:B------:R-:W-:Y:S05]  /*1b540*/  @P0 BRA `(.L_x_474) ;  /* 0x00000008005c0947 */ /* 0x000fea0003800000 */
[----:B------:R-:W0:Y:S01]  /*1b550*/  LDC R0, c[0x0][0x3ac] ;  /* 0x0000eb00ff007b82 */ /* 0x000e220000000800 */
[C---:B------:R-:W-:Y:S01]  /*1b560*/  IADD3 R3, PT, PT, R41.reuse, 0x1, RZ ;  /* 0x0000000129037810 */ /* 0x040fe20007ffe0ff */
[----:B------:R-:W-:Y:S01]  /*1b570*/  BSSY.RECONVERGENT B1, `(.L_x_475) ;  /* 0x000002d000017945 */ /* 0x000fe20003800200 */
[C---:B------:R-:W-:Y:S02]  /*1b580*/  IADD3 R9, PT, PT, R41.reuse, 0x2, RZ ;  /* 0x0000000229097810 */ /* 0x040fe40007ffe0ff */
[----:B------:R-:W-:-:S03]  /*1b590*/  IADD3 R11, PT, PT, R41, 0x3, RZ ;  /* 0x00000003290b7810 */ /* 0x000fc60007ffe0ff */
[----:B------:R-:W1:Y:S08]  /*1b5a0*/  LDC.64 R4, c[0x0][0x380] ;  /* 0x0000e000ff047b82 */ /* 0x000e700000000a00 */
[----:B------:R-:W2:Y:S01]  /*1b5b0*/  LDC.64 R6, c[0x0][0x398] ;  /* 0x0000e600ff067b82 */ /* 0x000ea20000000a00 */
[-C--:B0-----:R-:W-:Y:S02]  /*1b5c0*/  ISETP.GE.U32.AND P3, PT, R41, R0.reuse, PT ;  /* 0x000000002900720c */ /* 0x081fe40003f66070 */
[-C--:B------:R-:W-:Y:S01]  /*1b5d0*/  ISETP.GE.U32.AND P2, PT, R3, R0.reuse, PT ;  /* 0x000000000300720c */ /* 0x080fe20003f46070 */
[-C--:B------:R-:W-:Y:S01]  /*1b5e0*/  IMAD R3, R42, R0.reuse, R41 ;  /* 0x000000002a037224 */ /* 0x080fe200078e0229 */
[----:B------:R-:W-:-:S02]  /*1b5f0*/  ISETP.GE.U32.AND P0, PT, R9, R0, PT ;  /* 0x000000000900720c */ /* 0x000fc40003f06070 */
[----:B------:R-:W-:Y:S01]  /*1b600*/  ISETP.GE.U32.AND P1, PT, R11, R0, PT ;  /* 0x000000000b00720c */ /* 0x000fe20003f26070 */
[----:B-1----:R-:W-:-:S04]  /*1b610*/  IMAD.WIDE.U32 R4, R3, 0x2, R4 ;  /* 0x0000000203047825 */ /* 0x002fc800078e0004 */
[----:B--2---:R-:W-:Y:S02]  /*1b620*/  IMAD.WIDE.U32 R6, R41, 0x2, R6 ;  /* 0x0000000229067825 */ /* 0x004fe400078e0006 */
[----:B------:R-:W-:Y:S06]  /*1b630*/  @P3 BRA `(.L_x_476) ;  /* 0x0000000000803947 */ /* 0x000fec0003800000 */
[----:B------:R-:W-:Y:S01]  /*1b640*/  ISETP.NE.AND P3, PT, R2, 0x7, PT ;  /* 0x000000070200780c */ /* 0x000fe20003f65270 */
[----:B------:R-:W0:-:S12]  /*1b650*/  LDCU UR5, c[0x0][0x3a0] ;  /* 0x00007400ff0577ac */ /* 0x000e180008000800 */
[----:B------:R-:W2:Y:S01]  /*1b660*/  @!P3 LDG.E.U16.CONSTANT R0, desc[UR6][R6.64] ;  /* 0x000000060600b981 */ /* 0x000ea2000c1e9500 */
[----:B------:R-:W-:Y:S01]  /*1b670*/  HFMA2 R10, -RZ, RZ, 1.125, -9232 ;  /* 0x3c80f082ff0a7431 */ /* 0x000fe200000001ff */
[----:B------:R-:W-:Y:S01]  /*1b680*/  MOV R9, 0x3f800000 ;  /* 0x3f80000000097802 */ /* 0x000fe20000000f00 */
[----:B0-----:R-:W-:Y:S01]  /*1b690*/  FMUL R49, R49, UR5 ;  /* 0x0000000531317c20 */ /* 0x001fe20008400000 */
[----:B--2---:R-:W-:-:S05]  /*1b6a0*/  @!P3 HADD2.F32 R0, -RZ, R0.H0_H0 ;  /* 0x20000000ff00b230 */ /* 0x004fca0000004100 */
[----:B------:R-:W-:-:S04]  /*1b6b0*/  @!P3 FADD R49, R0, R49 ;  /* 0x000000310031b221 */ /* 0x000fc80000000000 */
        /* <DEDUP_REMOVED lines=24> */
.L_x_476:
[----:B------:R-:W-:Y:S05]  /*1b840*/  BSYNC.RECONVERGENT B1 ;  /* 0x0000000000017941 */ /* 0x000fea0003800200 */
.L_x_475:
[----:B------:R-:W-:Y:S04]  /*1b850*/  BSSY.RECONVERGENT B1, `(.L_x_477) ;  /* 0x0000022000017945 */ /* 0x000fe80003800200 */
[----:B------:R-:W-:Y:S05]  /*1b860*/  @P2 BRA `(.L_x_478) ;  /* 0x0000000000802947 */ /* 0x000fea0003800000 */
[----:B------:R-:W-:Y:S01]  /*1b870*/  ISETP.NE.AND P2, PT, R2, 0x7, PT ;  /* 0x000000070200780c */ /* 0x000fe20003f45270 */
[----:B------:R-:W1:-:S12]  /*1b880*/  LDCU UR5, c[0x0][0x3a0] ;  /* 0x00007400ff0577ac */ /* 0x000e580008000800 */
[----:B------:R-:W2:Y:S01]  /*1b890*/  @!P2 LDG.E.U16.CONSTANT R0, desc[UR6][R6.64+0x2] ;  /* 0x000002060600a981 */ /* 0x000ea2000c1e9500 */
[----:B0-----:R-:W-:Y:S01]  /*1b8a0*/  HFMA2 R10, -RZ, RZ, 1.125, -9232 ;  /* 0x3c80f082ff0a7431 */ /* 0x001fe200000001ff */
[----:B------:R-:W-:Y:S01]  /*1b8b0*/  MOV R9, 0x3f800000 ;  /* 0x3f80000000097802 */ /* 0x000fe20000000f00 */
[----:B-1----:R-:W-:Y:S01]  /*1b8c0*/  FMUL R47, R47, UR5 ;  /* 0x000000052f2f7c20 */ /* 0x002fe20008400000 */
        /* <DEDUP_REMOVED lines=26> */
.L_x_478:
[----:B------:R-:W-:Y:S05]  /*1ba70*/  BSYNC.RECONVERGENT B1 ;  /* 0x0000000000017941 */ /* 0x000fea0003800200 */
.L_x_477:
[----:B------:R-:W-:Y:S04]  /*1ba80*/  BSSY.RECONVERGENT B1, `(.L_x_479) ;  /* 0x0000022000017945 */ /* 0x000fe80003800200 */
[----:B------:R-:W-:Y:S05]  /*1ba90*/  @P0 BRA `(.L_x_480) ;  /* 0x0000000000800947 */ /* 0x000fea0003800000 */
[----:B------:R-:W-:Y:S01]  /*1baa0*/  ISETP.NE.AND P0, PT, R2, 0x7, PT ;  /* 0x000000070200780c */ /* 0x000fe20003f05270 */
[----:B------:R-:W2:-:S12]  /*1bab0*/  LDCU UR5, c[0x0][0x3a0] ;  /* 0x00007400ff0577ac */ /* 0x000e980008000800 */
[----:B------:R-:W3:Y:S01]  /*1bac0*/  @!P0 LDG.E.U16.CONSTANT R0, desc[UR6][R6.64+0x4] ;  /* 0x0000040606008981 */ /* 0x000ee2000c1e9500 */
[----:B01----:R-:W-:Y:S01]  /*1bad0*/  HFMA2 R10, -RZ, RZ, 1.125, -9232 ;  /* 0x3c80f082ff0a7431 */ /* 0x003fe200000001ff */
[----:B------:R-:W-:Y:S01]  /*1bae0*/  MOV R9, 0x3f800000 ;  /* 0x3f80000000097802 */ /* 0x000fe20000000f00 */
[----:B--2---:R-:W-:Y:S01]  /*1baf0*/  FMUL R53, R53, UR5 ;  /* 0x0000000535357c20 */ /* 0x004fe20008400000 */
[----:B---3--:R-:W-:-:S05]  /*1bb00*/  @!P0 HADD2.F32 R0, -RZ, R0.H0_H0 ;  /* 0x20000000ff008230 */ /* 0x008fca0000004100 */
        /* <DEDUP_REMOVED lines=25> */
.L_x_480:
[----:B------:R-:W-:Y:S05]  /*1bca0*/  BSYNC.RECONVERGENT B1 ;  /* 0x0000000000017941 */ /* 0x000fea0003800200 */
.L_x_479:
[----:B------:R-:W-:Y:S05]  /*1bcb0*/  @P1 BRA `(.L_x_474) ;  /* 0x0000000000801947 */ /* 0x000fea0003800000 */
[----:B------:R-:W-:Y:S01]  /*1bcc0*/  ISETP.NE.AND P0, PT, R2, 0x7, PT ;  /* 0x000000070200780c */ /* 0x000fe20003f05270 */
[----:B------:R-:W3:-:S12]  /*1bcd0*/  LDCU UR5, c[0x0][0x3a0] ;  /* 0x00007400ff0577ac */ /* 0x000ed80008000800 */
[----:B------:R4:W5:Y:S01]  /*1bce0*/  @!P0 LDG.E.U16.CONSTANT R6, desc[UR6][R6.64+0x6] ;  /* 0x0000060606068981 */ /* 0x000962000c1e9500 */
[----:B------:R-:W-:Y:S02]  /*1bcf0*/  HFMA2 R8, -RZ, RZ, 1.125, -9232 ;  /* 0x3c80f082ff087431 */ /* 0x000fe400000001ff */
[----:B---3--:R-:W-:Y:S01]  /*1bd00*/  FMUL R28, R28, UR5 ;  /* 0x000000051c1c7c20 */ /* 0x008fe20008400000 */
[----:B----4-:R-:W-:Y:S01]  /*1bd10*/  MOV R7, 0x3f800000 ;  /* 0x3f80000000077802 */ /* 0x010fe20000000f00 */
[----:B-----5:R-:W-:-:S05]  /*1bd20*/  @!P0 HADD2.F32 R3, -RZ, R6.H0_H0 ;  /* 0x20000006ff038230 */ /* 0x020fca0000004100 */
        /* <DEDUP_REMOVED lines=11> */
[----:B------:R-:W3:Y:S03]  /*1bde0*/  MUFU.EX2 R0, R0 ;  /* 0x0000000000007308 */ /* 0x000ee60000000800 */
[----:B012---:R-:W-:Y:S01]  /*1bdf0*/  FFMA R10, R9, R8, 0.1331529766321182251 ;  /* 0x3e085941090a7423 */ /* 0x007fe20000000008 */
[----:B---3--:R-:W-:-:S03]  /*1be00*/  FADD R6, R0, 1 ;  /* 0x3f80000000067421 */ /* 0x008fc60000000000 */
        /* <DEDUP_REMOVED lines=11> */
.L_x_474:
[----:B------:R-:W-:Y:S05]  /*1bec0*/  BSYNC.RECONVERGENT B0 ;  /* 0x0000000000007941 */ /* 0x000fea0003800200 */
.L_x_473:
[----:B0123--:R-:W-:Y:S01]  /*1bed0*/  IADD3 R4, PT, PT, R42, 0x1, RZ ;  /* 0x000000012a047810 */ /* 0x00ffe20007ffe0ff */
[----:B------:R-:W-:Y:S03]  /*1bee0*/  BSSY.RECONVERGENT B0, `(.L_x_481) ;  /* 0x00000a9000007945 */ /* 0x000fe60003800200 */
[----:B------:R-:W-:-:S13]  /*1bef0*/  ISETP.GE.U32.AND P0, PT, R4, UR4, PT ;  /* 0x0000000404007c0c */ /* 0x000fda000bf06070 */
[----:B------:R-:W-:Y:S05]  /*1bf00*/  @P0 BRA `(.L_x_482) ;  /* 0x0000000800980947 */ /* 0x000fea0003800000 */
        /* <DEDUP_REMOVED lines=10> */
[----:B------:R-:W-:Y:S01]  /*1bfb0*/  ISETP.NE.AND P3, PT, R2, 0x7, PT ;  /* 0x000000070200780c */ /* 0x000fe20003f65270 */
[----:B------:R-:W0:-:S12]  /*1bfc0*/  LDCU UR5, c[0x0][0x3a0] ;  /* 0x00007400ff0577ac */ /* 0x000e180008000800 */
[----:B------:R-:W1:Y:S02]  /*1bfd0*/  @!P3 LDC.64 R10, c[0x0][0x398] ;  /* 0x0000e600ff0abb82 */ /* 0x000e640000000a00 */
[----:B-1----:R-:W-:-:S06]  /*1bfe0*/  @!P3 IMAD.WIDE.U32 R10, R41, 0x2, R10 ;  /* 0x00000002290ab825 */ /* 0x002fcc00078e000a */
[----:B------:R-:W2:Y:S01]  /*1bff0*/  @!P3 LDG.E.U16.CONSTANT R10, desc[UR6][R10.64] ;  /* 0x000000060a0ab981 */ /* 0x000ea2000c1e9500 */
[----:B0-----:R-:W-:Y:S01]  /*1c000*/  FMUL R43, R43, UR5 ;  /* 0x000000052b2b7c20 */ /* 0x001fe20008400000 */
[----:B------:R-:W-:Y:S01]  /*1c010*/  MOV R14, 0x3f800000 ;  /* 0x3f800000000e7802 */ /* 0x000fe20000000f00 */
[----:B--2---:R-:W-:Y:S02]  /*1c020*/  @!P3 HADD2.F32 R0, -RZ, R10.H0_H0 ;  /* 0x2000000aff00b230 */ /* 0x004fe40000004100 */
[----:B------:R-:W-:-:S03]  /*1c030*/  HFMA2 R10, -RZ, RZ, 1.125, -9232 ;  /* 0x3c80f082ff0a7431 */ /* 0x000fc600000001ff */
        /* <DEDUP_REMOVED lines=12> */
[C---:B------:R-:W-:Y:S02]  /*1c100*/  FFMA R16, R13.reuse, R10, 0.1331529766321182251 ;  /* 0x3e0859410d107423 */ /* 0x040fe4000000000a */
[----:B------:R-:W1:Y:S01]  /*1c110*/  LDC.64 R10, c[0x0][0x380] ;  /* 0x0000e000ff0a7b82 */ /* 0x000e620000000a00 */
[----:B0-----:R-:W-:Y:S01]  /*1c120*/  FADD R7, R0, 1 ;  /* 0x3f80000000077421 */ /* 0x001fe20000000000 */
[----:B------:R-:W-:-:S04]  /*1c130*/  FFMA R0, R13, R16, -0.33332768082618713379 ;  /* 0xbeaaa9ed0d007423 */ /* 0x000fc80000000010 */
[----:B------:R-:W-:Y:S01]  /*1c140*/  FFMA R0, R13, R0, RZ ;  /* 0x000000000d007223 */ /* 0x000fe200000000ff */
[----:B------:R-:W0:Y:S02]  /*1c150*/  MUFU.RCP R7, R7 ;  /* 0x0000000700077308 */ /* 0x000e240000001000 */
[----:B0-----:R-:W-:-:S05]  /*1c160*/  FFMA R9, R7, -2, R14 ;  /* 0xc000000007097823 */ /* 0x001fca000000000e */
[----:B------:R-:W-:-:S04]  /*1c170*/  FSEL R14, R9, 1, !P3 ;  /* 0x3f800000090e7808 */ /* 0x000fc80005800000 */
[--C-:B------:R-:W-:Y:S01]  /*1c180*/  LOP3.LUT R14, R14, 0x80000000, R5.reuse, 0xb8, !PT ;  /* 0x800000000e0e7812 */ /* 0x100fe200078eb805 */
[----:B------:R-:W-:Y:S01]  /*1c190*/  @!P4 FFMA R14, R5, R0, R5 ;  /* 0x00000000050ec223 */ /* 0x000fe20000000005 */
[----:B------:R-:W-:-:S03]  /*1c1a0*/  IMAD R5, R4, R3, R41 ;  /* 0x0000000304057224 */ /* 0x000fc600078e0229 */
[----:B------:R-:W-:Y:S01]  /*1c1b0*/  FADD R14, R14, 1 ;  /* 0x3f8000000e0e7421 */ /* 0x000fe20000000000 */
[----:B-1----:R-:W-:-:S04]  /*1c1c0*/  IMAD.WIDE.U32 R10, R5, 0x2, R10 ;  /* 0x00000002050a7825 */ /* 0x002fc800078e000a */
[----:B------:R-:W-:-:S05]  /*1c1d0*/  FMUL R14, R43, R14 ;  /* 0x0000000e2b0e7220 */ /* 0x000fca0000400000 */
[----:B------:R-:W-:-:S05]  /*1c1e0*/  F2FP.F16.F32.PACK_AB R14, RZ, R14 ;  /* 0x0000000eff0e723e */ /* 0x000fca00000000ff */
[----:B------:R0:W-:Y:S02]  /*1c1f0*/  STG.E.U16 desc[UR6][R10.64], R14 ;  /* 0x0000000e0a007986 */ /* 0x0001e4000c101506 */
.L_x_484:
[----:B------:R-:W-:Y:S05]  /*1c200*/  BSYNC.RECONVERGENT B1 ;  /* 0x0000000000017941 */ /* 0x000fea0003800200 */
.L_x_483:
[----:B------:R-:W-:Y:S04]  /*1c210*/  BSSY.RECONVERGENT B1, `(.L_x_485) ;  /* 0x0000027000017945 */ /* 0x000fe80003800200 */
[----:B------:R-:W-:Y:S05]  /*1c220*/  @P2 BRA `(.L_x_486) ;  /* 0x0000000000942947 */ /* 0x000fea0003800000 */
[----:B------:R-:W-:Y:S01]  /*1c230*/  ISETP.NE.AND P2, PT, R2, 0x7, PT ;  /* 0x000000070200780c */ /* 0x000fe20003f45270 */
[----:B------:R-:W1:-:S12]  /*1c240*/  LDCU UR5, c[0x0][0x3a0] ;  /* 0x00007400ff0577ac */ /* 0x000e580008000800 */
[----:B0-----:R-:W0:Y:S02]  /*1c250*/  @!P2 LDC.64 R10, c[0x0][0x398] ;  /* 0x0000e600ff0aab82 */ /* 0x001e240000000a00 */
[----:B0-----:R-:W-:-:S06]  /*1c260*/  @!P2 IMAD.WIDE.U32 R10, R41, 0x2, R10 ;  /* 0x00000002290aa825 */ /* 0x001fcc00078e000a */
[----:B------:R-:W2:Y:S01]  /*1c270*/  @!P2 LDG.E.U16.CONSTANT R10, desc[UR6][R10.64+0x2] ;  /* 0x000002060a0aa981 */ /* 0x000ea2000c1e9500 */
[----:B-1----:R-:W-:Y:S01]  /*1c280*/  FMUL R45, R45, UR5 ;  /* 0x000000052d2d7c20 */ /* 0x002fe20008400000 */
        /* <DEDUP_REMOVED lines=31> */
.L_x_486:
[----:B------:R-:W-:Y:S05]  /*1c480*/  BSYNC.RECONVERGENT B1 ;  /* 0x0000000000017941 */ /* 0x000fea0003800200 */
.L_x_485:
[----:B------:R-:W-:Y:S04]  /*1c490*/  BSSY.RECONVERGENT B1, `(.L_x_487) ;  /* 0x0000027000017945 */ /* 0x000fe80003800200 */
[----:B------:R-:W-:Y:S05]  /*1c4a0*/  @P0 BRA `(.L_x_488) ;  /* 0x0000000000940947 */ /* 0x000fea0003800000 */
[----:B------:R-:W-:Y:S01]  /*1c4b0*/  ISETP.NE.AND P0, PT, R2, 0x7, PT ;  /* 0x000000070200780c */ /* 0x000fe20003f05270 */
[----:B------:R-:W2:-:S12]  /*1c4c0*/  LDCU UR5, c[0x0][0x3a0] ;  /* 0x00007400ff0577ac */ /* 0x000e980008000800 */
[----:B01----:R-:W0:Y:S02]  /*1c4d0*/  @!P0 LDC.64 R10, c[0x0][0x398] ;  /* 0x0000e600ff0a8b82 */ /* 0x003e240000000a00 */
[----:B0-----:R-:W-:-:S06]  /*1c4e0*/  @!P0 IMAD.WIDE.U32 R10, R41, 0x2, R10 ;  /* 0x00000002290a8825 */ /* 0x001fcc00078e000a */
[----:B------:R-:W3:Y:S01]  /*1c4f0*/  @!P0 LDG.E.U16.CONSTANT R10, desc[UR6][R10.64+0x4] ;  /* 0x000004060a0a8981 */ /* 0x000ee2000c1e9500 */
[----:B--2---:R-:W-:Y:S01]  /*1c500*/  FMUL R61, R61, UR5 ;  /* 0x000000053d3d7c20 */ /* 0x004fe20008400000 */
[----:B------:R-:W-:Y:S01]  /*1c510*/  MOV R12, 0x3f800000 ;  /* 0x3f800000000c7802 */ /* 0x000fe20000000f00 */
[----:B---3--:R-:W-:Y:S02]  /*1c520*/  @!P0 HADD2.F32 R0, -RZ, R10.H0_H0 ;  /* 0x2000000aff008230 */ /* 0x008fe40000004100 */
        /* <DEDUP_REMOVED lines=29> */
.L_x_488:
[----:B------:R-:W-:Y:S05]  /*1c700*/  BSYNC.RECONVERGENT B1 ;  /* 0x0000000000017941 */ /* 0x000fea0003800200 */
.L_x_487:
[----:B------:R-:W-:Y:S05]  /*1c710*/  @P1 BRA `(.L_x_482) ;  /* 0x0000000000941947 */ /* 0x000fea0003800000 */
[----:B------:R-:W-:Y:S01]  /*1c720*/  ISETP.NE.AND P0, PT, R2, 0x7, PT ;  /* 0x000000070200780c */ /* 0x000fe20003f05270 */
[----:B------:R-:W3:-:S12]  /*1c730*/  LDCU UR5, c[0x0][0x3a0] ;  /* 0x00007400ff0577ac */ /* 0x000ed80008000800 */
[----:B------:R-:W4:Y:S02]  /*1c740*/  @!P0 LDC.64 R8, c[0x0][0x398] ;  /* 0x0000e600ff088b82 */ /* 0x000f240000000a00 */
[----:B----4-:R-:W-:-:S06]  /*1c750*/  @!P0 IMAD.WIDE.U32 R8, R41, 0x2, R8 ;  /* 0x0000000229088825 */ /* 0x010fcc00078e0008 */
[----:B------:R-:W4:Y:S01]  /*1c760*/  @!P0 LDG.E.U16.CONSTANT R8, desc[UR6][R8.64+0x6] ;  /* 0x0000060608088981 */ /* 0x000f22000c1e9500 */
[----:B---3--:R-:W-:Y:S01]  /*1c770*/  FMUL R54, R54, UR5 ;  /* 0x0000000536367c20 */ /* 0x008fe20008400000 */
[----:B012---:R-:W-:Y:S01]  /*1c780*/  MOV R10, 0x3f800000 ;  /* 0x3f800000000a7802 */ /* 0x007fe20000000f00 */
[----:B------:R-:W-:Y:S02]  /*1c790*/  IMAD R3, R4, R3, R6 ;  /* 0x0000000304037224 */ /* 0x000fe400078e0206 */
[----:B----4-:R-:W-:Y:S02]  /*1c7a0*/  @!P0 HADD2.F32 R5, -RZ, R8.H0_H0 ;  /* 0x20000008ff058230 */ /* 0x010fe40000004100 */
        /* <DEDUP_REMOVED lines=18> */
[----:B------:R-:W0:Y:S01]  /*1c8d0*/  MUFU.RCP R7, R7 ;  /* 0x0000000700077308 */ /* 0x000e220000001000 */
[----:B-1----:R-:W-:-:S04]  /*1c8e0*/  IMAD.WIDE.U32 R8, R3, 0x2, R8 ;  /* 0x0000000203087825 */ /* 0x002fc800078e0008 */
        /* <DEDUP_REMOVED lines=8> */
.L_x_482:
[----:B------:R-:W-:Y:S05]  /*1c970*/  BSYNC.RECONVERGENT B0 ;  /* 0x0000000000007941 */ /* 0x000fea0003800200 */
.L_x_481:
[----:B------:R-:W-:Y:S01]  /*1c980*/  IADD3 R0, PT, PT, R42, 0x2, RZ ;  /* 0x000000022a007810 */ /* 0x000fe20007ffe0ff */
[----:B------:R-:W-:Y:S03]  /*1c990*/  BSSY.RECONVERGENT B0, `(.L_x_489) ;  /* 0x00000a2000007945 */ /* 0x000fe60003800200 */
[----:B------:R-:W-:-:S13]  /*1c9a0*/  ISETP.GE.U32.AND P0, PT, R0, UR4, PT ;  /* 0x0000000400007c0c */ /* 0x000fda000bf06070 */
[----:B------:R-:W-:Y:S05]  /*1c9b0*/  @P0 BRA `(.L_x_490) ;  /* 0x00000008007c0947 */ /* 0x000fea0003800000 */
[----:B------:R-:W4:Y:S01]  /*1c9c0*/  LDC R3, c[0x0][0x3ac] ;  /* 0x0000eb00ff037b82 */ /* 0x000f220000000800 */
[C---:B---3--:R-:W-:Y:S01]  /*1c9d0*/  IADD3 R8, PT, PT, R41.reuse, 0x2, RZ ;  /* 0x0000000229087810 */ /* 0x048fe20007ffe0ff */
[----:B------:R-:W-:Y:S01]  /*1c9e0*/  BSSY.RECONVERGENT B1, `(.L_x_491) ;  /* 0x000002f000017945 */ /* 0x000fe20003800200 */
[C---:B------:R-:W-:Y:S02]  /*1c9f0*/  IADD3 R4, PT, PT, R41.reuse, 0x1, RZ ;  /* 0x0000000129047810 */ /* 0x040fe40007ffe0ff */
[----:B012---:R-:W-:-:S03]  /*1ca00*/  IADD3 R10, PT, PT, R41, 0x3, RZ ;  /* 0x00000003290a7810 */ /* 0x007fc60007ffe0ff */
[----:B------:R-:W0:Y:S01]  /*1ca10*/  LDC.64 R6, c[0x0][0x380] ;  /* 0x0000e000ff067b82 */ /* 0x000e220000000a00 */
[-C--:B----4-:R-:W-:Y:S01]  /*1ca20*/  ISETP.GE.U32.AND P3, PT, R41, R3.reuse, PT ;  /* 0x000000032900720c */ /* 0x090fe20003f66070 */
[-C--:B------:R-:W-:Y:S01]  /*1ca30*/  IMAD R5, R0, R3.reuse, R8 ;  /* 0x0000000300057224 */ /* 0x080fe200078e0208 */
[-C--:B------:R-:W-:Y:S02]  /*1ca40*/  ISETP.GE.U32.AND P2, PT, R4, R3.reuse, PT ;  /* 0x000000030400720c */ /* 0x080fe40003f46070 */
[-C--:B------:R-:W-:Y:S02]  /*1ca50*/  ISETP.GE.U32.AND P0, PT, R10, R3.reuse, PT ;  /* 0x000000030a00720c */ /* 0x080fe40003f06070 */
[-C--:B------:R-:W-:Y:S01]  /*1ca60*/  ISETP.GE.U32.AND P1, PT, R8, R3.reuse, PT ;  /* 0x000000030800720c */ /* 0x080fe20003f26070 */
[----:B------:R-:W-:Y:S02]  /*1ca70*/  IMAD R3, R0, R3, R41 ;  /* 0x0000000300037224 */ /* 0x000fe400078e0229 */
[----:B0-----:R-:W-:-:S04]  /*1ca80*/  IMAD.WIDE.U32 R4, R5, 0x2, R6 ;  /* 0x0000000205047825 */ /* 0x001fc800078e0006 */
[----:B------:R-:W-:Y:S01]  /*1ca90*/  IMAD.WIDE.U32 R6, R3, 0x2, R6 ;  /* 0x0000000203067825 */ /* 0x000fe200078e0006 */
[----:B------:R-:W-:Y:S06]  /*1caa0*/  @P3 BRA `(.L_x_492) ;  /* 0x0000000000883947 */ /* 0x000fec0003800000 */
[----:B------:R-:W-:Y:S01]  /*1cab0*/  ISETP.NE.AND P3, PT, R2, 0x7, PT ;  /* 0x000000070200780c */ /* 0x000fe20003f65270 */
[----:B------:R-:W0:-:S12]  /*1cac0*/  LDCU UR5, c[0x0][0x3a0] ;  /* 0x00007400ff0577ac */ /* 0x000e180008000800 */
[----:B------:R-:W1:Y:S02]  /*1cad0*/  @!P3 LDC.64 R8, c[0x0][0x398] ;  /* 0x0000e600ff08bb82 */ /* 0x000e640000000a00 */
[----:B-1----:R-:W-:-:S06]  /*1cae0*/  @!P3 IMAD.WIDE.U32 R8, R41, 0x2, R8 ;  /* 0x000000022908b825 */ /* 0x002fcc00078e0008 */
[----:B------:R1:W2:Y:S01]  /*1caf0*/  @!P3 LDG.E.U16.CONSTANT R8, desc[UR6][R8.64] ;  /* 0x000000060808b981 */ /* 0x0002a2000c1e9500 */
[----:B0-----:R-:W-:Y:S01]  /*1cb00*/  FMUL R59, R59, UR5 ;  /* 0x000000053b3b7c20 */ /* 0x001fe20008400000 */
[----:B------:R-:W-:Y:S01]  /*1cb10*/  HFMA2 R10, -RZ, RZ, 1.125, -9232 ;  /* 0x3c80f082ff0a7431 */ /* 0x000fe200000001ff */
[----:B-1----:R-:W-:Y:S01]  /*1cb20*/  MOV R9, 0x3f800000 ;  /* 0x3f80000000097802 */ /* 0x002fe20000000f00 */
        /* <DEDUP_REMOVED lines=26> */
.L_x_492:
[----:B------:R-:W-:Y:S05]  /*1ccd0*/  BSYNC.RECONVERGENT B1 ;  /* 0x0000000000017941 */ /* 0x000fea0003800200 */
.L_x_491:
[----:B------:R-:W-:Y:S04]  /*1cce0*/  BSSY.RECONVERGENT B1, `(.L_x_493) ;  /* 0x0000024000017945 */ /* 0x000fe80003800200 */
[----:B------:R-:W-:Y:S05]  /*1ccf0*/  @P2 BRA `(.L_x_494) ;  /* 0x0000000000882947 */ /* 0x000fea0003800000 */
[----:B------:R-:W-:Y:S01]  /*1cd00*/  ISETP.NE.AND P2, PT, R2, 0x7, PT ;  /* 0x000000070200780c */ /* 0x000fe20003f45270 */
[----:B------:R-:W1:-:S12]  /*1cd10*/  LDCU UR5, c[0x0][0x3a0] ;  /* 0x00007400ff0577ac */ /* 0x000e580008000800 */
[----:B------:R-:W2:Y:S02]  /*1cd20*/  @!P2 LDC.64 R8, c[0x0][0x398] ;  /* 0x0000e600ff08ab82 */ /* 0x000ea40000000a00 */
[----:B--2---:R-:W-:-:S06]  /*1cd30*/  @!P2 IMAD.WIDE.U32 R8, R41, 0x2, R8 ;  /* 0x000000022908a825 */ /* 0x004fcc00078e0008 */
[----:B------:R2:W3:Y:S01]  /*1cd40*/  @!P2 LDG.E.U16.CONSTANT R8, desc[UR6][R8.64+0x2] ;  /* 0x000002060808a981 */ /* 0x0004e2000c1e9500 */
[----:B-1----:R-:W-:Y:S01]  /*1cd50*/  FMUL R51, R51, UR5 ;  /* 0x0000000533337c20 */ /* 0x002fe20008400000 */
[----:B0-----:R-:W-:Y:S01]  /*1cd60*/  HFMA2 R10, -RZ, RZ, 1.125, -9232 ;  /* 0x3c80f082ff0a7431 */ /* 0x001fe200000001ff */
[----:B--2---:R-:W-:Y:S01]  /*1cd70*/  MOV R9, 0x3f800000 ;  /* 0x3f80000000097802 */ /* 0x004fe20000000f00 */
        /* <DEDUP_REMOVED lines=26> */
.L_x_494:
[----:B------:R-:W-:Y:S05]  /*1cf20*/  BSYNC.RECONVERGENT B1 ;  /* 0x0000000000017941 */ /* 0x000fea0003800200 */
.L_x_493:
[----:B------:R-:W-:Y:S04]  /*1cf30*/  BSSY.RECONVERGENT B1, `(.L_x_495) ;  /* 0x0000024000017945 */ /* 0x000fe80003800200 */
[----:B------:R-:W-:Y:S05]  /*1cf40*/  @P1 BRA `(.L_x_496) ;  /* 0x0000000000881947 */ /* 0x000fea0003800000 */
[----:B------:R-:W-:Y:S01]  /*1cf50*/  ISETP.NE.AND P1, PT, R2, 0x7, PT ;  /* 0x000000070200780c */ /* 0x000fe20003f25270 */
[----:B------:R-:W2:-:S12]  /*1cf60*/  LDCU UR5, c[0x0][0x3a0] ;  /* 0x00007400ff0577ac */ /* 0x000e980008000800 */
[----:B01----:R-:W0:Y:S02]  /*1cf70*/  @!P1 LDC.64 R6, c[0x0][0x398] ;  /* 0x0000e600ff069b82 */ /* 0x003e240000000a00 */
[----:B0-----:R-:W-:-:S06]  /*1cf80*/  @!P1 IMAD.WIDE.U32 R6, R41, 0x2, R6 ;  /* 0x0000000229069825 */ /* 0x001fcc00078e0006 */
[----:B------:R0:W3:Y:S01]  /*1cf90*/  @!P1 LDG.E.U16.CONSTANT R6, desc[UR6][R6.64+0x4] ;  /* 0x0000040606069981 */ /* 0x0000e2000c1e9500 */
[----:B--2---:R-:W-:Y:S01]  /*1cfa0*/  FMUL R55, R55, UR5 ;  /* 0x0000000537377c20 */ /* 0x004fe20008400000 */
[----:B------:R-:W-:Y:S01]  /*1cfb0*/  HFMA2 R8, -RZ, RZ, 1.125, -9232 ;  /* 0x3c80f082ff087431 */ /* 0x000fe200000001ff */
[----:B0-----:R-:W-:Y:S01]  /*1cfc0*/  MOV R7, 0x3f800000 ;  /* 0x3f80000000077802 */ /* 0x001fe20000000f00 */
        /* <DEDUP_REMOVED lines=26> */
.L_x_496:
[----:B------:R-:W-:Y:S05]  /*1d170*/  BSYNC.RECONVERGENT B1 ;  /* 0x0000000000017941 */ /* 0x000fea0003800200 */
.L_x_495:
[----:B------:R-:W-:Y:S05]  /*1d180*/  @P0 BRA `(.L_x_490) ;  /* 0x0000000000880947 */ /* 0x000fea0003800000 */
[----:B------:R-:W-:Y:S01]  /*1d190*/  ISETP.NE.AND P0, PT, R2, 0x7, PT ;  /* 0x000000070200780c */ /* 0x000fe20003f05270 */
[----:B------:R-:W3:-:S12]  /*1d1a0*/  LDCU UR5, c[0x0][0x3a0] ;  /* 0x00007400ff0577ac */ /* 0x000ed80008000800 */
[----:B01----:R-:W0:Y:S02]  /*1d1b0*/  @!P0 LDC.64 R6, c[0x0][0x398] ;  /* 0x0000e600ff068b82 */ /* 0x003e240000000a00 */
[----:B0-----:R-:W-:-:S06]  /*1d1c0*/  @!P0 IMAD.WIDE.U32 R6, R41, 0x2, R6 ;  /* 0x0000000229068825 */ /* 0x001fcc00078e0006 */
[----:B------:R0:W4:Y:S01]  /*1d1d0*/  @!P0 LDG.E.U16.CONSTANT R6, desc[UR6][R6.64+0x6] ;  /* 0x0000060606068981 */ /* 0x000122000c1e9500 */
[----:B---3--:R-:W-:Y:S01]  /*1d1e0*/  FMUL R29, R29, UR5 ;  /* 0x000000051d1d7c20 */ /* 0x008fe20008400000 */
[----:B--2---:R-:W-:Y:S01]  /*1d1f0*/  HFMA2 R8, -RZ, RZ, 1.125, -9232 ;  /* 0x3c80f082ff087431 */ /* 0x004fe200000001ff */
[----:B0-----:R-:W-:Y:S01]  /*1d200*/  MOV R7, 0x3f800000 ;  /* 0x3f80000000077802 */ /* 0x001fe20000000f00 */
[----:B----4-:R-:W-:-:S05]  /*1d210*/  @!P0 HADD2.F32 R0, -RZ, R6.H0_H0 ;  /* 0x20000006ff008230 */ /* 0x010fca0000004100 */
        /* <DEDUP_REMOVED lines=25> */
.L_x_490:
[----:B------:R-:W-:Y:S05]  /*1d3b0*/  BSYNC.RECONVERGENT B0 ;  /* 0x0000000000007941 */ /* 0x000fea0003800200 */
.L_x_489:
[----:B------:R-:W-:-:S04]  /*1d3c0*/  IADD3 R42, PT, PT, R42, 0x3, RZ ;  /* 0x000000032a2a7810 */ /* 0x000fc80007ffe0ff */
[----:B------:R-:W-:-:S13]  /*1d3d0*/  ISETP.GE.U32.AND P0, PT, R42, UR4, PT ;  /* 0x000000042a007c0c */ /* 0x000fda000bf06070 */
[----:B------:R-:W-:Y:S05]  /*1d3e0*/  @P0 EXIT ;  /* 0x000000000000094d */ /* 0x000fea0003800000 */
[----:B------:R-:W5:Y:S01]  /*1d3f0*/  LDCU UR4, c[0x0][0x3ac] ;  /* 0x00007580ff0477ac */ /* 0x000f620008000800 */
[C---:B01----:R-:W-:Y:S01]  /*1d400*/  IADD3 R7, PT, PT, R41.reuse, 0x1, RZ ;  /* 0x0000000129077810 */ /* 0x043fe20007ffe0ff */
[----:B------:R-:W-:Y:S01]  /*1d410*/  BSSY.RECONVERGENT B0, `(.L_x_497) ;  /* 0x000002d000007945 */ /* 0x000fe20003800200 */
[C---:B--234-:R-:W-:Y:S02]  /*1d420*/  IADD3 R5, PT, PT, R41.reuse, 0x2, RZ ;  /* 0x0000000229057810 */ /* 0x05cfe40007ffe0ff */
[C---:B------:R-:W-:Y:S02]  /*1d430*/  IADD3 R3, PT, PT, R41.reuse, 0x3, RZ ;  /* 0x0000000329037810 */ /* 0x040fe40007ffe0ff */
[----:B-----5:R-:W-:Y:S02]  /*1d440*/  ISETP.GE.U32.AND P3, PT, R41, UR4, PT ;  /* 0x0000000429007c0c */ /* 0x020fe4000bf66070 */
[----:B------:R-:W-:Y:S02]  /*1d450*/  ISETP.GE.U32.AND P2, PT, R7, UR4, PT ;  /* 0x0000000407007c0c */ /* 0x000fe4000bf46070 */
[----:B------:R-:W-:-:S02]  /*1d460*/  ISETP.GE.U32.AND P0, PT, R5, UR4, PT ;  /* 0x0000000405007c0c */ /* 0x000fc4000bf06070 */
[----:B------:R-:W-:-:S07]  /*1d470*/  ISETP.GE.U32.AND P1, PT, R3, UR4, PT ;  /* 0x0000000403007c0c */ /* 0x000fce000bf26070 */
[----:B------:R-:W-:Y:S06]  /*1d480*/  @P3 BRA `(.L_x_498) ;  /* 0x0000000000943947 */ /* 0x000fec0003800000 */
[----:B------:R-:W-:Y:S01]  /*1d490*/  ISETP.NE.AND P3, PT, R2, 0x7, PT ;  /* 0x000000070200780c */ /* 0x000fe20003f65270 */
[----:B------:R-:W0:-:S12]  /*1d4a0*/  LDCU UR5, c[0x0][0x3a0] ;  /* 0x00007400ff0577ac */ /* 0x000e180008000800 */
[----:B------:R-:W1:Y:S02]  /*1d4b0*/  @!P3 LDC.64 R8, c[0x0][0x398] ;  /* 0x0000e600ff08bb82 */ /* 0x000e640000000a00 */
[----:B-1----:R-:W-:-:S06]  /*1d4c0*/  @!P3 IMAD.WIDE.U32 R8, R41, 0x2, R8 ;  /* 0x000000022908b825 */ /* 0x002fcc00078e0008 */
[----:B------:R1:W2:Y:S01]  /*1d4d0*/  @!P3 LDG.E.U16.CONSTANT R8, desc[UR6][R8.64] ;  /* 0x000000060808b981 */ /* 0x0002a2000c1e9500 */
[----:B0-----:R-:W-:Y:S01]  /*1d4e0*/  FMUL R57, R57, UR5 ;  /* 0x0000000539397c20 */ /* 0x001fe20008400000 */
[----:B-1----:R-:W-:Y:S01]  /*1d4f0*/  MOV R9, 0x3f800000 ;  /* 0x3f80000000097802 */ /* 0x002fe20000000f00 */
        /* <DEDUP_REMOVED lines=19> */
[----:B0-----:R-:W-:Y:S02]  /*1d630*/  FFMA R10, R6, -2, R9 ;  /* 0xc0000000060a7823 */ /* 0x001fe40000000009 */
[----:B------:R-:W0:Y:S03]  /*1d640*/  LDC.64 R8, c[0x0][0x380] ;  /* 0x0000e000ff087b82 */ /* 0x000e260000000a00 */
[----:B------:R-:W-:-:S04]  /*1d650*/  FSEL R11, R10, 1, !P3 ;  /* 0x3f8000000a0b7808 */ /* 0x000fc80005800000 */
[--C-:B------:R-:W-:Y:S01]  /*1d660*/  LOP3.LUT R11, R11, 0x80000000, R4.reuse, 0xb8, !PT ;  /* 0x800000000b0b7812 */ /* 0x100fe200078eb804 */
[----:B------:R-:W-:-:S04]  /*1d670*/  @!P4 FFMA R11, R4, R13, R4 ;  /* 0x0000000d040bc223 */ /* 0x000fc80000000004 */
[----:B------:R-:W-:Y:S01]  /*1d680*/  FADD R0, R11, 1 ;  /* 0x3f8000000b007421 */ /* 0x000fe20000000000 */
[----:B------:R-:W-:-:S03]  /*1d690*/  IMAD R11, R42, UR4, R41 ;  /* 0x000000042a0b7c24 */ /* 0x000fc6000f8e0229 */
[----:B------:R-:W-:-:S05]  /*1d6a0*/  FMUL R0, R57, R0 ;  /* 0x0000000039007220 */ /* 0x000fca0000400000 */
[----:B------:R-:W-:Y:S01]  /*1d6b0*/  F2FP.F16.F32.PACK_AB R0, RZ, R0 ;  /* 0x00000000ff00723e */ /* 0x000fe200000000ff */
[----:B0-----:R-:W-:-:S05]  /*1d6c0*/  IMAD.WIDE.U32 R8, R11, 0x2, R8 ;  /* 0x000000020b087825 */ /* 0x001fca00078e0008 */
[----:B------:R0:W-:Y:S02]  /*1d6d0*/  STG.E.U16 desc[UR6][R8.64], R0 ;  /* 0x0000000008007986 */ /* 0x0001e4000c101506 */
.L_x_498:
[----:B------:R-:W-:Y:S05]  /*1d6e0*/  BSYNC.RECONVERGENT B0 ;  /* 0x0000000000007941 */ /* 0x000fea0003800200 */
.L_x_497:
[----:B------:R-:W-:Y:S04]  /*1d6f0*/  BSSY.RECONVERGENT B0, `(.L_x_499) ;  /* 0x0000027000007945 */ /* 0x000fe80003800200 */
[----:B------:R-:W-:Y:S05]  /*1d700*/  @P2 BRA `(.L_x_500) ;  /* 0x0000000000942947 */ /* 0x000fea0003800000 */
[----:B------:R-:W-:Y:S01]  /*1d710*/  ISETP.NE.AND P2, PT, R2, 0x7, PT ;  /* 0x000000070200780c */ /* 0x000fe20003f45270 */
[----:B------:R-:W1:-:S12]  /*1d720*/  LDCU UR5, c[0x0][0x3a0] ;  /* 0x00007400ff0577ac */ /* 0x000e580008000800 */
[----:B0-----:R-:W0:Y:S02]  /*1d730*/  @!P2 LDC.64 R8, c[0x0][0x398] ;  /* 0x0000e600ff08ab82 */ /* 0x001e240000000a00 */
[----:B0-----:R-:W-:-:S06]  /*1d740*/  @!P2 IMAD.WIDE.U32 R8, R41, 0x2, R8 ;  /* 0x000000022908a825 */ /* 0x001fcc00078e0008 */
[----:B------:R0:W2:Y:S01]  /*1d750*/  @!P2 LDG.E.U16.CONSTANT R8, desc[UR6][R8.64+0x2] ;  /* 0x000002060808a981 */ /* 0x0000a2000c1e9500 */
[----:B-1----:R-:W-:Y:S01]  /*1d760*/  FMUL R35, R35, UR5 ;  /* 0x0000000523237c20 */ /* 0x002fe20008400000 */
[----:B------:R-:W-:Y:S01]  /*1d770*/  IMAD R7, R42, UR4, R7 ;  /* 0x000000042a077c24 */ /* 0x000fe2000f8e0207 */
[----:B0-----:R-:W-:Y:S01]  /*1d780*/  MOV R9, 0x3f800000 ;  /* 0x3f80000000097802 */ /* 0x001fe20000000f00 */
        /* <DEDUP_REMOVED lines=24> */
[----:B------:R-:W-:-:S04]  /*1d910*/  FADD R0, R11, 1 ;  /* 0x3f8000000b007421 */ /* 0x000fc80000000000 */
[----:B------:R-:W-:-:S05]  /*1d920*/  FMUL R0, R35, R0 ;  /* 0x0000000023007220 */ /* 0x000fca0000400000 */
[----:B------:R-:W-:Y:S01]  /*1d930*/  F2FP.F16.F32.PACK_AB R0, RZ, R0 ;  /* 0x00000000ff00723e */ /* 0x000fe200000000ff */
[----:B0-----:R-:W-:-:S05]  /*1d940*/  IMAD.WIDE.U32 R8, R7, 0x2, R8 ;  /* 0x0000000207087825 */ /* 0x001fca00078e0008 */
[----:B------:R1:W-:Y:S02]  /*1d950*/  STG.E.U16 desc[UR6][R8.64], R0 ;  /* 0x0000000008007986 */ /* 0x0003e4000c101506 */
.L_x_500:
[----:B------:R-:W-:Y:S05]  /*1d960*/  BSYNC.RECONVERGENT B0 ;  /* 0x0000000000007941 */ /* 0x000fea0003800200 */
.L_x_499:
[----:B------:R-:W-:Y:S04]  /*1d970*/  BSSY.RECONVERGENT B0, `(.L_x_501) ;  /* 0x0000027000007945 */ /* 0x000fe80003800200 */
[----:B------:R-:W-:Y:S05]  /*1d980*/  @P0 BRA `(.L_x_502) ;  /* 0x0000000000940947 */ /* 0x000fea0003800000 */
[----:B------:R-:W-:Y:S01]  /*1d990*/  ISETP.NE.AND P0, PT, R2, 0x7, PT ;  /* 0x000000070200780c */ /* 0x000fe20003f05270 */
[----:B------:R-:W2:-:S12]  /*1d9a0*/  LDCU UR5, c[0x0][0x3a0] ;  /* 0x00007400ff0577ac */ /* 0x000e980008000800 */
[----:B------:R-:W3:Y:S02]  /*1d9b0*/  @!P0 LDC.64 R6, c[0x0][0x398] ;  /* 0x0000e600ff068b82 */ /* 0x000ee40000000a00 */
[----:B---3--:R-:W-:-:S06]  /*1d9c0*/  @!P0 IMAD.WIDE.U32 R6, R41, 0x2, R6 ;  /* 0x0000000229068825 */ /* 0x008fcc00078e0006 */
[----:B------:R3:W0:Y:S01]  /*1d9d0*/  @!P0 LDG.E.U16.CONSTANT R6, desc[UR6][R6.64+0x4] ;  /* 0x0000040606068981 */ /* 0x000622000c1e9500 */
[----:B--2---:R-:W-:Y:S01]  /*1d9e0*/  FMUL R58, R58, UR5 ;  /* 0x000000053a3a7c20 */ /* 0x004fe20008400000 */
[----:B------:R-:W-:Y:S01]  /*1d9f0*/  IMAD R5, R42, UR4, R5 ;  /* 0x000000042a057c24 */ /* 0x000fe2000f8e0205 */
[----:B---3--:R-:W-:Y:S01]  /*1da00*/  MOV R7, 0x3f800000 ;  /* 0x3f80000000077802 */ /* 0x008fe20000000f00 */
[----:B01----:R-:W-:Y:S02]  /*1da10*/  @!P0 HADD2.F32 R9, -RZ, R6.H0_H0 ;  /* 0x20000006ff098230 */ /* 0x003fe40000004100 */
        /* <DEDUP_REMOVED lines=28> */
.L_x_502:
[----:B------:R-:W-:Y:S05]  /*1dbe0*/  BSYNC.RECONVERGENT B0 ;  /* 0x0000000000007941 */ /* 0x000fea0003800200 */
.L_x_501:
[----:B------:R-:W-:Y:S05]  /*1dbf0*/  @P1 EXIT ;  /* 0x000000000000194d */ /* 0x000fea0003800000 */
[----:B------:R-:W-:Y:S01]  /*1dc00*/  ISETP.NE.AND P0, PT, R2, 0x7, PT ;  /* 0x000000070200780c */ /* 0x000fe20003f05270 */
[----:B------:R-:W3:-:S12]  /*1dc10*/  LDCU UR5, c[0x0][0x3a0] ;  /* 0x00007400ff0577ac */ /* 0x000ed80008000800 */
[----:B------:R-:W4:Y:S02]  /*1dc20*/  @!P0 LDC.64 R4, c[0x0][0x398] ;  /* 0x0000e600ff048b82 */ /* 0x000f240000000a00 */
[----:B----4-:R-:W-:-:S06]  /*1dc30*/  @!P0 IMAD.WIDE.U32 R4, R41, 0x2, R4 ;  /* 0x0000000229048825 */ /* 0x010fcc00078e0004 */
[----:B------:R4:W2:Y:S01]  /*1dc40*/  @!P0 LDG.E.U16.CONSTANT R4, desc[UR6][R4.64+0x6] ;  /* 0x0000060604048981 */ /* 0x0008a2000c1e9500 */
[----:B---3--:R-:W-:Y:S01]  /*1dc50*/  FMUL R34, R34, UR5 ;  /* 0x0000000522227c20 */ /* 0x008fe20008400000 */
[----:B------:R-:W-:Y:S01]  /*1dc60*/  IMAD R3, R42, UR4, R3 ;  /* 0x000000042a037c24 */ /* 0x000fe2000f8e0203 */
[----:B----4-:R-:W-:Y:S01]  /*1dc70*/  MOV R5, 0x3f800000 ;  /* 0x3f80000000057802 */ /* 0x010fe20000000f00 */
        /* <DEDUP_REMOVED lines=8> */
[C---:B01----:R-:W-:Y:S01]  /*1dd00*/  FMUL R0, |R7|.reuse, 2.8853900432586669922 ;  /* 0x4038aa3b07007820 */ /* 0x043fe20000400200 */
        /* <DEDUP_REMOVED lines=19> */
[----:B------:R-:W-:Y:S01]  /*1de40*/  STG.E.U16 desc[UR6][R4.64], R7 ;  /* 0x0000000704007986 */ /* 0x000fe2000c101506 */
[----:B------:R-:W-:Y:S05]  /*1de50*/  EXIT ;  /* 0x000000000000794d */ /* 0x000fea0003800000 */
.L_x_2311:
[----:B------:R-:W0:Y:S01]  /*1de60*/  LDCU UR4, c[0x0][0x3a8] ;  /* 0x00007500ff0477ac */ /* 0x000e220008000800 */
[----:B------:R-:W1:Y:S01]  /*1de70*/  LDC.64 R4, c[0x0][0x398] ;  /* 0x0000e600ff047b82 */ /* 0x000e620000000a00 */
[----:B------:R-:W-:Y:S01]  /*1de80*/  BSSY.RECONVERGENT B0, `(.L_x_503) ;  /* 0x0000041000007945 */ /* 0x000fe20003800200 */
[----:B0-----:R-:W-:Y:S01]  /*1de90*/  ISETP.GE.U32.AND P0, PT, R42, UR4, PT ;  /* 0x000000042a007c0c */ /* 0x001fe2000bf06070 */
[----:B-1----:R-:W-:-:S12]  /*1dea0*/  IMAD.WIDE.U32 R4, R41, 0x2, R4 ;  /* 0x0000000229047825 */ /* 0x002fd800078e0004 */
[----:B------:R-:W-:Y:S05]  /*1deb0*/  @P0 BRA `(.L_x_504) ;  /* 0x0000000000f40947 */ /* 0x000fea0003800000 */
[----:B------:R-:W0:Y:S01]  /*1dec0*/  LDC R0, c[0x0][0x3ac] ;  /* 0x0000eb00ff007b82 */ /* 0x000e220000000800 */
[----:B------:R-:W-:Y:S07]  /*1ded0*/  BSSY.RECONVERGENT B1, `(.L_x_505) ;  /* 0x0000010000017945 */ /* 0x000fee0003800200 */
[----:B------:R-:W1:Y:S01]  /*1dee0*/  LDC.64 R6, c[0x0][0x380] ;  /* 0x0000e000ff067b82 */ /* 0x000e620000000a00 */
[-C--:B0-----:R-:W-:Y:S01]  /*1def0*/  ISETP.GE.U32.AND P0, PT, R41, R0.reuse, PT ;  /* 0x000000002900720c */ /* 0x081fe20003f06070 */
[----:B------:R-:W-:-:S04]  /*1df00*/  IMAD R3, R42, R0, R41 ;  /* 0x000000002a037224 */ /* 0x000fc800078e0229 */
[----:B-1----:R-:W-:-:S08]  /*1df10*/  IMAD.WIDE.U32 R6, R3, 0x2, R6 ;  /* 0x0000000203067825 */ /* 0x002fd000078e0006 */
[----:B------:R-:W-:Y:S05]  /*1df20*/  @P0 BRA `(.L_x_506) ;  /* 0x0000000000280947 */ /* 0x000fea0003800000 */
[----:B------:R-:W0:Y:S01]  /*1df30*/  LDCU UR5, c[0x0][0x3a0] ;  /* 0x00007400ff0577ac */ /* 0x000e220008000800 */
[----:B------:R-:W-:Y:S01]  /*1df40*/  ISETP.NE.AND P0, PT, R2, 0x7, PT ;  /* 0x000000070200780c */ /* 0x000fe20003f05270 */
[----:B0-----:R-:W-:-:S12]  /*1df50*/  FMUL R49, R49, UR5 ;  /* 0x0000000531317c20 */ /* 0x001fd80008400000 */
[----:B------:R-:W-:Y:S05]  /*1df60*/  @P0 BRA `(.L_x_507) ;  /* 0x00000000000c0947 */ /* 0x000fea0003800000 */
[----:B------:R-:W2:Y:S02]  /*1df70*/  LDG.E.U16.CONSTANT R3, desc[UR6][R4.64] ;  /* 0x0000000604037981 */ /* 0x000ea4000c1e9500 */
[----:B--2---:R-:W-:-:S05]  /*1df80*/  HADD2.F32 R8, -RZ, R3.H0_H0 ;  /* 0x20000003ff087230 */ /* 0x004fca0000004100 */
[----:B------:R-:W-:-:S07]  /*1df90*/  FADD R49, R8, R49 ;  /* 0x0000003108317221 */ /* 0x000fce0000000000 */
.L_x_507:
[----:B------:R-:W-:-:S04]  /*1dfa0*/  FMNMX R49, RZ, R49, !PT ;  /* 0x00000031ff317209 */ /* 0x000fc80007800000 */
[----:B------:R-:W-:-:S05]  /*1dfb0*/  F2FP.F16.F32.PACK_AB R49, RZ, R49 ;  /* 0x00000031ff31723e */ /* 0x000fca00000000ff */
[----:B------:R0:W-:Y:S02]  /*1dfc0*/  STG.E.U16 desc[UR6][R6.64], R49 ;  /* 0x0000003106007986 */ /* 0x0001e4000c101506 */
.L_x_506:
[----:B------:R-:W-:Y:S05]  /*1dfd0*/  BSYNC.RECONVERGENT B1 ;  /* 0x0000000000017941 */ /* 0x000fea0003800200 */
.L_x_505:
[----:B------:R-:W-:Y:S01]  /*1dfe0*/  IADD3 R3, PT, PT, R41, 0x1, RZ ;  /* 0x0000000129037810 */ /* 0x000fe20007ffe0ff */
[----:B------:R-:W-:Y:S03]  /*1dff0*/  BSSY.RECONVERGENT B1, `(.L_x_508) ;  /* 0x000000d000017945 */ /* 0x000fe60003800200 */
[----:B------:R-:W-:-:S13]  /*1e000*/  ISETP.GE.U32.AND P0, PT, R3, R0, PT ;  /* 0x000000000300720c */ /* 0x000fda0003f06070 */
[----:B------:R-:W-:Y:S05]  /*1e010*/  @P0 BRA `(.L_x_509) ;  /* 0x0000000000280947 */ /* 0x000fea0003800000 */
[----:B------:R-:W1:Y:S01]  /*1e020*/  LDCU UR5, c[0x0][0x3a0] ;  /* 0x00007400ff0577ac */ /* 0x000e620008000800 */
[----:B------:R-:W-:Y:S01]  /*1e030*/  ISETP.NE.AND P0, PT, R2, 0x7, PT ;  /* 0x000000070200780c */ /* 0x000fe20003f05270 */
[----:B-1----:R-:W-:-:S12]  /*1e040*/  FMUL R47, R47, UR5 ;  /* 0x000000052f2f7c20 */ /* 0x002fd80008400000 */
[----:B------:R-:W-:Y:S05]  /*1e050*/  @P0 BRA `(.L_x_510) ;  /* 0x00000000000c0947 */ /* 0x000fea0003800000 */
[----:B------:R-:W2:Y:S02]  /*1e060*/  LDG.E.U16.CONSTANT R3, desc[UR6][R4.64+0x2] ;  /* 0x0000020604037981 */ /* 0x000ea4000c1e9500 */
[----:B--2---:R-:W-:-:S05]  /*1e070*/  HADD2.F32 R8, -RZ, R3.H0_H0 ;  /* 0x20000003ff087230 */ /* 0x004fca0000004100 */
[----:B------:R-:W-:-:S07]  /*1e080*/  FADD R47, R8, R47 ;  /* 0x0000002f082f7221 */ /* 0x000fce0000000000 */
.L_x_510:
[----:B------:R-:W-:-:S04]  /*1e090*/  FMNMX R47, RZ, R47, !PT ;  /* 0x0000002fff2f7209 */ /* 0x000fc80007800000 */
[----:B------:R-:W-:-:S05]  /*1e0a0*/  F2FP.F16.F32.PACK_AB R47, RZ, R47 ;  /* 0x0000002fff2f723e */ /* 0x000fca00000000ff */
[----:B------:R1:W-:Y:S02]  /*1e0b0*/  STG.E.U16 desc[UR6][R6.64+0x2], R47 ;  /* 0x0000022f06007986 */ /* 0x0003e4000c101506 */
.L_x_509:
[----:B------:R-:W-:Y:S05]  /*1e0c0*/  BSYNC.RECONVERGENT B1 ;  /* 0x0000000000017941 */ /* 0x000fea0003800200 */
.L_x_508:
[----:B------:R-:W-:Y:S01]  /*1e0d0*/  IADD3 R3, PT, PT, R41, 0x2, RZ ;  /* 0x0000000229037810 */ /* 0x000fe20007ffe0ff */
[----:B------:R-:W-:Y:S03]  /*1e0e0*/  BSSY.RECONVERGENT B1, `(.L_x_511) ;  /* 0x000000d000017945 */ /* 0x000fe60003800200 */
[----:B------:R-:W-:-:S13]  /*1e0f0*/  ISETP.GE.U32.AND P0, PT, R3, R0, PT ;  /* 0x000000000300720c */ /* 0x000fda0003f06070 */
[----:B------:R-:W-:Y:S05]  /*1e100*/  @P0 BRA `(.L_x_512) ;  /* 0x0000000000280947 */ /* 0x000fea0003800000 */
[----:B------:R-:W2:Y:S01]  /*1e110*/  LDCU UR5, c[0x0][0x3a0] ;  /* 0x00007400ff0577ac */ /* 0x000ea20008000800 */
[----:B------:R-:W-:Y:S01]  /*1e120*/  ISETP.NE.AND P0, PT, R2, 0x7, PT ;  /* 0x000000070200780c */ /* 0x000fe20003f05270 */
[----:B--2---:R-:W-:-:S12]  /*1e130*/  FMUL R53, R53, UR5 ;  /* 0x0000000535357c20 */ /* 0x004fd80008400000 */
[----:B------:R-:W-:Y:S05]  /*1e140*/  @P0 BRA `(.L_x_513) ;  /* 0x00000000000c0947 */ /* 0x000fea0003800000 */
[----:B------:R-:W2:Y:S02]  /*1e150*/  LDG.E.U16.CONSTANT R3, desc[UR6][R4.64+0x4] ;  /* 0x0000040604037981 */ /* 0x000ea4000c1e9500 */
[----:B--2---:R-:W-:-:S05]  /*1e160*/  HADD2.F32 R8, -RZ, R3.H0_H0 ;  /* 0x20000003ff087230 */ /* 0x004fca0000004100 */
[----:B------:R-:W-:-:S07]  /*1e170*/  FADD R53, R8, R53 ;  /* 0x0000003508357221 */ /* 0x000fce0000000000 */
.L_x_513:
[----:B------:R-:W-:-:S04]  /*1e180*/  FMNMX R53, RZ, R53, !PT ;  /* 0x00000035ff357209 */ /* 0x000fc80007800000 */
[----:B------:R-:W-:-:S05]  /*1e190*/  F2FP.F16.F32.PACK_AB R53, RZ, R53 ;  /* 0x00000035ff35723e */ /* 0x000fca00000000ff */
[----:B------:R2:W-:Y:S02]  /*1e1a0*/  STG.E.U16 desc[UR6][R6.64+0x4], R53 ;  /* 0x0000043506007986 */ /* 0x0005e4000c101506 */
.L_x_512:
[----:B------:R-:W-:Y:S05]  /*1e1b0*/  BSYNC.RECONVERGENT B1 ;  /* 0x0000000000017941 */ /* 0x000fea0003800200 */
.L_x_511:
[----:B------:R-:W-:-:S04]  /*1e1c0*/  IADD3 R3, PT, PT, R41, 0x3, RZ ;  /* 0x0000000329037810 */ /* 0x000fc80007ffe0ff */
[----:B------:R-:W-:-:S13]  /*1e1d0*/  ISETP.GE.U32.AND P0, PT, R3, R0, PT ;  /* 0x000000000300720c */ /* 0x000fda0003f06070 */
[----:B------:R-:W-:Y:S05]  /*1e1e0*/  @P0 BRA `(.L_x_504) ;  /* 0x0000000000280947 */ /* 0x000fea0003800000 */
[----:B------:R-:W3:Y:S01]  /*1e1f0*/  LDCU UR5, c[0x0][0x3a0] ;  /* 0x00007400ff0577ac */ /* 0x000ee20008000800 */
[----:B------:R-:W-:Y:S01]  /*1e200*/  ISETP.NE.AND P0, PT, R2, 0x7, PT ;  /* 0x000000070200780c */ /* 0x000fe20003f05270 */
[----:B---3--:R-:W-:-:S12]  /*1e210*/  FMUL R28, R28, UR5 ;  /* 0x000000051c1c7c20 */ /* 0x008fd80008400000 */
[----:B------:R-:W-:Y:S05]  /*1e220*/  @P0 BRA `(.L_x_514) ;  /* 0x00000000000c0947 */ /* 0x000fea0003800000 */
[----:B------:R-:W3:Y:S02]  /*1e230*/  LDG.E.U16.CONSTANT R0, desc[UR6][R4.64+0x6] ;  /* 0x0000060604007981 */ /* 0x000ee4000c1e9500 */
[----:B---3--:R-:W-:-:S05]  /*1e240*/  HADD2.F32 R3, -RZ, R0.H0_H0 ;  /* 0x20000000ff037230 */ /* 0x008fca0000004100 */
[----:B------:R-:W-:-:S07]  /*1e250*/  FADD R28, R3, R28 ;  /* 0x0000001c031c7221 */ /* 0x000fce0000000000 */
.L_x_514:
[----:B------:R-:W-:-:S04]  /*1e260*/  FMNMX R28, RZ, R28, !PT ;  /* 0x0000001cff1c7209 */ /* 0x000fc80007800000 */
[----:B------:R-:W-:-:S05]  /*1e270*/  F2FP.F16.F32.PACK_AB R28, RZ, R28 ;  /* 0x0000001cff1c723e */ /* 0x000fca00000000ff */
[----:B------:R3:W-:Y:S02]  /*1e280*/  STG.E.U16 desc[UR6][R6.64+0x6], R28 ;  /* 0x0000061c06007986 */ /* 0x0007e4000c101506 */
.L_x_504:
[----:B------:R-:W-:Y:S05]  /*1e290*/  BSYNC.RECONVERGENT B0 ;  /* 0x0000000000007941 */ /* 0x000fea0003800200 */
.L_x_503:
[----:B------:R-:W-:Y:S01]  /*1e2a0*/  IADD3 R0, PT, PT, R42, 0x1, RZ ;  /* 0x000000012a007810 */ /* 0x000fe20007ffe0ff */
[----:B------:R-:W-:Y:S03]  /*1e2b0*/  BSSY.RECONVERGENT B0, `(.L_x_515) ;  /* 0x0000045000007945 */ /* 0x000fe60003800200 */
[----:B------:R-:W-:-:S13]  /*1e2c0*/  ISETP.GE.U32.AND P0, PT, R0, UR4, PT ;  /* 0x0000000400007c0c */ /* 0x000fda000bf06070 */
[----:B------:R-:W-:Y:S05]  /*1e2d0*/  @P0 BRA `(.L_x_516) ;  /* 0x0000000400080947 */ /* 0x000fea0003800000 */
[----:B------:R-:W4:Y:S01]  /*1e2e0*/  LDC R3, c[0x0][0x3ac] ;  /* 0x0000eb00ff037b82 */ /* 0x000f220000000800 */
[C---:B------:R-:W-:Y:S01]  /*1e2f0*/  IADD3 R10, PT, PT, R41.reuse, 0x1, RZ ;  /* 0x00000001290a7810 */ /* 0x040fe20007ffe0ff */
[----:B------:R-:W-:Y:S01]  /*1e300*/  BSSY.RECONVERGENT B1, `(.L_x_517) ;  /* 0x0000014000017945 */ /* 0x000fe20003800200 */
[C---:B------:R-:W-:Y:S02]  /*1e310*/  IADD3 R12, PT, PT, R41.reuse, 0x2, RZ ;  /* 0x00000002290c7810 */ /* 0x040fe40007ffe0ff */
[C---:B------:R-:W-:Y:S02]  /*1e320*/  IADD3 R14, PT, PT, R41.reuse, 0x3, RZ ;  /* 0x00000003290e7810 */ /* 0x040fe40007ffe0ff */
[-C--:B----4-:R-:W-:Y:S02]  /*1e330*/  ISETP.GE.U32.AND P2, PT, R41, R3.reuse, PT ;  /* 0x000000032900720c */ /* 0x090fe40003f46070 */
[-C--:B------:R-:W-:Y:S02]  /*1e340*/  ISETP.GE.U32.AND P3, PT, R10, R3.reuse, PT ;  /* 0x000000030a00720c */ /* 0x080fe40003f66070 */
[----:B------:R-:W-:-:S02]  /*1e350*/  ISETP.GE.U32.AND P0, PT, R12, R3, PT ;  /* 0x000000030c00720c */ /* 0x000fc40003f06070 */
[----:B------:R-:W-:-:S07]  /*1e360*/  ISETP.GE.U32.AND P1, PT, R14, R3, PT ;  /* 0x000000030e00720c */ /* 0x000fce0003f26070 */
[----:B------:R-:W-:Y:S06]  /*1e370*/  @P2 BRA `(.L_x_518) ;  /* 0x0000000000302947 */ /* 0x000fec0003800000 */
[----:B------:R-:W-:Y:S01]  /*1e380*/  ISETP.NE.AND P2, PT, R2, 0x7, PT ;  /* 0x000000070200780c */ /* 0x000fe20003f45270 */
[----:B------:R-:W4:Y:S01]  /*1e390*/  LDCU UR5, c[0x0][0x3a0] ;  /* 0x00007400ff0577ac */ /* 0x000f220008000800 */
[----:B0123--:R-:W0:Y:S11]  /*1e3a0*/  LDC.64 R6, c[0x0][0x380] ;  /* 0x0000e000ff067b82 */ /* 0x00fe360000000a00 */
[----:B------:R-:W2:Y:S01]  /*1e3b0*/  @!P2 LDG.E.U16.CONSTANT R8, desc[UR6][R4.64] ;  /* 0x000000060408a981 */ /* 0x000ea2000c1e9500 */
[----:B------:R-:W-:-:S02]  /*1e3c0*/  IMAD R9, R0, R3, R41 ;  /* 0x0000000300097224 */ /* 0x000fc400078e0229 */
[----:B----4-:R-:W-:Y:S02]  /*1e3d0*/  FMUL R43, R43, UR5 ;  /* 0x000000052b2b7c20 */ /* 0x010fe40008400000 */
[----:B0-----:R-:W-:-:S04]  /*1e3e0*/  IMAD.WIDE.U32 R6, R9, 0x2, R6 ;  /* 0x0000000209067825 */ /* 0x001fc800078e0006 */
[----:B--2---:R-:W-:-:S05]  /*1e3f0*/  @!P2 HADD2.F32 R8, -RZ, R8.H0_H0 ;  /* 0x20000008ff08a230 */ /* 0x004fca0000004100 */
[----:B------:R-:W-:-:S05]  /*1e400*/  @!P2 FADD R43, R8, R43 ;  /* 0x0000002b082ba221 */ /* 0x000fca0000000000 */
[----:B------:R-:W-:-:S04]  /*1e410*/  FMNMX R43, RZ, R43, !PT ;  /* 0x0000002bff2b7209 */ /* 0x000fc80007800000 */
[----:B------:R-:W-:-:S05]  /*1e420*/  F2FP.F16.F32.PACK_AB R43, RZ, R43 ;  /* 0x0000002bff2b723e */ /* 0x000fca00000000ff */
[----:B------:R4:W-:Y:S02]  /*1e430*/  STG.E.U16 desc[UR6][R6.64], R43 ;  /* 0x0000002b06007986 */ /* 0x0009e4000c101506 */
.L_x_518:
[----:B------:R-:W-:Y:S05]  /*1e440*/  BSYNC.RECONVERGENT B1 ;  /* 0x0000000000017941 */ /* 0x000fea0003800200 */
.L_x_517:
[----:B------:R-:W-:Y:S04]  /*1e450*/  BSSY.RECONVERGENT B1, `(.L_x_519) ;  /* 0x000000e000017945 */ /* 0x000fe80003800200 */
[----:B------:R-:W-:Y:S05]  /*1e460*/  @P3 BRA `(.L_x_520) ;  /* 0x0000000000303947 */ /* 0x000fea0003800000 */
[----:B------:R-:W-:Y:S01]  /*1e470*/  ISETP.NE.AND P2, PT, R2, 0x7, PT ;  /* 0x000000070200780c */ /* 0x000fe20003f45270 */
[----:B------:R-:W5:Y:S01]  /*1e480*/  LDCU UR5, c[0x0][0x3a0] ;  /* 0x00007400ff0577ac */ /* 0x000f620008000800 */
[----:B01234-:R-:W0:Y:S11]  /*1e490*/  LDC.64 R6, c[0x0][0x380] ;  /* 0x0000e000ff067b82 */ /* 0x01fe360000000a00 */
[----:B------:R-:W2:Y:S01]  /*1e4a0*/  @!P2 LDG.E.U16.CONSTANT R8, desc[UR6][R4.64+0x2] ;  /* 0x000002060408a981 */ /* 0x000ea2000c1e9500 */
[----:B------:R-:W-:-:S02]  /*1e4b0*/  IMAD R9, R0, R3, R10 ;  /* 0x0000000300097224 */ /* 0x000fc400078e020a */
[----:B-----5:R-:W-:Y:S02]  /*1e4c0*/  FMUL R45, R45, UR5 ;  /* 0x000000052d2d7c20 */ /* 0x020fe40008400000 */
[----:B0-----:R-:W-:-:S04]  /*1e4d0*/  IMAD.WIDE.U32 R6, R9, 0x2, R6 ;  /* 0x0000000209067825 */ /* 0x001fc800078e0006 */
[----:B--2---:R-:W-:-:S05]  /*1e4e0*/  @!P2 HADD2.F32 R8, -RZ, R8.H0_H0 ;  /* 0x20000008ff08a230 */ /* 0x004fca0000004100 */
[----:B------:R-:W-:-:S05]  /*1e4f0*/  @!P2 FADD R45, R8, R45 ;  /* 0x0000002d082da221 */ /* 0x000fca0000000000 */
[----:B------:R-:W-:-:S04]  /*1e500*/  FMNMX R45, RZ, R45, !PT ;  /* 0x0000002dff2d7209 */ /* 0x000fc80007800000 */
[----:B------:R-:W-:-:S05]  /*1e510*/  F2FP.F16.F32.PACK_AB R45, RZ, R45 ;  /* 0x0000002dff2d723e */ /* 0x000fca00000000ff */
[----:B------:R0:W-:Y:S02]  /*1e520*/  STG.E.U16 desc[UR6][R6.64], R45 ;  /* 0x0000002d06007986 */ /* 0x0001e4000c101506 */
.L_x_520:
[----:B------:R-:W-:Y:S05]  /*1e530*/  BSYNC.RECONVERGENT B1 ;  /* 0x0000000000017941 */ /* 0x000fea0003800200 */
.L_x_519:
        /* <DEDUP_REMOVED lines=14> */
.L_x_522:
[----:B------:R-:W-:Y:S05]  /*1e620*/  BSYNC.RECONVERGENT B1 ;  /* 0x0000000000017941 */ /* 0x000fea0003800200 */
.L_x_521:
        /* <DEDUP_REMOVED lines=13> */
.L_x_516:
[----:B------:R-:W-:Y:S05]  /*1e700*/  BSYNC.RECONVERGENT B0 ;  /* 0x0000000000007941 */ /* 0x000fea0003800200 */
.L_x_515:
[----:B------:R-:W-:Y:S01]  /*1e710*/  IADD3 R0, PT, PT, R42, 0x2, RZ ;  /* 0x000000022a007810 */ /* 0x000fe20007ffe0ff */
[----:B------:R-:W-:Y:S03]  /*1e720*/  BSSY.RECONVERGENT B0, `(.L_x_523) ;  /* 0x0000042000007945 */ /* 0x000fe60003800200 */
[----:B------:R-:W-:-:S13]  /*1e730*/  ISETP.GE.U32.AND P0, PT, R0, UR4, PT ;  /* 0x0000000400007c0c */ /* 0x000fda000bf06070 */
[----:B------:R-:W-:Y:S05]  /*1e740*/  @P0 BRA `(.L_x_524) ;  /* 0x0000000000fc0947 */ /* 0x000fea0003800000 */
[----:B------:R-:W5:Y:S01]  /*1e750*/  LDC R3, c[0x0][0x3ac] ;  /* 0x0000eb00ff037b82 */ /* 0x000f620000000800 */
[----:B------:R-:W-:Y:S07]  /*1e760*/  BSSY.RECONVERGENT B1, `(.L_x_525) ;  /* 0x0000010000017945 */ /* 0x000fee0003800200 */
[----:B01234-:R-:W0:Y:S01]  /*1e770*/  LDC.64 R6, c[0x0][0x380] ;  /* 0x0000e000ff067b82 */ /* 0x01fe220000000a00 */
[-C--:B-----5:R-:W-:Y:S01]  /*1e780*/  ISETP.GE.U32.AND P0, PT, R41, R3.reuse, PT ;  /* 0x000000032900720c */ /* 0x0a0fe20003f06070 */
[----:B------:R-:W-:-:S04]  /*1e790*/  IMAD R9, R0, R3, R41 ;  /* 0x0000000300097224 */ /* 0x000fc800078e0229 */
[----:B0-----:R-:W-:-:S08]  /*1e7a0*/  IMAD.WIDE.U32 R8, R9, 0x2, R6 ;  /* 0x0000000209087825 */ /* 0x001fd000078e0006 */
        /* <DEDUP_REMOVED lines=8> */
.L_x_527:
[----:B------:R-:W-:-:S04]  /*1e830*/  FMNMX R59, RZ, R59, !PT ;  /* 0x0000003bff3b7209 */ /* 0x000fc80007800000 */
[----:B------:R-:W-:-:S05]  /*1e840*/  F2FP.F16.F32.PACK_AB R59, RZ, R59 ;  /* 0x0000003bff3b723e */ /* 0x000fca00000000ff */
[----:B------:R0:W-:Y:S02]  /*1e850*/  STG.E.U16 desc[UR6][R8.64], R59 ;  /* 0x0000003b08007986 */ /* 0x0001e4000c101506 */
.L_x_526:
[----:B------:R-:W-:Y:S05]  /*1e860*/  BSYNC.RECONVERGENT B1 ;  /* 0x0000000000017941 */ /* 0x000fea0003800200 */
.L_x_525:
        /* <DEDUP_REMOVED lines=11> */
.L_x_530:
[----:B------:R-:W-:-:S04]  /*1e920*/  FMNMX R51, RZ, R51, !PT ;  /* 0x00000033ff337209 */ /* 0x000fc80007800000 */
[----:B------:R-:W-:-:S05]  /*1e930*/  F2FP.F16.F32.PACK_AB R51, RZ, R51 ;  /* 0x00000033ff33723e */ /* 0x000fca00000000ff */
[----:B------:R1:W-:Y:S02]  /*1e940*/  STG.E.U16 desc[UR6][R8.64+0x2], R51 ;  /* 0x0000023308007986 */ /* 0x0003e4000c101506 */
.L_x_529:
[----:B------:R-:W-:Y:S05]  /*1e950*/  BSYNC.RECONVERGENT B1 ;  /* 0x0000000000017941 */ /* 0x000fea0003800200 */
.L_x_528:
[----:B01----:R-:W-:Y:S01]  /*1e960*/  IADD3 R8, PT, PT, R41, 0x2, RZ ;  /* 0x0000000229087810 */ /* 0x003fe20007ffe0ff */
[----:B------:R-:W-:Y:S03]  /*1e970*/  BSSY.RECONVERGENT B1, `(.L_x_531) ;  /* 0x000000f000017945 */ /* 0x000fe60003800200 */
[-C--:B------:R-:W-:Y:S01]  /*1e980*/  ISETP.GE.U32.AND P0, PT, R8, R3.reuse, PT ;  /* 0x000000030800720c */ /* 0x080fe20003f06070 */
[----:B------:R-:W-:-:S04]  /*1e990*/  IMAD R9, R0, R3, R8 ;  /* 0x0000000300097224 */ /* 0x000fc800078e0208 */
[----:B------:R-:W-:-:S08]  /*1e9a0*/  IMAD.WIDE.U32 R6, R9, 0x2, R6 ;  /* 0x0000000209067825 */ /* 0x000fd000078e0006 */
        /* <DEDUP_REMOVED lines=8> */
.L_x_533:
[----:B------:R-:W-:-:S04]  /*1ea30*/  FMNMX R55, RZ, R55, !PT ;  /* 0x00000037ff377209 */ /* 0x000fc80007800000 */
[----:B------:R-:W-:-:S05]  /*1ea40*/  F2FP.F16.F32.PACK_AB R55, RZ, R55 ;  /* 0x00000037ff37723e */ /* 0x000fca00000000ff */
[----:B------:R0:W-:Y:S02]  /*1ea50*/  STG.E.U16 desc[UR6][R6.64], R55 ;  /* 0x0000003706007986 */ /* 0x0001e4000c101506 */
.L_x_532:
[----:B------:R-:W-:Y:S05]  /*1ea60*/  BSYNC.RECONVERGENT B1 ;  /* 0x0000000000017941 */ /* 0x000fea0003800200 */
.L_x_531:
[----:B------:R-:W-:-:S04]  /*1ea70*/  IADD3 R0, PT, PT, R41, 0x3, RZ ;  /* 0x0000000329007810 */ /* 0x000fc80007ffe0ff */
        /* <DEDUP_REMOVED lines=9> */
.L_x_534:
[----:B------:R-:W-:-:S04]  /*1eb10*/  FMNMX R29, RZ, R29, !PT ;  /* 0x0000001dff1d7209 */ /* 0x000fc80007800000 */
[----:B------:R-:W-:-:S05]  /*1eb20*/  F2FP.F16.F32.PACK_AB R29, RZ, R29 ;  /* 0x0000001dff1d723e */ /* 0x000fca00000000ff */
[----:B------:R1:W-:Y:S02]  /*1eb30*/  STG.E.U16 desc[UR6][R6.64+0x2], R29 ;  /* 0x0000021d06007986 */ /* 0x0003e4000c101506 */
.L_x_524:
[----:B------:R-:W-:Y:S05]  /*1eb40*/  BSYNC.RECONVERGENT B0 ;  /* 0x0000000000007941 */ /* 0x000fea0003800200 */
.L_x_523:
[----:B------:R-:W-:-:S04]  /*1eb50*/  IADD3 R42, PT, PT, R42, 0x3, RZ ;  /* 0x000000032a2a7810 */ /* 0x000fc80007ffe0ff */
[----:B------:R-:W-:-:S13]  /*1eb60*/  ISETP.GE.U32.AND P0, PT, R42, UR4, PT ;  /* 0x000000042a007c0c */ /* 0x000fda000bf06070 */
[----:B------:R-:W-:Y:S05]  /*1eb70*/  @P0 EXIT ;  /* 0x000000000000094d */ /* 0x000fea0003800000 */
[----:B------:R-:W5:Y:S01]  /*1eb80*/  LDCU UR4, c[0x0][0x3ac] ;  /* 0x00007580ff0477ac */ /* 0x000f620008000800 */
[C---:B------:R-:W-:Y:S01]  /*1eb90*/  IADD3 R3, PT, PT, R41.reuse, 0x1, RZ ;  /* 0x0000000129037810 */ /* 0x040fe20007ffe0ff */
[----:B------:R-:W-:Y:S01]  /*1eba0*/  BSSY.RECONVERGENT B0, `(.L_x_535) ;  /* 0x0000014000007945 */ /* 0x000fe20003800200 */
[C---:B------:R-:W-:Y:S02]  /*1ebb0*/  IADD3 R9, PT, PT, R41.reuse, 0x2, RZ ;  /* 0x0000000229097810 */ /* 0x040fe40007ffe0ff */
[C---:B------:R-:W-:Y:S02]  /*1ebc0*/  IADD3 R11, PT, PT, R41.reuse, 0x3, RZ ;  /* 0x00000003290b7810 */ /* 0x040fe40007ffe0ff */
[----:B-----5:R-:W-:Y:S02]  /*1ebd0*/  ISETP.GE.U32.AND P2, PT, R41, UR4, PT ;  /* 0x0000000429007c0c */ /* 0x020fe4000bf46070 */
[----:B------:R-:W-:Y:S02]  /*1ebe0*/  ISETP.GE.U32.AND P3, PT, R3, UR4, PT ;  /* 0x0000000403007c0c */ /* 0x000fe4000bf66070 */
[----:B------:R-:W-:-:S02]  /*1ebf0*/  ISETP.GE.U32.AND P0, PT, R9, UR4, PT ;  /* 0x0000000409007c0c */ /* 0x000fc4000bf06070 */
[----:B------:R-:W-:-:S07]  /*1ec00*/  ISETP.GE.U32.AND P1, PT, R11, UR4, PT ;  /* 0x000000040b007c0c */ /* 0x000fce000bf26070 */
[----:B------:R-:W-:Y:S06]  /*1ec10*/  @P2 BRA `(.L_x_536) ;  /* 0x0000000000302947 */ /* 0x000fec0003800000 */
[----:B------:R-:W-:Y:S01]  /*1ec20*/  ISETP.NE.AND P2, PT, R2, 0x7, PT ;  /* 0x000000070200780c */ /* 0x000fe20003f45270 */
[----:B------:R-:W5:Y:S01]  /*1ec30*/  LDCU UR5, c[0x0][0x3a0] ;  /* 0x00007400ff0577ac */ /* 0x000f620008000800 */
[----:B01234-:R-:W0:Y:S11]  /*1ec40*/  LDC.64 R6, c[0x0][0x380] ;  /* 0x0000e000ff067b82 */ /* 0x01fe360000000a00 */
[----:B------:R-:W2:Y:S01]  /*1ec50*/  @!P2 LDG.E.U16.CONSTANT R0, desc[UR6][R4.64] ;  /* 0x000000060400a981 */ /* 0x000ea2000c1e9500 */
[----:B------:R-:W-:-:S02]  /*1ec60*/  IMAD R41, R42, UR4, R41 ;  /* 0x000000042a297c24 */ /* 0x000fc4000f8e0229 */
[----:B-----5:R-:W-:Y:S02]  /*1ec70*/  FMUL R57, R57, UR5 ;  /* 0x0000000539397c20 */ /* 0x020fe40008400000 */
[----:B0-----:R-:W-:-:S04]  /*1ec80*/  IMAD.WIDE.U32 R6, R41, 0x2, R6 ;  /* 0x0000000229067825 */ /* 0x001fc800078e0006 */
[----:B--2---:R-:W-:-:S05]  /*1ec90*/  @!P2 HADD2.F32 R0, -RZ, R0.H0_H0 ;  /* 0x20000000ff00a230 */ /* 0x004fca0000004100 */
[----:B------:R-:W-:-:S05]  /*1eca0*/  @!P2 FADD R57, R0, R57 ;  /* 0x000000390039a221 */ /* 0x000fca0000000000 */
[----:B------:R-:W-:-:S04]  /*1ecb0*/  FMNMX R57, RZ, R57, !PT ;  /* 0x00000039ff397209 */ /* 0x000fc80007800000 */
[----:B------:R-:W-:-:S05]  /*1ecc0*/  F2FP.F16.F32.PACK_AB R57, RZ, R57 ;  /* 0x00000039ff39723e */ /* 0x000fca00000000ff */
[----:B------:R0:W-:Y:S02]  /*1ecd0*/  STG.E.U16 desc[UR6][R6.64], R57 ;  /* 0x0000003906007986 */ /* 0x0001e4000c101506 */
.L_x_536:
[----:B------:R-:W-:Y:S05]  /*1ece0*/  BSYNC.RECONVERGENT B0 ;  /* 0x0000000000007941 */ /* 0x000fea0003800200 */
.L_x_535:
[----:B------:R-:W-:Y:S04]  /*1ecf0*/  BSSY.RECONVERGENT B0, `(.L_x_537) ;  /* 0x000000e000007945 */ /* 0x000fe80003800200 */
[----:B------:R-:W-:Y:S05]  /*1ed00*/  @P3 BRA `(.L_x_538) ;  /* 0x0000000000303947 */ /* 0x000fea0003800000 */
        /* <DEDUP_REMOVED lines=12> */
.L_x_538:
[----:B------:R-:W-:Y:S05]  /*1edd0*/  BSYNC.RECONVERGENT B0 ;  /* 0x0000000000007941 */ /* 0x000fea0003800200 */
.L_x_537:
        /* <DEDUP_REMOVED lines=14> */
.L_x_540:
[----:B------:R-:W-:Y:S05]  /*1eec0*/  BSYNC.RECONVERGENT B0 ;  /* 0x0000000000007941 */ /* 0x000fea0003800200 */
.L_x_539:
[----:B------:R-:W-:Y:S05]  /*1eed0*/  @P1 EXIT ;  /* 0x000000000000194d */ /* 0x000fea0003800000 */
[----:B------:R-:W-:Y:S01]  /*1eee0*/  ISETP.NE.AND P0, PT, R2, 0x7, PT ;  /* 0x000000070200780c */ /* 0x000fe20003f05270 */
[----:B------:R-:W5:Y:S01]  /*1eef0*/  LDCU UR5, c[0x0][0x3a0] ;  /* 0x00007400ff0577ac */ /* 0x000f620008000800 */
[----:B------:R-:W0:Y:S11]  /*1ef00*/  LDC.64 R2, c[0x0][0x380] ;  /* 0x0000e000ff027b82 */ /* 0x000e360000000a00 */
[----:B------:R-:W1:Y:S01]  /*1ef10*/  @!P0 LDG.E.U16.CONSTANT R4, desc[UR6][R4.64+0x6] ;  /* 0x0000060604048981 */ /* 0x000e62000c1e9500 */
[----:B------:R-:W-:-:S02]  /*1ef20*/  IMAD R11, R42, UR4, R11 ;  /* 0x000000042a0b7c24 */ /* 0x000fc4000f8e020b */
[----:B-----5:R-:W-:Y:S02]  /*1ef30*/  FMUL R34, R34, UR5 ;  /* 0x0000000522227c20 */ /* 0x020fe40008400000 */
[----:B0-----:R-:W-:-:S04]  /*1ef40*/  IMAD.WIDE.U32 R2, R11, 0x2, R2 ;  /* 0x000000020b027825 */ /* 0x001fc800078e0002 */
[----:B-1234-:R-:W-:-:S05]  /*1ef50*/  @!P0 HADD2.F32 R7, -RZ, R4.H0_H0 ;  /* 0x20000004ff078230 */ /* 0x01efca0000004100 */
[----:B------:R-:W-:-:S05]  /*1ef60*/  @!P0 FADD R34, R7, R34 ;  /* 0x0000002207228221 */ /* 0x000fca0000000000 */
[----:B------:R-:W-:-:S04]  /*1ef70*/  FMNMX R34, RZ, R34, !PT ;  /* 0x00000022ff227209 */ /* 0x000fc80007800000 */
[----:B------:R-:W-:-:S05]  /*1ef80*/  F2FP.F16.F32.PACK_AB R34, RZ, R34 ;  /* 0x00000022ff22723e */ /* 0x000fca00000000ff */
[----:B------:R-:W-:Y:S01]  /*1ef90*/  STG.E.U16 desc[UR6][R2.64], R34 ;  /* 0x0000002202007986 */ /* 0x000fe2000c101506 */
[----:B------:R-:W-:Y:S05]  /*1efa0*/  EXIT ;  /* 0x000000000000794d */ /* 0x000fea0003800000 */
.L_x_472:
[----:B------:R-:W-:-:S04]  /*1efb0*/  IADD3 R0, PT, PT, R2, -0x5, RZ ;  /* 0xfffffffb02007810 */ /* 0x000fc80007ffe0ff */
[----:B------:R-:W-:-:S13]  /*1efc0*/  ISETP.GE.U32.AND P0, PT, R0, 0x2, PT ;  /* 0x000000020000780c */ /* 0x000fda0003f06070 */
[----:B------:R-:W-:Y:S05]  /*1efd0*/  @!P0 BRA `(.L_x_541) ;  /* 0x0000003c00748947 */ /* 0x000fea0003800000 */
[----:B------:R-:W-:-:S04]  /*1efe0*/  MOV R3, 0xfffffffc ;  /* 0xfffffffc00037802 */ /* 0x000fc80000000f00 */
[----:B------:R-:W-:-:S04]  /*1eff0*/  VIADDMNMX.U32 R0, R2, R3, 0x4, PT ;  /* 0x0000000402007446 */ /* 0x000fc80003800003 */
[----:B------:R-:W-:-:S04]  /*1f000*/  SHF.L.U32 R0, R0, 0x2, RZ ;  /* 0x0000000200007819 */ /* 0x000fc800000006ff */
[----:B------:R-:W0:Y:S02]  /*1f010*/  LDC R4, c[0x2][R0+0x110] ;  /* 0x0080440000047b82 */ /* 0x000e240000000800 */
[----:B0-----:R-:W-:-:S04]  /*1f020*/  SHF.R.S32.HI R5, RZ, 0x1f, R4 ;  /* 0x0000001fff057819 */ /* 0x001fc80000011404 */
.L_x_2314:
[----:B------:R-:W-:Y:S05]  /*1f030*/  BRX R4 -0x1f040                                                         (*"BRANCH_TARGETS .L_x_2315,.L_x_2313"*) ;  /* 0xfffffe0c04f07949 */ /* 0x000fea000383ffff */
.L_x_2313:
[----:B------:R-:W0:Y:S01]  /*1f040*/  LDCU UR4, c[0x0][0x3a8] ;  /* 0x00007500ff0477ac */ /* 0x000e220008000800 */
[----:B------:R-:W-:Y:S01]  /*1f050*/  BSSY.RECONVERGENT B0, `(.L_x_542) ;  /* 0x000003e000007945 */ /* 0x000fe20003800200 */
[----:B0-----:R-:W-:-:S13]  /*1f060*/  ISETP.GE.U32.AND P0, PT, R42, UR4, PT ;  /* 0x000000042a007c0c */ /* 0x001fda000bf06070 */
[----:B------:R-:W-:Y:S05]  /*1f070*/  @P0 BRA `(.L_x_543) ;  /* 0x0000000000ec0947 */ /* 0x000fea0003800000 */
[----:B------:R-:W0:Y:S01]  /*1f080*/  LDC R0, c[0x0][0x3ac] ;  /* 0x0000eb00ff007b82 */ /* 0x000e220000000800 */
[----:B------:R-:W-:Y:S07]  /*1f090*/  BSSY.RECONVERGENT B1, `(.L_x_544) ;  /* 0x0000011000017945 */ /* 0x000fee0003800200 */
[----:B------:R-:W1:Y:S08]  /*1f0a0*/  LDC.64 R4, c[0x0][0x398] ;  /* 0x0000e600ff047b82 */ /* 0x000e700000000a00 */
[----:B------:R-:W2:Y:S01]  /*1f0b0*/  LDC.64 R6, c[0x0][0x380] ;  /* 0x0000e000ff067b82 */ /* 0x000ea20000000a00 */
[-C--:B0-----:R-:W-:Y:S01]  /*1f0c0*/  ISETP.GE.U32.AND P0, PT, R41, R0.reuse, PT ;  /* 0x000000002900720c */ /* 0x081fe20003f06070 */
[----:B------:R-:W-:-:S02]  /*1f0d0*/  IMAD R3, R42, R0, R41 ;  /* 0x000000002a037224 */ /* 0x000fc400078e0229 */
[----:B-1----:R-:W-:-:S04]  /*1f0e0*/  IMAD.WIDE.U32 R4, R41, 0x2, R4 ;  /* 0x0000000229047825 */ /* 0x002fc800078e0004 */
[----:B--2---:R-:W-:-:S06]  /*1f0f0*/  IMAD.WIDE.U32 R6, R3, 0x2, R6 ;  /* 0x0000000203067825 */ /* 0x004fcc00078e0006 */
        /* <DEDUP_REMOVED lines=8> */
.L_x_546:
[----:B------:R-:W-:-:S05]  /*1f180*/  F2FP.F16.F32.PACK_AB R49, RZ, R49 ;  /* 0x00000031ff31723e */ /* 0x000fca00000000ff */
[----:B------:R0:W-:Y:S02]  /*1f190*/  STG.E.U16 desc[UR6][R6.64], R49 ;  /* 0x0000003106007986 */ /* 0x0001e4000c101506 */
.L_x_545:
[----:B------:R-:W-:Y:S05]  /*1f1a0*/  BSYNC.RECONVERGENT B1 ;  /* 0x0000000000017941 */ /* 0x000fea0003800200 */
.L_x_544:
        /* <DEDUP_REMOVED lines=11> */
.L_x_549:
[----:B------:R-:W-:-:S05]  /*1f260*/  F2FP.F16.F32.PACK_AB R47, RZ, R47 ;  /* 0x0000002fff2f723e */ /* 0x000fca00000000ff */
[----:B------:R1:W-:Y:S02]  /*1f270*/  STG.E.U16 desc[UR6][R6.64+0x2], R47 ;  /* 0x0000022f06007986 */ /* 0x0003e4000c101506 */
.L_x_548:
[----:B------:R-:W-:Y:S05]  /*1f280*/  BSYNC.RECONVERGENT B1 ;  /* 0x0000000000017941 */ /* 0x000fea0003800200 */
.L_x_547:
        /* <DEDUP_REMOVED lines=11> */
.L_x_552:
[----:B------:R-:W-:-:S05]  /*1f340*/  F2FP.F16.F32.PACK_AB R53, RZ, R53 ;  /* 0x00000035ff35723e */ /* 0x000fca00000000ff */
[----:B------:R2:W-:Y:S02]  /*1f350*/  STG.E.U16 desc[UR6][R6.64+0x4], R53 ;  /* 0x0000043506007986 */ /* 0x0005e4000c101506 */
.L_x_551:
[----:B------:R-:W-:Y:S05]  /*1f360*/  BSYNC.RECONVERGENT B1 ;  /* 0x0000000000017941 */ /* 0x000fea0003800200 */
.L_x_550:
        /* <DEDUP_REMOVED lines=10> */
.L_x_553:
[----:B------:R-:W-:-:S05]  /*1f410*/  F2FP.F16.F32.PACK_AB R28, RZ, R28 ;  /* 0x0000001cff1c723e */ /* 0x000fca00000000ff */
[----:B------:R3:W-:Y:S02]  /*1f420*/  STG.E.U16 desc[UR6][R6.64+0x6], R28 ;  /* 0x0000061c06007986 */ /* 0x0007e4000c101506 */
.L_x_543:
[----:B------:R-:W-:Y:S05]  /*1f430*/  BSYNC.RECONVERGENT B0 ;  /* 0x0000000000007941 */ /* 0x000fea0003800200 */
.L_x_542:
        /* <DEDUP_REMOVED lines=16> */
[----:B------:R-:W5:Y:S11]  /*1f540*/  LDC.64 R8, c[0x0][0x380] ;  /* 0x0000e000ff087b82 */ /* 0x000f760000000a00 */
[----:B0123--:R-:W0:Y:S02]  /*1f550*/  @!P2 LDC.64 R6, c[0x0][0x398] ;  /* 0x0000e600ff06ab82 */ /* 0x00fe240000000a00 */
[----:B0-----:R-:W-:-:S06]  /*1f560*/  @!P2 IMAD.WIDE.U32 R6, R41, 0x2, R6 ;  /* 0x000000022906a825 */ /* 0x001fcc00078e0006 */
[----:B------:R-:W2:Y:S01]  /*1f570*/  @!P2 LDG.E.U16.CONSTANT R6, desc[UR6][R6.64] ;  /* 0x000000060606a981 */ /* 0x000ea2000c1e9500 */
[----:B----4-:R-:W-:Y:S01]  /*1f580*/  FMUL R43, R43, UR5 ;  /* 0x000000052b2b7c20 */ /* 0x010fe20008400000 */
[----:B------:R-:W-:-:S04]  /*1f590*/  IMAD R5, R0, R3, R41 ;  /* 0x0000000300057224 */ /* 0x000fc800078e0229 */
[----:B-----5:R-:W-:-:S04]  /*1f5a0*/  IMAD.WIDE.U32 R8, R5, 0x2, R8 ;  /* 0x0000000205087825 */ /* 0x020fc800078e0008 */
[----:B--2---:R-:W-:-:S05]  /*1f5b0*/  @!P2 HADD2.F32 R10, -RZ, R6.H0_H0 ;  /* 0x20000006ff0aa230 */ /* 0x004fca0000004100 */
[----:B------:R-:W-:-:S05]  /*1f5c0*/  @!P2 FADD R43, R10, R43 ;  /* 0x0000002b0a2ba221 */ /* 0x000fca0000000000 */
[----:B------:R-:W-:-:S05]  /*1f5d0*/  F2FP.F16.F32.PACK_AB R43, RZ, R43 ;  /* 0x0000002bff2b723e */ /* 0x000fca00000000ff */
[----:B------:R4:W-:Y:S02]  /*1f5e0*/  STG.E.U16 desc[UR6][R8.64], R43 ;  /* 0x0000002b08007986 */ /* 0x0009e4000c101506 */
.L_x_557:
[----:B------:R-:W-:Y:S05]  /*1f5f0*/  BSYNC.RECONVERGENT B1 ;  /* 0x0000000000017941 */ /* 0x000fea0003800200 */
.L_x_556:
[----:B------:R-:W-:Y:S04]  /*1f600*/  BSSY.RECONVERGENT B1, `(.L_x_558) ;  /* 0x000000f000017945 */ /* 0x000fe80003800200 */
[----:B------:R-:W-:Y:S05]  /*1f610*/  @P3 BRA `(.L_x_559) ;  /* 0x0000000000343947 */ /* 0x000fea0003800000 */
[----:B------:R-:W-:Y:S01]  /*1f620*/  ISETP.NE.AND P2, PT, R2, 0x7, PT ;  /* 0x000000070200780c */ /* 0x000fe20003f45270 */
[----:B------:R-:W5:Y:S01]  /*1f630*/  LDCU UR5, c[0x0][0x3a0] ;  /* 0x00007400ff0577ac */ /* 0x000f620008000800 */
[----:B----4-:R-:W4:Y:S11]  /*1f640*/  LDC.64 R8, c[0x0][0x380] ;  /* 0x0000e000ff087b82 */ /* 0x010f360000000a00 */
[----:B0123--:R-:W0:Y:S02]  /*1f650*/  @!P2 LDC.64 R6, c[0x0][0x398] ;  /* 0x0000e600ff06ab82 */ /* 0x00fe240000000a00 */
[----:B0-----:R-:W-:-:S06]  /*1f660*/  @!P2 IMAD.WIDE.U32 R6, R41, 0x2, R6 ;  /* 0x000000022906a825 */ /* 0x001fcc00078e0006 */
[----:B------:R-:W2:Y:S01]  /*1f670*/  @!P2 LDG.E.U16.CONSTANT R6, desc[UR6][R6.64+0x2] ;  /* 0x000002060606a981 */ /* 0x000ea2000c1e9500 */
[----:B-----5:R-:W-:Y:S01]  /*1f680*/  FMUL R45, R45, UR5 ;  /* 0x000000052d2d7c20 */ /* 0x020fe20008400000 */
[----:B------:R-:W-:-:S04]  /*1f690*/  IMAD R5, R0, R3, R12 ;  /* 0x0000000300057224 */ /* 0x000fc800078e020c */
[----:B----4-:R-:W-:-:S04]  /*1f6a0*/  IMAD.WIDE.U32 R8, R5, 0x2, R8 ;  /* 0x0000000205087825 */ /* 0x010fc800078e0008 */
[----:B--2---:R-:W-:-:S05]  /*1f6b0*/  @!P2 HADD2.F32 R10, -RZ, R6.H0_H0 ;  /* 0x20000006ff0aa230 */ /* 0x004fca0000004100 */
[----:B------:R-:W-:-:S05]  /*1f6c0*/  @!P2 FADD R45, R10, R45 ;  /* 0x0000002d0a2da221 */ /* 0x000fca0000000000 */
[----:B------:R-:W-:-:S05]  /*1f6d0*/  F2FP.F16.F32.PACK_AB R45, RZ, R45 ;  /* 0x0000002dff2d723e */ /* 0x000fca00000000ff */
[----:B------:R0:W-:Y:S02]  /*1f6e0*/  STG.E.U16 desc[UR6][R8.64], R45 ;  /* 0x0000002d08007986 */ /* 0x0001e4000c101506 */
.L_x_559:
[----:B------:R-:W-:Y:S05]  /*1f6f0*/  BSYNC.RECONVERGENT B1 ;  /* 0x0000000000017941 */ /* 0x000fea0003800200 */
.L_x_558:
[----:B------:R-:W-:Y:S04]  /*1f700*/  BSSY.RECONVERGENT B1, `(.L_x_560) ;  /* 0x000000f000017945 */ /* 0x000fe80003800200 */
[----:B------:R-:W-:Y:S05]  /*1f710*/  @P0 BRA `(.L_x_561) ;  /* 0x0000000000340947 */ /* 0x000fea0003800000 */
[----:B------:R-:W-:Y:S01]  /*1f720*/  ISETP.NE.AND P0, PT, R2, 0x7, PT ;  /* 0x000000070200780c */ /* 0x000fe20003f05270 */
[----:B------:R-:W5:Y:S01]  /*1f730*/  LDCU UR5, c[0x0][0x3a0] ;  /* 0x00007400ff0577ac */ /* 0x000f620008000800 */
[----:B0---4-:R-:W0:Y:S11]  /*1f740*/  LDC.64 R8, c[0x0][0x380] ;  /* 0x0000e000ff087b82 */ /* 0x011e360000000a00 */
[----:B-123--:R-:W1:Y:S02]  /*1f750*/  @!P0 LDC.64 R6, c[0x0][0x398] ;  /* 0x0000e600ff068b82 */ /* 0x00ee640000000a00 */
[----:B-1----:R-:W-:-:S06]  /*1f760*/  @!P0 IMAD.WIDE.U32 R6, R41, 0x2, R6 ;  /* 0x0000000229068825 */ /* 0x002fcc00078e0006 */
[----:B------:R-:W2:Y:S01]  /*1f770*/  @!P0 LDG.E.U16.CONSTANT R6, desc[UR6][R6.64+0x4] ;  /* 0x0000040606068981 */ /* 0x000ea2000c1e9500 */
[----:B-----5:R-:W-:Y:S01]  /*1f780*/  FMUL R61, R61, UR5 ;  /* 0x000000053d3d7c20 */ /* 0x020fe20008400000 */
[----:B------:R-:W-:-:S04]  /*1f790*/  IMAD R5, R0, R3, R14 ;  /* 0x0000000300057224 */ /* 0x000fc800078e020e */
[----:B0-----:R-:W-:-:S04]  /*1f7a0*/  IMAD.WIDE.U32 R8, R5, 0x2, R8 ;  /* 0x0000000205087825 */ /* 0x001fc800078e0008 */
[----:B--2---:R-:W-:-:S05]  /*1f7b0*/  @!P0 HADD2.F32 R10, -RZ, R6.H0_H0 ;  /* 0x20000006ff0a8230 */ /* 0x004fca0000004100 */
[----:B------:R-:W-:-:S05]  /*1f7c0*/  @!P0 FADD R61, R10, R61 ;  /* 0x0000003d0a3d8221 */ /* 0x000fca0000000000 */
[----:B------:R-:W-:-:S05]  /*1f7d0*/  F2FP.F16.F32.PACK_AB R61, RZ, R61 ;  /* 0x0000003dff3d723e */ /* 0x000fca00000000ff */
[----:B------:R0:W-:Y:S02]  /*1f7e0*/  STG.E.U16 desc[UR6][R8.64], R61 ;  /* 0x0000003d08007986 */ /* 0x0001e4000c101506 */
.L_x_561:
[----:B------:R-:W-:Y:S05]  /*1f7f0*/  BSYNC.RECONVERGENT B1 ;  /* 0x0000000000017941 */ /* 0x000fea0003800200 */
.L_x_560:
        /* <DEDUP_REMOVED lines=14> */
.L_x_555:
[----:B------:R-:W-:Y:S05]  /*1f8e0*/  BSYNC.RECONVERGENT B0 ;  /* 0x0000000000007941 */ /* 0x000fea0003800200 */
.L_x_554:
[----:B------:R-:W-:Y:S01]  /*1f8f0*/  IADD3 R0, PT, PT, R42, 0x2, RZ ;  /* 0x000000022a007810 */ /* 0x000fe20007ffe0ff */
[----:B------:R-:W-:Y:S03]  /*1f900*/  BSSY.RECONVERGENT B0, `(.L_x_562) ;  /* 0x0000046000007945 */ /* 0x000fe60003800200 */
[----:B------:R-:W-:-:S13]  /*1f910*/  ISETP.GE.U32.AND P0, PT, R0, UR4, PT ;  /* 0x0000000400007c0c */ /* 0x000fda000bf06070 */
[----:B------:R-:W-:Y:S05]  /*1f920*/  @P0 BRA `(.L_x_563) ;  /* 0x00000004000c0947 */ /* 0x000fea0003800000 */
[----:B------:R-:W5:Y:S01]  /*1f930*/  LDC R3, c[0x0][0x3ac] ;  /* 0x0000eb00ff037b82 */ /* 0x000f620000000800 */
[----:B------:R-:W-:Y:S07]  /*1f940*/  BSSY.RECONVERGENT B1, `(.L_x_564) ;  /* 0x0000011000017945 */ /* 0x000fee0003800200 */
[----:B------:R-:W4:Y:S01]  /*1f950*/  LDC.64 R4, c[0x0][0x380] ;  /* 0x0000e000ff047b82 */ /* 0x000f220000000a00 */
[-C--:B-----5:R-:W-:Y:S01]  /*1f960*/  ISETP.GE.U32.AND P0, PT, R41, R3.reuse, PT ;  /* 0x000000032900720c */ /* 0x0a0fe20003f06070 */
[----:B0123--:R-:W-:-:S04]  /*1f970*/  IMAD R7, R0, R3, R41 ;  /* 0x0000000300077224 */ /* 0x00ffc800078e0229 */
[----:B----4-:R-:W-:-:S08]  /*1f980*/  IMAD.WIDE.U32 R6, R7, 0x2, R4 ;  /* 0x0000000207067825 */ /* 0x010fd000078e0004 */
[----:B------:R-:W-:Y:S05]  /*1f990*/  @P0 BRA `(.L_x_565) ;  /* 0x00000000002c0947 */ /* 0x000fea0003800000 */
[----:B------:R-:W0:Y:S01]  /*1f9a0*/  LDCU UR5, c[0x0][0x3a0] ;  /* 0x00007400ff0577ac */ /* 0x000e220008000800 */
[----:B------:R-:W-:Y:S01]  /*1f9b0*/  ISETP.NE.AND P0, PT, R2, 0x7, PT ;  /* 0x000000070200780c */ /* 0x000fe20003f05270 */
[----:B0-----:R-:W-:-:S12]  /*1f9c0*/  FMUL R59, R59, UR5 ;  /* 0x000000053b3b7c20 */ /* 0x001fd80008400000 */
[----:B------:R-:W-:Y:S05]  /*1f9d0*/  @P0 BRA `(.L_x_566) ;  /* 0x0000000000140947 */ /* 0x000fea0003800000 */
[----:B------:R-:W0:Y:S02]  /*1f9e0*/  LDC.64 R8, c[0x0][0x398] ;  /* 0x0000e600ff087b82 */ /* 0x000e240000000a00 */
[----:B0-----:R-:W-:-:S06]  /*1f9f0*/  IMAD.WIDE.U32 R8, R41, 0x2, R8 ;  /* 0x0000000229087825 */ /* 0x001fcc00078e0008 */
[----:B------:R-:W2:Y:S02]  /*1fa00*/  LDG.E.U16.CONSTANT R8, desc[UR6][R8.64] ;  /* 0x0000000608087981 */ /* 0x000ea4000c1e9500 */
[----:B--2---:R-:W-:-:S05]  /*1fa10*/  HADD2.F32 R10, -RZ, R8.H0_H0 ;  /* 0x20000008ff0a7230 */ /* 0x004fca0000004100 */
[----:B------:R-:W-:-:S07]  /*1fa20*/  FADD R59, R10, R59 ;  /* 0x0000003b0a3b7221 */ /* 0x000fce0000000000 */
.L_x_566:
[----:B------:R-:W-:-:S05]  /*1fa30*/  F2FP.F16.F32.PACK_AB R59, RZ, R59 ;  /* 0x0000003bff3b723e */ /* 0x000fca00000000ff */
[----:B------:R0:W-:Y:S02]  /*1fa40*/  STG.E.U16 desc[UR6][R6.64], R59 ;  /* 0x0000003b06007986 */ /* 0x0001e4000c101506 */
.L_x_565:
[----:B------:R-:W-:Y:S05]  /*1fa50*/  BSYNC.RECONVERGENT B1 ;  /* 0x0000000000017941 */ /* 0x000fea0003800200 */
.L_x_564:
        /* <DEDUP_REMOVED lines=8> */
[----:B------:R-:W1:Y:S02]  /*1fae0*/  LDC.64 R8, c[0x0][0x398] ;  /* 0x0000e600ff087b82 */ /* 0x000e640000000a00 */
[----:B-1----:R-:W-:-:S06]  /*1faf0*/  IMAD.WIDE.U32 R8, R41, 0x2, R8 ;  /* 0x0000000229087825 */ /* 0x002fcc00078e0008 */
[----:B------:R-:W2:Y:S02]  /*1fb00*/  LDG.E.U16.CONSTANT R8, desc[UR6][R8.64+0x2] ;  /* 0x0000020608087981 */ /* 0x000ea4000c1e9500 */
[----:B--2---:R-:W-:-:S05]  /*1fb10*/  HADD2.F32 R10, -RZ, R8.H0_H0 ;  /* 0x20000008ff0a7230 */ /* 0x004fca0000004100 */
[----:B------:R-:W-:-:S07]  /*1fb20*/  FADD R51, R10, R51 ;  /* 0x000000330a337221 */ /* 0x000fce0000000000 */
.L_x_569:
[----:B------:R-:W-:-:S05]  /*1fb30*/  F2FP.F16.F32.PACK_AB R51, RZ, R51 ;  /* 0x00000033ff33723e */ /* 0x000fca00000000ff */
[----:B------:R1:W-:Y:S02]  /*1fb40*/  STG.E.U16 desc[UR6][R6.64+0x2], R51 ;  /* 0x0000023306007986 */ /* 0x0003e4000c101506 */
.L_x_568:
[----:B------:R-:W-:Y:S05]  /*1fb50*/  BSYNC.RECONVERGENT B1 ;  /* 0x0000000000017941 */ /* 0x000fea0003800200 */
.L_x_567:
        /* <DEDUP_REMOVED lines=15> */
.L_x_572:
[----:B------:R-:W-:-:S05]  /*1fc50*/  F2FP.F16.F32.PACK_AB R55, RZ, R55 ;  /* 0x00000037ff37723e */ /* 0x000fca00000000ff */
[----:B------:R0:W-:Y:S02]  /*1fc60*/  STG.E.U16 desc[UR6][R4.64], R55 ;  /* 0x0000003704007986 */ /* 0x0001e4000c101506 */
.L_x_571:
[----:B------:R-:W-:Y:S05]  /*1fc70*/  BSYNC.RECONVERGENT B1 ;  /* 0x0000000000017941 */ /* 0x000fea0003800200 */
.L_x_570:
[----:B------:R-:W-:-:S04]  /*1fc80*/  IADD3 R0, PT, PT, R41, 0x3, RZ ;  /* 0x0000000329007810 */ /* 0x000fc80007ffe0ff */
        /* <DEDUP_REMOVED lines=11> */
.L_x_573:
[----:B------:R-:W-:-:S05]  /*1fd40*/  F2FP.F16.F32.PACK_AB R29, RZ, R29 ;  /* 0x0000001dff1d723e */ /* 0x000fca00000000ff */
[----:B------:R1:W-:Y:S02]  /*1fd50*/  STG.E.U16 desc[UR6][R4.64+0x2], R29 ;  /* 0x0000021d04007986 */ /* 0x0003e4000c101506 */
.L_x_563:
[----:B------:R-:W-:Y:S05]  /*1fd60*/  BSYNC.RECONVERGENT B0 ;  /* 0x0000000000007941 */ /* 0x000fea0003800200 */
.L_x_562:
[----:B------:R-:W-:-:S04]  /*1fd70*/  IADD3 R42, PT, PT, R42, 0x3, RZ ;  /* 0x000000032a2a7810 */ /* 0x000fc80007ffe0ff */
[----:B------:R-:W-:-:S13]  /*1fd80*/  ISETP.GE.U32.AND P0, PT, R42, UR4, PT ;  /* 0x000000042a007c0c */ /* 0x000fda000bf06070 */
[----:B------:R-:W-:Y:S05]  /*1fd90*/  @P0 EXIT ;  /* 0x000000000000094d */ /* 0x000fea0003800000 */
[----:B------:R-:W5:Y:S01]  /*1fda0*/  LDCU UR4, c[0x0][0x3ac] ;  /* 0x00007580ff0477ac */ /* 0x000f620008000800 */
[C---:B0---4-:R-:W-:Y:S01]  /*1fdb0*/  IADD3 R9, PT, PT, R41.reuse, 0x1, RZ ;  /* 0x0000000129097810 */ /* 0x051fe20007ffe0ff */
        /* <DEDUP_REMOVED lines=9> */
[----:B------:R-:W0:Y:S01]  /*1fe50*/  LDCU UR5, c[0x0][0x3a0] ;  /* 0x00007400ff0577ac */ /* 0x000e220008000800 */
[----:B-123--:R-:W1:Y:S11]  /*1fe60*/  LDC.64 R6, c[0x0][0x380] ;  /* 0x0000e000ff067b82 */ /* 0x00ee760000000a00 */
[----:B------:R-:W2:Y:S02]  /*1fe70*/  @!P2 LDC.64 R4, c[0x0][0x398] ;  /* 0x0000e600ff04ab82 */ /* 0x000ea40000000a00 */
[----:B--2---:R-:W-:-:S06]  /*1fe80*/  @!P2 IMAD.WIDE.U32 R4, R41, 0x2, R4 ;  /* 0x000000022904a825 */ /* 0x004fcc00078e0004 */
[----:B------:R-:W2:Y:S01]  /*1fe90*/  @!P2 LDG.E.U16.CONSTANT R4, desc[UR6][R4.64] ;  /* 0x000000060404a981 */ /* 0x000ea2000c1e9500 */
[----:B0-----:R-:W-:Y:S01]  /*1fea0*/  FMUL R57, R57, UR5 ;  /* 0x0000000539397c20 */ /* 0x001fe20008400000 */
[----:B------:R-:W-:-:S04]  /*1feb0*/  IMAD R3, R42, UR4, R41 ;  /* 0x000000042a037c24 */ /* 0x000fc8000f8e0229 */
[----:B-1----:R-:W-:-:S04]  /*1fec0*/  IMAD.WIDE.U32 R6, R3, 0x2, R6 ;  /* 0x0000000203067825 */ /* 0x002fc800078e0006 */
[----:B--2---:R-:W-:-:S05]  /*1fed0*/  @!P2 HADD2.F32 R0, -RZ, R4.H0_H0 ;  /* 0x20000004ff00a230 */ /* 0x004fca0000004100 */
[----:B------:R-:W-:-:S05]  /*1fee0*/  @!P2 FADD R57, R0, R57 ;  /* 0x000000390039a221 */ /* 0x000fca0000000000 */
[----:B------:R-:W-:-:S05]  /*1fef0*/  F2FP.F16.F32.PACK_AB R57, RZ, R57 ;  /* 0x00000039ff39723e */ /* 0x000fca00000000ff */
[----:B------:R0:W-:Y:S02]  /*1ff00*/  STG.E.U16 desc[UR6][R6.64], R57 ;  /* 0x0000003906007986 */ /* 0x0001e4000c101506 */
.L_x_575:
[----:B------:R-:W-:Y:S05]  /*1ff10*/  BSYNC.RECONVERGENT B0 ;  /* 0x0000000000007941 */ /* 0x000fea0003800200 */
.L_x_574:
[----:B------:R-:W-:Y:S04]  /*1ff20*/  BSSY.RECONVERGENT B0, `(.L_x_576) ;  /* 0x000000f000007945 */ /* 0x000fe80003800200 */
[----:B------:R-:W-:Y:S05]  /*1ff30*/  @P3 BRA `(.L_x_577) ;  /* 0x0000000000343947 */ /* 0x000fea0003800000 */
[----:B------:R-:W-:Y:S01]  /*1ff40*/  ISETP.NE.AND P2, PT, R2, 0x7, PT ;  /* 0x000000070200780c */ /* 0x000fe20003f45270 */
[----:B------:R-:W4:Y:S01]  /*1ff50*/  LDCU UR5, c[0x0][0x3a0] ;  /* 0x00007400ff0577ac */ /* 0x000f220008000800 */
[----:B0123--:R-:W0:Y:S11]  /*1ff60*/  LDC.64 R6, c[0x0][0x380] ;  /* 0x0000e000ff067b82 */ /* 0x00fe360000000a00 */
[----:B------:R-:W1:Y:S02]  /*1ff70*/  @!P2 LDC.64 R4, c[0x0][0x398] ;  /* 0x0000e600ff04ab82 */ /* 0x000e640000000a00 */
[----:B-1----:R-:W-:-:S06]  /*1ff80*/  @!P2 IMAD.WIDE.U32 R4, R41, 0x2, R4 ;  /* 0x000000022904a825 */ /* 0x002fcc00078e0004 */
[----:B------:R-:W2:Y:S01]  /*1ff90*/  @!P2 LDG.E.U16.CONSTANT R4, desc[UR6][R4.64+0x2] ;  /* 0x000002060404a981 */ /* 0x000ea2000c1e9500 */
[----:B----4-:R-:W-:Y:S01]  /*1ffa0*/  FMUL R35, R35, UR5 ;  /* 0x0000000523237c20 */ /* 0x010fe20008400000 */
[----:B------:R-:W-:-:S04]  /*1ffb0*/  IMAD R9, R42, UR4, R9 ;  /* 0x000000042a097c24 */ /* 0x000fc8000f8e0209 */
[----:B0-----:R-:W-:-:S04]  /*1ffc0*/  IMAD.WIDE.U32 R6, R9, 0x2, R6 ;  /* 0x0000000209067825 */ /* 0x001fc800078e0006 */
[----:B--2---:R-:W-:-:S05]  /*1ffd0*/  @!P2 HADD2.F32 R0, -RZ, R4.H0_H0 ;  /* 0x20000004ff00a230 */ /* 0x004fca0000004100 */
[----:B------:R-:W-:-:S05]  /*1ffe0*/  @!P2 FADD R35, R0, R35 ;  /* 0x000000230023a221 */ /* 0x000fca0000000000 */
[----:B------:R-:W-:-:S05]  /*1fff0*/  F2FP.F16.F32.PACK_AB R35, RZ, R35 ;  /* 0x00000023ff23723e */ /* 0x000fca00000000ff */
[----:B------:R4:W-:Y:S02]  /*20000*/  STG.E.U16 desc[UR6][R6.64], R35 ;  /* 0x0000002306007986 */ /* 0x0009e4000c101506 */
.L_x_577:
[----:B------:R-:W-:Y:S05]  /*20010*/  BSYNC.RECONVERGENT B0 ;  /* 0x0000000000007941 */ /* 0x000fea0003800200 */
.L_x_576:
[----:B------:R-:W-:Y:S04]  /*20020*/  BSSY.RECONVERGENT B0, `(.L_x_578) ;  /* 0x000000f000007945 */ /* 0x000fe80003800200 */
[----:B------:R-:W-:Y:S05]  /*20030*/  @P0 BRA `(.L_x_579) ;  /* 0x0000000000340947 */ /* 0x000fea0003800000 */
[----:B------:R-:W-:Y:S01]  /*20040*/  ISETP.NE.AND P0, PT, R2, 0x7, PT ;  /* 0x000000070200780c */ /* 0x000fe20003f05270 */
[----:B------:R-:W5:Y:S01]  /*20050*/  LDCU UR5, c[0x0][0x3a0] ;  /* 0x00007400ff0577ac */ /* 0x000f620008000800 */
[----:B01234-:R-:W0:Y:S11]  /*20060*/  LDC.64 R6, c[0x0][0x380] ;  /* 0x0000e000ff067b82 */ /* 0x01fe360000000a00 */
[----:B------:R-:W1:Y:S02]  /*20070*/  @!P0 LDC.64 R4, c[0x0][0x398] ;  /* 0x0000e600ff048b82 */ /* 0x000e640000000a00 */
[----:B-1----:R-:W-:-:S06]  /*20080*/  @!P0 IMAD.WIDE.U32 R4, R41, 0x2, R4 ;  /* 0x0000000229048825 */ /* 0x002fcc00078e0004 */
[----:B------:R-:W2:Y:S01]  /*20090*/  @!P0 LDG.E.U16.CONSTANT R4, desc[UR6][R4.64+0x4] ;  /* 0x0000040604048981 */ /* 0x000ea2000c1e9500 */
[----:B-----5:R-:W-:Y:S01]  /*200a0*/  FMUL R58, R58, UR5 ;  /* 0x000000053a3a7c20 */ /* 0x020fe20008400000 */
[----:B------:R-:W-:-:S04]  /*200b0*/  IMAD R11, R42, UR4, R11 ;  /* 0x000000042a0b7c24 */ /* 0x000fc8000f8e020b */
[----:B0-----:R-:W-:-:S04]  /*200c0*/  IMAD.WIDE.U32 R6, R11, 0x2, R6 ;  /* 0x000000020b067825 */ /* 0x001fc800078e0006 */
[----:B--2---:R-:W-:-:S05]  /*200d0*/  @!P0 HADD2.F32 R3, -RZ, R4.H0_H0 ;  /* 0x20000004ff038230 */ /* 0x004fca0000004100 */
[----:B------:R-:W-:-:S05]  /*200e0*/  @!P0 FADD R58, R3, R58 ;  /* 0x0000003a033a8221 */ /* 0x000fca0000000000 */
[----:B------:R-:W-:-:S05]  /*200f0*/  F2FP.F16.F32.PACK_AB R58, RZ, R58 ;  /* 0x0000003aff3a723e */ /* 0x000fca00000000ff */
[----:B------:R0:W-:Y:S02]  /*20100*/  STG.E.U16 desc[UR6][R6.64], R58 ;  /* 0x0000003a06007986 */ /* 0x0001e4000c101506 */
.L_x_579:
[----:B------:R-:W-:Y:S05]  /*20110*/  BSYNC.RECONVERGENT B0 ;  /* 0x0000000000007941 */ /* 0x000fea0003800200 */
.L_x_578:
[----:B------:R-:W-:Y:S05]  /*20120*/  @P1 EXIT ;  /* 0x000000000000194d */ /* 0x000fea0003800000 */
[----:B------:R-:W-:Y:S01]  /*20130*/  ISETP.NE.AND P0, PT, R2, 0x7, PT ;  /* 0x000000070200780c */ /* 0x000fe20003f05270 */
[----:B------:R-:W5:Y:S01]  /*20140*/  LDCU UR5, c[0x0][0x3a0] ;  /* 0x00007400ff0577ac */ /* 0x000f620008000800 */
[----:B-1----:R-:W1:Y:S11]  /*20150*/  LDC.64 R4, c[0x0][0x380] ;  /* 0x0000e000ff047b82 */ /* 0x002e760000000a00 */
[----:B------:R-:W0:Y:S02]  /*20160*/  @!P0 LDC.64 R2, c[0x0][0x398] ;  /* 0x0000e600ff028b82 */ /* 0x000e240000000a00 */
[----:B0-----:R-:W-:-:S06]  /*20170*/  @!P0 IMAD.WIDE.U32 R2, R41, 0x2, R2 ;  /* 0x0000000229028825 */ /* 0x001fcc00078e0002 */
[----:B------:R-:W2:Y:S01]  /*20180*/  @!P0 LDG.E.U16.CONSTANT R2, desc[UR6][R2.64+0x6] ;  /* 0x0000060602028981 */ /* 0x000ea2000c1e9500 */
[----:B-----5:R-:W-:Y:S01]  /*20190*/  FMUL R34, R34, UR5 ;  /* 0x0000000522227c20 */ /* 0x020fe20008400000 */
[----:B------:R-:W-:-:S04]  /*201a0*/  IMAD R13, R42, UR4, R13 ;  /* 0x000000042a0d7c24 */ /* 0x000fc8000f8e020d */
[----:B-1----:R-:W-:-:S04]  /*201b0*/  IMAD.WIDE.U32 R4, R13, 0x2, R4 ;  /* 0x000000020d047825 */ /* 0x002fc800078e0004 */
[----:B--234-:R-:W-:-:S05]  /*201c0*/  @!P0 HADD2.F32 R7, -RZ, R2.H0_H0 ;  /* 0x20000002ff078230 */ /* 0x01cfca0000004100 */
[----:B------:R-:W-:-:S05]  /*201d0*/  @!P0 FADD R34, R7, R34 ;  /* 0x0000002207228221 */ /* 0x000fca0000000000 */
[----:B------:R-:W-:-:S05]  /*201e0*/  F2FP.F16.F32.PACK_AB R34, RZ, R34 ;  /* 0x00000022ff22723e */ /* 0x000fca00000000ff */
[----:B------:R-:W-:Y:S01]  /*201f0*/  STG.E.U16 desc[UR6][R4.64], R34 ;  /* 0x0000002204007986 */ /* 0x000fe2000c101506 */
[----:B------:R-:W-:Y:S05]  /*20200*/  EXIT ;  /* 0x000000000000794d */ /* 0x000fea0003800000 */
.L_x_2315:
[----:B------:R-:W0:Y:S01]  /*20210*/  LDCU UR4, c[0x0][0x3a8] ;  /* 0x00007500ff0477ac */ /* 0x000e220008000800 */
[----:B------:R-:W-:Y:S01]  /*20220*/  BSSY.RECONVERGENT B2, `(.L_x_580) ;  /* 0x000009c000027945 */ /* 0x000fe20003800200 */
[----:B0-----:R-:W-:-:S13]  /*20230*/  ISETP.GE.U32.AND P0, PT, R42, UR4, PT ;  /* 0x000000042a007c0c */ /* 0x001fda000bf06070 */
[----:B------:R-:W-:Y:S05]  /*20240*/  @P0 BRA `(.L_x_581) ;  /* 0x0000000800640947 */ /* 0x000fea0003800000 */
[----:B------:R-:W0:Y:S01]  /*20250*/  LDCU UR4, c[0x0][0x3ac] ;  /* 0x00007580ff0477ac */ /* 0x000e220008000800 */
[----:B------:R-:W1:Y:S01]  /*20260*/  LDC.64 R8, c[0x0][0x398] ;  /* 0x0000e600ff087b82 */ /* 0x000e620000000a00 */
[----:B------:R-:W-:Y:S07]  /*20270*/  BSSY.RECONVERGENT B3, `(.L_x_582) ;  /* 0x0000026000037945 */ /* 0x000fee0003800200 */
[----:B------:R-:W2:Y:S01]  /*20280*/  LDC.64 R4, c[0x0][0x380] ;  /* 0x0000e000ff047b82 */ /* 0x000ea20000000a00 */
[----:B0-----:R-:W-:Y:S01]  /*20290*/  ISETP.GE.U32.AND P0, PT, R41, UR4, PT ;  /* 0x0000000429007c0c */ /* 0x001fe2000bf06070 */
[----:B------:R-:W-:-:S02]  /*202a0*/  IMAD R3, R42, UR4, R41 ;  /* 0x000000042a037c24 */ /* 0x000fc4000f8e0229 */
[----:B-1----:R-:W-:-:S04]  /*202b0*/  IMAD.WIDE.U32 R8, R41, 0x2, R8 ;  /* 0x0000000229087825 */ /* 0x002fc800078e0008 */
[----:B--2---:R-:W-:-:S06]  /*202c0*/  IMAD.WIDE.U32 R4, R3, 0x2, R4 ;  /* 0x0000000203047825 */ /* 0x004fcc00078e0004 */
[----:B------:R-:W-:Y:S05]  /*202d0*/  @P0 BRA `(.L_x_583) ;  /* 0x00000000007c0947 */ /* 0x000fea0003800000 */
[----:B------:R-:W-:Y:S01]  /*202e0*/  ISETP.NE.AND P0, PT, R2, 0x7, PT ;  /* 0x000000070200780c */ /* 0x000fe20003f05270 */
[----:B------:R-:W0:-:S12]  /*202f0*/  LDCU UR4, c[0x0][0x3a0] ;  /* 0x00007400ff0477ac */ /* 0x000e180008000800 */
[----:B------:R-:W2:Y:S01]  /*20300*/  @!P0 LDG.E.U16.CONSTANT R0, desc[UR6][R8.64] ;  /* 0x0000000608008981 */ /* 0x000ea2000c1e9500 */
[----:B------:R-:W-:Y:S01]  /*20310*/  HFMA2 R2, -RZ, RZ, 0.96630859375, -0.0022525787353515625 ;  /* 0x3bbb989dff027431 */ /* 0x000fe200000001ff */
[----:B------:R-:W-:Y:S01]  /*20320*/  MOV R7, 0x437c0000 ;  /* 0x437c000000077802 */ /* 0x000fe20000000f00 */
[----:B------:R-:W-:Y:S01]  /*20330*/  BSSY.RECONVERGENT B4, `(.L_x_584) ;  /* 0x0000017000047945 */ /* 0x000fe20003800200 */
[----:B0-----:R-:W-:Y:S01]  /*20340*/  FMUL R3, R49, UR4 ;  /* 0x0000000431037c20 */ /* 0x001fe20008400000 */
[----:B--2---:R-:W-:-:S05]  /*20350*/  @!P0 HADD2.F32 R0, -RZ, R0.H0_H0 ;  /* 0x20000000ff008230 */ /* 0x004fca0000004100 */
[----:B------:R-:W-:-:S04]  /*20360*/  @!P0 FADD R3, R0, R3 ;  /* 0x0000000300038221 */ /* 0x000fc80000000000 */
        /* <DEDUP_REMOVED lines=19> */
.L_x_585:
[----:B------:R-:W-:Y:S05]  /*204a0*/  BSYNC.RECONVERGENT B4 ;  /* 0x0000000000047941 */ /* 0x000fea0003800200 */
.L_x_584:
[----:B------:R-:W-:-:S05]  /*204b0*/  F2FP.F16.F32.PACK_AB R0, RZ, R0 ;  /* 0x00000000ff00723e */ /* 0x000fca00000000ff */
[----:B------:R0:W-:Y:S02]  /*204c0*/  STG.E.U16 desc[UR6][R4.64], R0 ;  /* 0x0000000004007986 */ /* 0x0001e4000c101506 */
.L_x_583:
[----:B------:R-:W-:Y:S05]  /*204d0*/  BSYNC.RECONVERGENT B3 ;  /* 0x0000000000037941 */ /* 0x000fea0003800200 */
.L_x_582:
[----:B------:R-:W1:Y:S01]  /*204e0*/  LDCU UR4, c[0x0][0x3ac] ;  /* 0x00007580ff0477ac */ /* 0x000e620008000800 */
[----:B0-----:R-:W-:Y:S01]  /*204f0*/  IADD3 R0, PT, PT, R41, 0x1, RZ ;  /* 0x0000000129007810 */ /* 0x001fe20007ffe0ff */
[----:B------:R-:W-:Y:S03]  /*20500*/  BSSY.RECONVERGENT B3, `(.L_x_586) ;  /* 0x0000023000037945 */ /* 0x000fe60003800200 */
[----:B-1----:R-:W-:-:S13]  /*20510*/  ISETP.GE.U32.AND P0, PT, R0, UR4, PT ;  /* 0x0000000400007c0c */ /* 0x002fda000bf06070 */
[----:B------:R-:W-:Y:S05]  /*20520*/  @P0 BRA `(.L_x_587) ;  /* 0x0000000000800947 */ /* 0x000fea0003800000 */
[----:B------:R-:W0:Y:S01]  /*20530*/  LDC R0, c[0x0][0x3b4] ;  /* 0x0000ed00ff007b82 */ /* 0x000e220000000800 */
[----:B------:R-:W1:Y:S01]  /*20540*/  LDCU UR4, c[0x0][0x3a0] ;  /* 0x00007400ff0477ac */ /* 0x000e620008000800 */
[----:B0-----:R-:W-:-:S13]  /*20550*/  ISETP.NE.AND P0, PT, R0, 0x7, PT ;  /* 0x000000070000780c */ /* 0x001fda0003f05270 */
[----:B------:R-:W2:Y:S01]  /*20560*/  @!P0 LDG.E.U16.CONSTANT R0, desc[UR6][R8.64+0x2] ;  /* 0x0000020608008981 */ /* 0x000ea2000c1e9500 */
[----:B------:R-:W-:Y:S02]  /*20570*/  HFMA2 R2, -RZ, RZ, 0.96630859375, -0.0022525787353515625 ;  /* 0x3bbb989dff027431 */ /* 0x000fe400000001ff */
[----:B-1----:R-:W-:Y:S01]  /*20580*/  FMUL R3, R47, UR4 ;  /* 0x000000042f037c20 */ /* 0x002fe20008400000 */
[----:B------:R-:W-:Y:S01]  /*20590*/  MOV R7, 0x437c0000 ;  /* 0x437c000000077802 */ /* 0x000fe20000000f00 */
[----:B------:R-:W-:Y:S01]  /*205a0*/  BSSY.RECONVERGENT B4, `(.L_x_588) ;  /* 0x0000016000047945 */ /* 0x000fe20003800200 */
        /* <DEDUP_REMOVED lines=21> */
.L_x_589:
[----:B------:R-:W-:Y:S05]  /*20700*/  BSYNC.RECONVERGENT B4 ;  /* 0x0000000000047941 */ /* 0x000fea0003800200 */
.L_x_588:
[----:B------:R-:W-:-:S05]  /*20710*/  F2FP.F16.F32.PACK_AB R0, RZ, R0 ;  /* 0x00000000ff00723e */ /* 0x000fca00000000ff */
[----:B------:R0:W-:Y:S02]  /*20720*/  STG.E.U16 desc[UR6][R4.64+0x2], R0 ;  /* 0x0000020004007986 */ /* 0x0001e4000c101506 */
.L_x_587:
[----:B------:R-:W-:Y:S05]  /*20730*/  BSYNC.RECONVERGENT B3 ;  /* 0x0000000000037941 */ /* 0x000fea0003800200 */
.L_x_586:
        /* <DEDUP_REMOVED lines=34> */
.L_x_593:
[----:B------:R-:W-:Y:S05]  /*20960*/  BSYNC.RECONVERGENT B4 ;  /* 0x0000000000047941 */ /* 0x000fea0003800200 */
.L_x_592:
[----:B------:R-:W-:-:S05]  /*20970*/  F2FP.F16.F32.PACK_AB R0, RZ, R0 ;  /* 0x00000000ff00723e */ /* 0x000fca00000000ff */
[----:B------:R0:W-:Y:S02]  /*20980*/  STG.E.U16 desc[UR6][R4.64+0x4], R0 ;  /* 0x0000040004007986 */ /* 0x0001e4000c101506 */
.L_x_591:
[----:B------:R-:W-:Y:S05]  /*20990*/  BSYNC.RECONVERGENT B3 ;  /* 0x0000000000037941 */ /* 0x000fea0003800200 */
.L_x_590:
[----:B------:R-:W1:Y:S01]  /*209a0*/  LDCU UR4, c[0x0][0x3ac] ;  /* 0x00007580ff0477ac */ /* 0x000e620008000800 */
[----:B0-----:R-:W-:-:S04]  /*209b0*/  IADD3 R0, PT, PT, R41, 0x3, RZ ;  /* 0x0000000329007810 */ /* 0x001fc80007ffe0ff */
        /* <DEDUP_REMOVED lines=31> */
.L_x_595:
[----:B------:R-:W-:Y:S05]  /*20bb0*/  BSYNC.RECONVERGENT B3 ;  /* 0x0000000000037941 */ /* 0x000fea0003800200 */
.L_x_594:
[----:B------:R-:W-:-:S05]  /*20bc0*/  F2FP.F16.F32.PACK_AB R0, RZ, R0 ;  /* 0x00000000ff00723e */ /* 0x000fca00000000ff */
[----:B------:R0:W-:Y:S02]  /*20bd0*/  STG.E.U16 desc[UR6][R4.64+0x6], R0 ;  /* 0x0000060004007986 */ /* 0x0001e4000c101506 */
.L_x_581:
[----:B------:R-:W-:Y:S05]  /*20be0*/  BSYNC.RECONVERGENT B2 ;  /* 0x0000000000027941 */ /* 0x000fea0003800200 */
.L_x_580:
[----:B------:R-:W1:Y:S01]  /*20bf0*/  LDCU UR4, c[0x0][0x3a8] ;  /* 0x00007500ff0477ac */ /* 0x000e620008000800 */
[----:B0-----:R-:W-:Y:S01]  /*20c00*/  IADD3 R4, PT, PT, R42, 0x1, RZ ;  /* 0x000000012a047810 */ /* 0x001fe20007ffe0ff */
[----:B------:R-:W-:Y:S03]  /*20c10*/  BSSY.RECONVERGENT B2, `(.L_x_596) ;  /* 0x00000b5000027945 */ /* 0x000fe60003800200 */
[----:B-1----:R-:W-:-:S13]  /*20c20*/  ISETP.GE.U32.AND P0, PT, R4, UR4, PT ;  /* 0x0000000404007c0c */ /* 0x002fda000bf06070 */
[----:B------:R-:W-:Y:S05]  /*20c30*/  @P0 BRA `(.L_x_597) ;  /* 0x0000000800c80947 */ /* 0x000fea0003800000 */
[----:B------:R-:W0:Y:S01]  /*20c40*/  LDCU UR4, c[0x0][0x3ac] ;  /* 0x00007580ff0477ac */ /* 0x000e220008000800 */
[----:B------:R-:W-:Y:S01]  /*20c50*/  BSSY.RECONVERGENT B3, `(.L_x_598) ;  /* 0x000002c000037945 */ /* 0x000fe20003800200 */
[----:B0-----:R-:W-:-:S04]  /*20c60*/  MOV R6, UR4 ;  /* 0x0000000400067c02 */ /* 0x001fc80008000f00 */
[----:B------:R-:W-:-:S13]  /*20c70*/  ISETP.GE.U32.AND P0, PT, R41, R6, PT ;  /* 0x000000062900720c */ /* 0x000fda0003f06070 */
[----:B------:R-:W-:Y:S05]  /*20c80*/  @P0 BRA `(.L_x_599) ;  /* 0x0000000000a00947 */ /* 0x000fea0003800000 */
[----:B------:R-:W0:Y:S01]  /*20c90*/  LDC R0, c[0x0][0x3b4] ;  /* 0x0000ed00ff007b82 */ /* 0x000e220000000800 */
[----:B------:R-:W1:Y:S01]  /*20ca0*/  LDCU UR4, c[0x0][0x3a0] ;  /* 0x00007400ff0477ac */ /* 0x000e620008000800 */
[----:B0-----:R-:W-:-:S13]  /*20cb0*/  ISETP.NE.AND P0, PT, R0, 0x7, PT ;  /* 0x000000070000780c */ /* 0x001fda0003f05270 */
[----:B------:R-:W0:Y:S02]  /*20cc0*/  @!P0 LDC.64 R2, c[0x0][0x398] ;  /* 0x0000e600ff028b82 */ /* 0x000e240000000a00 */
[----:B0-----:R-:W-:-:S06]  /*20cd0*/  @!P0 IMAD.WIDE.U32 R2, R41, 0x2, R2 ;  /* 0x0000000229028825 */ /* 0x001fcc00078e0002 */
        /* <DEDUP_REMOVED lines=24> */
[----:B------:R-:W-:Y:S02]  /*20e60*/  MOV R0, R8 ;  /* 0x0000000800007202 */ /* 0x000fe40000000f00 */
[----:B------:R-:W-:-:S07]  /*20e70*/  MOV R2, 0x20e90 ;  /* 0x00020e9000027802 */ /* 0x000fce0000000f00 */
[----:B------:R-:W-:Y:S05]  /*20e80*/  CALL.REL.NOINC `($__internal_0_$__cuda_sm3x_div_rn_noftz_f32_slowpath) ;  /* 0x000000d4008c7944 */ /* 0x000fea0003c00000 */
.L_x_601:
[----:B------:R-:W-:Y:S05]  /*20e90*/  BSYNC.RECONVERGENT B4 ;  /* 0x0000000000047941 */ /* 0x000fea0003800200 */
.L_x_600:
[----:B------:R-:W0:Y:S01]  /*20ea0*/  LDCU UR4, c[0x0][0x3ac] ;  /* 0x00007580ff0477ac */ /* 0x000e220008000800 */
[----:B------:R-:W1:Y:S01]  /*20eb0*/  LDC.64 R2, c[0x0][0x380] ;  /* 0x0000e000ff027b82 */ /* 0x000e620000000a00 */
[----:B------:R-:W-:Y:S02]  /*20ec0*/  F2FP.F16.F32.PACK_AB R0, RZ, R0 ;  /* 0x00000000ff00723e */ /* 0x000fe400000000ff */
[----:B0-----:R-:W-:-:S05]  /*20ed0*/  MOV R6, UR4 ;  /* 0x0000000400067c02 */ /* 0x001fca0008000f00 */
[----:B------:R-:W-:-:S04]  /*20ee0*/  IMAD R5, R4, R6, R41 ;  /* 0x0000000604057224 */ /* 0x000fc800078e0229 */
[----:B-1----:R-:W-:-:S05]  /*20ef0*/  IMAD.WIDE.U32 R2, R5, 0x2, R2 ;  /* 0x0000000205027825 */ /* 0x002fca00078e0002 */
[----:B------:R0:W-:Y:S02]  /*20f00*/  STG.E.U16 desc[UR6][R2.64], R0 ;  /* 0x0000000002007986 */ /* 0x0001e4000c101506 */
.L_x_599:
[----:B------:R-:W-:Y:S05]  /*20f10*/  BSYNC.RECONVERGENT B3 ;  /* 0x0000000000037941 */ /* 0x000fea0003800200 */
.L_x_598:
[----:B------:R-:W-:Y:S01]  /*20f20*/  IADD3 R5, PT, PT, R41, 0x1, RZ ;  /* 0x0000000129057810 */ /* 0x000fe20007ffe0ff */
[----:B------:R-:W-:Y:S03]  /*20f30*/  BSSY.RECONVERGENT B3, `(.L_x_602) ;  /* 0x000002b000037945 */ /* 0x000fe60003800200 */
[----:B------:R-:W-:-:S13]  /*20f40*/  ISETP.GE.U32.AND P0, PT, R5, R6, PT ;  /* 0x000000060500720c */ /* 0x000fda0003f06070 */
[----:B------:R-:W-:Y:S05]  /*20f50*/  @P0 BRA `(.L_x_603) ;  /* 0x0000000000a00947 */ /* 0x000fea0003800000 */
[----:B0-----:R-:W0:Y:S01]  /*20f60*/  LDC R0, c[0x0][0x3b4] ;  /* 0x0000ed00ff007b82 */ /* 0x001e220000000800 */
        /* <DEDUP_REMOVED lines=31> */
.L_x_605:
[----:B------:R-:W-:Y:S05]  /*21160*/  BSYNC.RECONVERGENT B4 ;  /* 0x0000000000047941 */ /* 0x000fea0003800200 */
.L_x_604:
[----:B------:R-:W0:Y:S01]  /*21170*/  LDCU UR4, c[0x0][0x3ac] ;  /* 0x00007580ff0477ac */ /* 0x000e220008000800 */
[----:B------:R-:W1:Y:S01]  /*21180*/  LDC.64 R2, c[0x0][0x380] ;  /* 0x0000e000ff027b82 */ /* 0x000e620000000a00 */
[----:B------:R-:W-:Y:S02]  /*21190*/  F2FP.F16.F32.PACK_AB R0, RZ, R0 ;  /* 0x00000000ff00723e */ /* 0x000fe400000000ff */
[----:B0-----:R-:W-:-:S05]  /*211a0*/  MOV R6, UR4 ;  /* 0x0000000400067c02 */ /* 0x001fca0008000f00 */
[----:B------:R-:W-:-:S04]  /*211b0*/  IMAD R5, R4, R6, R5 ;  /* 0x0000000604057224 */ /* 0x000fc800078e0205 */
[----:B-1----:R-:W-:-:S05]  /*211c0*/  IMAD.WIDE.U32 R2, R5, 0x2, R2 ;  /* 0x0000000205027825 */ /* 0x002fca00078e0002 */
[----:B------:R1:W-:Y:S02]  /*211d0*/  STG.E.U16 desc[UR6][R2.64], R0 ;  /* 0x0000000002007986 */ /* 0x0003e4000c101506 */
.L_x_603:
[----:B------:R-:W-:Y:S05]  /*211e0*/  BSYNC.RECONVERGENT B3 ;  /* 0x0000000000037941 */ /* 0x000fea0003800200 */
.L_x_602:
[----:B------:R-:W-:Y:S01]  /*211f0*/  IADD3 R5, PT, PT, R41, 0x2, RZ ;  /* 0x0000000229057810 */ /* 0x000fe20007ffe0ff */
[----:B------:R-:W-:Y:S03]  /*21200*/  BSSY.RECONVERGENT B3, `(.L_x_606) ;  /* 0x000002b000037945 */ /* 0x000fe60003800200 */
[----:B------:R-:W-:-:S13]  /*21210*/  ISETP.GE.U32.AND P0, PT, R5, R6, PT ;  /* 0x000000060500720c */ /* 0x000fda0003f06070 */
[----:B------:R-:W-:Y:S05]  /*21220*/  @P0 BRA `(.L_x_607) ;  /* 0x0000000000a00947 */ /* 0x000fea0003800000 */
[----:B01----:R-:W0:Y:S01]  /*21230*/  LDC R0, c[0x0][0x3b4] ;  /* 0x0000ed00ff007b82 */ /* 0x003e220000000800 */
        /* <DEDUP_REMOVED lines=31> */
.L_x_609:
[----:B------:R-:W-:Y:S05]  /*21430*/  BSYNC.RECONVERGENT B4 ;  /* 0x0000000000047941 */ /* 0x000fea0003800200 */
.L_x_608:
[----:B------:R-:W0:Y:S01]  /*21440*/  LDCU UR4, c[0x0][0x3ac] ;  /* 0x00007580ff0477ac */ /* 0x000e220008000800 */
[----:B------:R-:W1:Y:S01]  /*21450*/  LDC.64 R2, c[0x0][0x380] ;  /* 0x0000e000ff027b82 */ /* 0x000e620000000a00 */
[----:B------:R-:W-:Y:S02]  /*21460*/  F2FP.F16.F32.PACK_AB R0, RZ, R0 ;  /* 0x00000000ff00723e */ /* 0x000fe400000000ff */
[----:B0-----:R-:W-:-:S05]  /*21470*/  MOV R6, UR4 ;  /* 0x0000000400067c02 */ /* 0x001fca0008000f00 */
[----:B------:R-:W-:-:S04]  /*21480*/  IMAD R5, R4, R6, R5 ;  /* 0x0000000604057224 */ /* 0x000fc800078e0205 */
[----:B-1----:R-:W-:-:S05]  /*21490*/  IMAD.WIDE.U32 R2, R5, 0x2, R2 ;  /* 0x0000000205027825 */ /* 0x002fca00078e0002 */
[----:B------:R2:W-:Y:S02]  /*214a0*/  STG.E.U16 desc[UR6][R2.64], R0 ;  /* 0x0000000002007986 */ /* 0x0005e4000c101506 */
.L_x_607:
[----:B------:R-:W-:Y:S05]  /*214b0*/  BSYNC.RECONVERGENT B3 ;  /* 0x0000000000037941 */ /* 0x000fea0003800200 */
.L_x_606:
[----:B------:R-:W-:-:S04]  /*214c0*/  IADD3 R5, PT, PT, R41, 0x3, RZ ;  /* 0x0000000329057810 */ /* 0x000fc80007ffe0ff */
[----:B------:R-:W-:-:S13]  /*214d0*/  ISETP.GE.U32.AND P0, PT, R5, R6, PT ;  /* 0x000000060500720c */ /* 0x000fda0003f06070 */
[----:B------:R-:W-:Y:S05]  /*214e0*/  @P0 BRA `(.L_x_597) ;  /* 0x00000000009c0947 */ /* 0x000fea0003800000 */
[----:B012---:R-:W0:Y:S01]  /*214f0*/  LDC R0, c[0x0][0x3b4] ;  /* 0x0000ed00ff007b82 */ /* 0x007e220000000800 */
        /* <DEDUP_REMOVED lines=31> */
.L_x_611:
[----:B------:R-:W-:Y:S05]  /*216f0*/  BSYNC.RECONVERGENT B3 ;  /* 0x0000000000037941 */ /* 0x000fea0003800200 */
.L_x_610:
[----:B------:R-:W0:Y:S01]  /*21700*/  LDC.64 R2, c[0x0][0x380] ;  /* 0x0000e000ff027b82 */ /* 0x000e220000000a00 */
[----:B------:R-:W1:Y:S01]  /*21710*/  LDCU UR4, c[0x0][0x3ac] ;  /* 0x00007580ff0477ac */ /* 0x000e620008000800 */
[----:B------:R-:W-:Y:S01]  /*21720*/  F2FP.F16.F32.PACK_AB R0, RZ, R0 ;  /* 0x00000000ff00723e */ /* 0x000fe200000000ff */
[----:B-1----:R-:W-:-:S04]  /*21730*/  IMAD R5, R4, UR4, R5 ;  /* 0x0000000404057c24 */ /* 0x002fc8000f8e0205 */
[----:B0-----:R-:W-:-:S05]  /*21740*/  IMAD.WIDE.U32 R2, R5, 0x2, R2 ;  /* 0x0000000205027825 */ /* 0x001fca00078e0002 */
[----:B------:R3:W-:Y:S02]  /*21750*/  STG.E.U16 desc[UR6][R2.64], R0 ;  /* 0x0000000002007986 */ /* 0x0007e4000c101506 */
.L_x_597:
[----:B------:R-:W-:Y:S05]  /*21760*/  BSYNC.RECONVERGENT B2 ;  /* 0x0000000000027941 */ /* 0x000fea0003800200 */
.L_x_596:
[----:B------:R-:W4:Y:S01]  /*21770*/  LDCU UR4, c[0x0][0x3a8] ;  /* 0x00007500ff0477ac */ /* 0x000f220008000800 */
[----:B------:R-:W-:Y:S01]  /*21780*/  IADD3 R4, PT, PT, R42, 0x2, RZ ;  /* 0x000000022a047810 */ /* 0x000fe20007ffe0ff */
[----:B------:R-:W-:Y:S03]  /*21790*/  BSSY.RECONVERGENT B2, `(.L_x_612) ;  /* 0x00000aa000027945 */ /* 0x000fe60003800200 */
[----:B----4-:R-:W-:-:S13]  /*217a0*/  ISETP.GE.U32.AND P0, PT, R4, UR4, PT ;  /* 0x0000000404007c0c */ /* 0x010fda000bf06070 */
[----:B------:R-:W-:Y:S05]  /*217b0*/  @P0 BRA `(.L_x_613) ;  /* 0x00000008009c0947 */ /* 0x000fea0003800000 */
[----:B------:R-:W4:Y:S01]  /*217c0*/  LDCU UR4, c[0x0][0x3ac] ;  /* 0x00007580ff0477ac */ /* 0x000f220008000800 */
[----:B------:R-:W5:Y:S01]  /*217d0*/  LDC.64 R8, c[0x0][0x380] ;  /* 0x0000e000ff087b82 */ /* 0x000f620000000a00 */
[----:B------:R-:W-:Y:S01]  /*217e0*/  BSSY.RECONVERGENT B3, `(.L_x_614) ;  /* 0x0000028000037945 */ /* 0x000fe20003800200 */
[----:B----4-:R-:W-:Y:S01]  /*217f0*/  ISETP.GE.U32.AND P0, PT, R41, UR4, PT ;  /* 0x0000000429007c0c */ /* 0x010fe2000bf06070 */
[----:B0123--:R-:W-:-:S04]  /*21800*/  IMAD R3, R4, UR4, R41 ;  /* 0x0000000404037c24 */ /* 0x00ffc8000f8e0229 */
[----:B-----5:R-:W-:-:S08]  /*21810*/  IMAD.WIDE.U32 R8, R3, 0x2, R8 ;  /* 0x0000000203087825 */ /* 0x020fd000078e0008 */
        /* <DEDUP_REMOVED lines=33> */
.L_x_617:
[----:B------:R-:W-:Y:S05]  /*21a30*/  BSYNC.RECONVERGENT B4 ;  /* 0x0000000000047941 */ /* 0x000fea0003800200 */
.L_x_616:
[----:B------:R-:W-:-:S05]  /*21a40*/  F2FP.F16.F32.PACK_AB R0, RZ, R0 ;  /* 0x00000000ff00723e */ /* 0x000fca00000000ff */
[----:B------:R0:W-:Y:S02]  /*21a50*/  STG.E.U16 desc[UR6][R8.64], R0 ;  /* 0x0000000008007986 */ /* 0x0001e4000c101506 */
.L_x_615:
[----:B------:R-:W-:Y:S05]  /*21a60*/  BSYNC.RECONVERGENT B3 ;  /* 0x0000000000037941 */ /* 0x000fea0003800200 */
.L_x_614:
        /* <DEDUP_REMOVED lines=37> */
.L_x_621:
[----:B------:R-:W-:Y:S05]  /*21cc0*/  BSYNC.RECONVERGENT B4 ;  /* 0x0000000000047941 */ /* 0x000fea0003800200 */
.L_x_620:
[----:B------:R-:W-:-:S05]  /*21cd0*/  F2FP.F16.F32.PACK_AB R0, RZ, R0 ;  /* 0x00000000ff00723e */ /* 0x000fca00000000ff */
[----:B------:R0:W-:Y:S02]  /*21ce0*/  STG.E.U16 desc[UR6][R8.64+0x2], R0 ;  /* 0x0000020008007986 */ /* 0x0001e4000c101506 */
.L_x_619:
[----:B------:R-:W-:Y:S05]  /*21cf0*/  BSYNC.RECONVERGENT B3 ;  /* 0x0000000000037941 */ /* 0x000fea0003800200 */
.L_x_618:
        /* <DEDUP_REMOVED lines=40> */
.L_x_625:
[----:B------:R-:W-:Y:S05]  /*21f80*/  BSYNC.RECONVERGENT B4 ;  /* 0x0000000000047941 */ /* 0x000fea0003800200 */
.L_x_624:
[----:B------:R-:W-:-:S05]  /*21f90*/  F2FP.F16.F32.PACK_AB R0, RZ, R0 ;  /* 0x00000000ff00723e */ /* 0x000fca00000000ff */
[----:B------:R1:W-:Y:S02]  /*21fa0*/  STG.E.U16 desc[UR6][R4.64], R0 ;  /* 0x0000000004007986 */ /* 0x0003e4000c101506 */
.L_x_623:
[----:B------:R-:W-:Y:S05]  /*21fb0*/  BSYNC.RECONVERGENT B3 ;  /* 0x0000000000037941 */ /* 0x000fea0003800200 */
.L_x_622:
[----:B------:R-:W2:Y:S01]  /*21fc0*/  LDCU UR4, c[0x0][0x3ac] ;  /* 0x00007580ff0477ac */ /* 0x000ea20008000800 */
[----:B01----:R-:W-:-:S04]  /*21fd0*/  IADD3 R0, PT, PT, R41, 0x3, RZ ;  /* 0x0000000329007810 */ /* 0x003fc80007ffe0ff */
[----:B--2---:R-:W-:-:S13]  /*21fe0*/  ISETP.GE.U32.AND P0, PT, R0, UR4, PT ;  /* 0x0000000400007c0c */ /* 0x004fda000bf06070 */
        /* <DEDUP_REMOVED lines=33> */
.L_x_627:
[----:B------:R-:W-:Y:S05]  /*22200*/  BSYNC.RECONVERGENT B3 ;  /* 0x0000000000037941 */ /* 0x000fea0003800200 */
.L_x_626:
[----:B------:R-:W-:-:S05]  /*22210*/  F2FP.F16.F32.PACK_AB R0, RZ, R0 ;  /* 0x00000000ff00723e */ /* 0x000fca00000000ff */
[----:B------:R4:W-:Y:S02]  /*22220*/  STG.E.U16 desc[UR6][R4.64+0x2], R0 ;  /* 0x0000020004007986 */ /* 0x0009e4000c101506 */
.L_x_613:
[----:B------:R-:W-:Y:S05]  /*22230*/  BSYNC.RECONVERGENT B2 ;  /* 0x0000000000027941 */ /* 0x000fea0003800200 */
.L_x_612:
[----:B------:R-:W5:Y:S01]  /*22240*/  LDCU UR4, c[0x0][0x3a8] ;  /* 0x00007500ff0477ac */ /* 0x000f620008000800 */
[----:B------:R-:W-:-:S04]  /*22250*/  IADD3 R42, PT, PT, R42, 0x3, RZ ;  /* 0x000000032a2a7810 */ /* 0x000fc80007ffe0ff */
[----:B-----5:R-:W-:-:S13]  /*22260*/  ISETP.GE.U32.AND P0, PT, R42, UR4, PT ;  /* 0x000000042a007c0c */ /* 0x020fda000bf06070 */
[----:B------:R-:W-:Y:S05]  /*22270*/  @P0 EXIT ;  /* 0x000000000000094d */ /* 0x000fea0003800000 */
[----:B------:R-:W4:Y:S01]  /*22280*/  LDCU UR4, c[0x0][0x3ac] ;  /* 0x00007580ff0477ac */ /* 0x000f220008000800 */
[----:B------:R-:W-:Y:S01]  /*22290*/  BSSY.RECONVERGENT B2, `(.L_x_628) ;  /* 0x000002c000027945 */ /* 0x000fe20003800200 */
[----:B----4-:R-:W-:-:S04]  /*222a0*/  MOV R4, UR4 ;  /* 0x0000000400047c02 */ /* 0x010fc80008000f00 */
[----:B------:R-:W-:-:S13]  /*222b0*/  ISETP.GE.U32.AND P0, PT, R41, R4, PT ;  /* 0x000000042900720c */ /* 0x000fda0003f06070 */
[----:B------:R-:W-:Y:S05]  /*222c0*/  @P0 BRA `(.L_x_629) ;  /* 0x0000000000a00947 */ /* 0x000fea0003800000 */
[----:B0123--:R-:W0:Y:S01]  /*222d0*/  LDC R0, c[0x0][0x3b4] ;  /* 0x0000ed00ff007b82 */ /* 0x00fe220000000800 */
        /* <DEDUP_REMOVED lines=31> */
.L_x_631:
[----:B------:R-:W-:Y:S05]  /*224d0*/  BSYNC.RECONVERGENT B3 ;  /* 0x0000000000037941 */ /* 0x000fea0003800200 */
.L_x_630:
[----:B------:R-:W0:Y:S01]  /*224e0*/  LDCU UR4, c[0x0][0x3ac] ;  /* 0x00007580ff0477ac */ /* 0x000e220008000800 */
[----:B------:R-:W1:Y:S01]  /*224f0*/  LDC.64 R2, c[0x0][0x380] ;  /* 0x0000e000ff027b82 */ /* 0x000e620000000a00 */
[----:B------:R-:W-:Y:S02]  /*22500*/  F2FP.F16.F32.PACK_AB R0, RZ, R0 ;  /* 0x00000000ff00723e */ /* 0x000fe400000000ff */
[----:B0-----:R-:W-:-:S05]  /*22510*/  MOV R4, UR4 ;  /* 0x0000000400047c02 */ /* 0x001fca0008000f00 */
[----:B------:R-:W-:-:S04]  /*22520*/  IMAD R5, R42, R4, R41 ;  /* 0x000000042a057224 */ /* 0x000fc800078e0229 */
[----:B-1----:R-:W-:-:S05]  /*22530*/  IMAD.WIDE.U32 R2, R5, 0x2, R2 ;  /* 0x0000000205027825 */ /* 0x002fca00078e0002 */
[----:B------:R4:W-:Y:S02]  /*22540*/  STG.E.U16 desc[UR6][R2.64], R0 ;  /* 0x0000000002007986 */ /* 0x0009e4000c101506 */
.L_x_629:
[----:B------:R-:W-:Y:S05]  /*22550*/  BSYNC.RECONVERGENT B2 ;  /* 0x0000000000027941 */ /* 0x000fea0003800200 */
.L_x_628:
[----:B------:R-:W-:Y:S01]  /*22560*/  IADD3 R5, PT, PT, R41, 0x1, RZ ;  /* 0x0000000129057810 */ /* 0x000fe20007ffe0ff */
[----:B------:R-:W-:Y:S03]  /*22570*/  BSSY.RECONVERGENT B2, `(.L_x_632) ;  /* 0x000002b000027945 */ /* 0x000fe60003800200 */
[----:B------:R-:W-:-:S13]  /*22580*/  ISETP.GE.U32.AND P0, PT, R5, R4, PT ;  /* 0x000000040500720c */ /* 0x000fda0003f06070 */
[----:B------:R-:W-:Y:S05]  /*22590*/  @P0 BRA `(.L_x_633) ;  /* 0x0000000000a00947 */ /* 0x000fea0003800000 */
[----:B01234-:R-:W0:Y:S01]  /*225a0*/  LDC R0, c[0x0][0x3b4] ;  /* 0x0000ed00ff007b82 */ /* 0x01fe220000000800 */
        /* <DEDUP_REMOVED lines=31> */
.L_x_635:
[----:B------:R-:W-:Y:S05]  /*227a0*/  BSYNC.RECONVERGENT B3 ;  /* 0x0000000000037941 */ /* 0x000fea0003800200 */
.L_x_634:
[----:B------:R-:W0:Y:S01]  /*227b0*/  LDCU UR4, c[0x0][0x3ac] ;  /* 0x00007580ff0477ac */ /* 0x000e220008000800 */
[----:B------:R-:W1:Y:S01]  /*227c0*/  LDC.64 R2, c[0x0][0x380] ;  /* 0x0000e000ff027b82 */ /* 0x000e620000000a00 */
[----:B------:R-:W-:Y:S02]  /*227d0*/  F2FP.F16.F32.PACK_AB R0, RZ, R0 ;  /* 0x00000000ff00723e */ /* 0x000fe400000000ff */
[----:B0-----:R-:W-:-:S05]  /*227e0*/  MOV R4, UR4 ;  /* 0x0000000400047c02 */ /* 0x001fca0008000f00 */
[----:B------:R-:W-:-:S04]  /*227f0*/  IMAD R5, R42, R4, R5 ;  /* 0x000000042a057224 */ /* 0x000fc800078e0205 */
[----:B-1----:R-:W-:-:S05]  /*22800*/  IMAD.WIDE.U32 R2, R5, 0x2, R2 ;  /* 0x0000000205027825 */ /* 0x002fca00078e0002 */
[----:B------:R0:W-:Y:S02]  /*22810*/  STG.E.U16 desc[UR6][R2.64], R0 ;  /* 0x0000000002007986 */ /* 0x0001e4000c101506 */
.L_x_633:
[----:B------:R-:W-:Y:S05]  /*22820*/  BSYNC.RECONVERGENT B2 ;  /* 0x0000000000027941 */ /* 0x000fea0003800200 */
.L_x_632:
        /* <DEDUP_REMOVED lines=36> */
.L_x_639:
[----:B------:R-:W-:Y:S05]  /*22a70*/  BSYNC.RECONVERGENT B3 ;  /* 0x0000000000037941 */ /* 0x000fea0003800200 */
.L_x_638:
[----:B------:R-:W0:Y:S01]  /*22a80*/  LDCU UR4, c[0x0][0x3ac] ;  /* 0x00007580ff0477ac */ /* 0x000e220008000800 */
[----:B------:R-:W1:Y:S01]  /*22a90*/  LDC.64 R2, c[0x0][0x380] ;  /* 0x0000e000ff027b82 */ /* 0x000e620000000a00 */
[----:B------:R-:W-:Y:S02]  /*22aa0*/  F2FP.F16.F32.PACK_AB R0, RZ, R0 ;  /* 0x00000000ff00723e */ /* 0x000fe400000000ff */
[----:B0-----:R-:W-:-:S05]  /*22ab0*/  MOV R4, UR4 ;  /* 0x0000000400047c02 */ /* 0x001fca0008000f00 */
[----:B------:R-:W-:-:S04]  /*22ac0*/  IMAD R5, R42, R4, R5 ;  /* 0x000000042a057224 */ /* 0x000fc800078e0205 */
[----:B-1----:R-:W-:-:S05]  /*22ad0*/  IMAD.WIDE.U32 R2, R5, 0x2, R2 ;  /* 0x0000000205027825 */ /* 0x002fca00078e0002 */
[----:B------:R0:W-:Y:S02]  /*22ae0*/  STG.E.U16 desc[UR6][R2.64], R0 ;  /* 0x0000000002007986 */ /* 0x0001e4000c101506 */
.L_x_637:
[----:B------:R-:W-:Y:S05]  /*22af0*/  BSYNC.RECONVERGENT B2 ;  /* 0x0000000000027941 */ /* 0x000fea0003800200 */
.L_x_636:
[----:B------:R-:W-:-:S04]  /*22b00*/  IADD3 R5, PT, PT, R41, 0x3, RZ ;  /* 0x0000000329057810 */ /* 0x000fc80007ffe0ff */
[----:B------:R-:W-:-:S13]  /*22b10*/  ISETP.GE.U32.AND P0, PT, R5, R4, PT ;  /* 0x000000040500720c */ /* 0x000fda0003f06070 */
[----:B------:R-:W-:Y:S05]  /*22b20*/  @P0 EXIT ;  /* 0x000000000000094d */ /* 0x000fea0003800000 */
        /* <DEDUP_REMOVED lines=32> */
.L_x_641:
[----:B------:R-:W-:Y:S05]  /*22d30*/  BSYNC.RECONVERGENT B2 ;  /* 0x0000000000027941 */ /* 0x000fea0003800200 */
.L_x_640:
[----:B------:R-:W0:Y:S01]  /*22d40*/  LDC.64 R2, c[0x0][0x380] ;  /* 0x0000e000ff027b82 */ /* 0x000e220000000a00 */
[----:B------:R-:W1:Y:S01]  /*22d50*/  LDCU UR4, c[0x0][0x3ac] ;  /* 0x00007580ff0477ac */ /* 0x000e620008000800 */
[----:B------:R-:W-:Y:S01]  /*22d60*/  F2FP.F16.F32.PACK_AB R0, RZ, R0 ;  /* 0x00000000ff00723e */ /* 0x000fe200000000ff */
[----:B-1----:R-:W-:-:S04]  /*22d70*/  IMAD R5, R42, UR4, R5 ;  /* 0x000000042a057c24 */ /* 0x002fc8000f8e0205 */
[----:B0-----:R-:W-:-:S05]  /*22d80*/  IMAD.WIDE.U32 R2, R5, 0x2, R2 ;  /* 0x0000000205027825 */ /* 0x001fca00078e0002 */
[----:B------:R-:W-:Y:S01]  /*22d90*/  STG.E.U16 desc[UR6][R2.64], R0 ;  /* 0x0000000002007986 */ /* 0x000fe2000c101506 */
[----:B------:R-:W-:Y:S05]  /*22da0*/  EXIT ;  /* 0x000000000000794d */ /* 0x000fea0003800000 */
.L_x_541:
[----:B------:R-:W0:Y:S01]  /*22db0*/  LDCU UR4, c[0x0][0x3a8] ;  /* 0x00007500ff0477ac */ /* 0x000e220008000800 */
[----:B------:R-:W-:Y:S01]  /*22dc0*/  BSSY.RECONVERGENT B2, `(.L_x_642) ;  /* 0x0000183000027945 */ /* 0x000fe20003800200 */
[----:B0-----:R-:W-:-:S13]  /*22dd0*/  ISETP.GE.U32.AND P0, PT, R42, UR4, PT ;  /* 0x000000042a007c0c */ /* 0x001fda000bf06070 */
[----:B------:R-:W-:Y:S05]  /*22de0*/  @P0 BRA `(.L_x_643) ;  /* 0x0000001800000947 */ /* 0x000fea0003800000 */
[----:B------:R-:W-:Y:S05]  /*22df0*/  @P1 BRA `(.L_x_644) ;  /* 0x0000000000181947 */ /* 0x000fea0003800000 */
[----:B------:R-:W-:-:S04]  /*22e00*/  MOV R3, 0xfffffffe ;  /* 0xfffffffe00037802 */ /* 0x000fc80000000f00 */
[----:B------:R-:W-:-:S04]  /*22e10*/  VIADDMNMX.U32 R2, R2, R3, 0x2, PT ;  /* 0x0000000202027446 */ /* 0x000fc80003800003 */
[----:B------:R-:W-:-:S04]  /*22e20*/  SHF.L.U32 R0, R2, 0x2, RZ ;  /* 0x0000000202007819 */ /* 0x000fc800000006ff */
[----:B------:R-:W0:Y:S02]  /*22e30*/  LDC R2, c[0x2][R0+0x16c] ;  /* 0x00805b0000027b82 */ /* 0x000e240000000800 */
[----:B0-----:R-:W-:-:S04]  /*22e40*/  SHF.R.S32.HI R3, RZ, 0x1f, R2 ;  /* 0x0000001fff037819 */ /* 0x001fc80000011402 */
.L_x_2320:
[----:B------:R-:W-:Y:S05]  /*22e50*/  BRX R2 -0x22e60                                                         (*"BRANCH_TARGETS .L_x_2321,.L_x_2322,.L_x_645"*) ;  /* 0xfffffdd002687949 */ /* 0x000fea000383ffff */
.L_x_644:
[----:B------:R-:W-:-:S04]  /*22e60*/  MOV R3, 0xfffffffc ;  /* 0xfffffffc00037802 */ /* 0x000fc80000000f00 */
[----:B------:R-:W-:-:S04]  /*22e70*/  VIADDMNMX.U32 R3, R2, R3, 0x3, PT ;  /* 0x0000000302037446 */ /* 0x000fc80003800003 */
[----:B------:R-:W-:-:S04]  /*22e80*/  SHF.L.U32 R3, R3, 0x2, RZ ;  /* 0x0000000203037819 */ /* 0x000fc800000006ff */
[----:B------:R-:W0:Y:S02]  /*22e90*/  LDC R4, c[0x2][R3+0x178] ;  /* 0x00805e0003047b82 */ /* 0x000e240000000800 */
[----:B0-----:R-:W-:-:S04]  /*22ea0*/  SHF.R.S32.HI R5, RZ, 0x1f, R4 ;  /* 0x0000001fff057819 */ /* 0x001fc80000011404 */
.L_x_2324:
[----:B------:R-:W-:Y:S05]  /*22eb0*/  BRX R4 -0x22ec0                                                         (*"BRANCH_TARGETS .L_x_2325,.L_x_2326,.L_x_2322"*) ;  /* 0xfffffdd004507949 */ /* 0x000fea000383ffff */
.L_x_2326:
[----:B------:R-:W-:-:S13]  /*22ec0*/  ISETP.NE.AND P0, PT, R2, 0x5, PT ;  /* 0x000000050200780c */ /* 0x000fda0003f05270 */
[----:B------:R-:W-:Y:S05]  /*22ed0*/  @P0 BRA `(.L_x_645) ;  /* 0x0000000000ac0947 */ /* 0x000fea0003800000 */
.L_x_2321:
[----:B------:R-:W0:Y:S01]  /*22ee0*/  LDCU UR4, c[0x0][0x3ac] ;  /* 0x00007580ff0477ac */ /* 0x000e220008000800 */
[----:B------:R-:W1:Y:S01]  /*22ef0*/  LDC.64 R2, c[0x0][0x398] ;  /* 0x0000e600ff027b82 */ /* 0x000e620000000a00 */
[C---:B------:R-:W-:Y:S02]  /*22f00*/  IADD3 R0, PT, PT, R41.reuse, 0x1, RZ ;  /* 0x0000000129007810 */ /* 0x040fe40007ffe0ff */
[C---:B------:R-:W-:Y:S02]  /*22f10*/  IADD3 R4, PT, PT, R41.reuse, 0x2, RZ ;  /* 0x0000000229047810 */ /* 0x040fe40007ffe0ff */
[----:B0-----:R-:W-:Y:S02]  /*22f20*/  ISETP.GE.U32.AND P1, PT, R0, UR4, PT ;  /* 0x0000000400007c0c */ /* 0x001fe4000bf26070 */
[----:B------:R-:W-:Y:S02]  /*22f30*/  ISETP.GE.U32.AND P2, PT, R4, UR4, PT ;  /* 0x0000000404007c0c */ /* 0x000fe4000bf46070 */
[C---:B------:R-:W-:Y:S01]  /*22f40*/  ISETP.GE.U32.AND P0, PT, R41.reuse, UR4, PT ;  /* 0x0000000429007c0c */ /* 0x040fe2000bf06070 */
[----:B------:R-:W0:Y:S01]  /*22f50*/  LDC.64 R4, c[0x0][0x380] ;  /* 0x0000e000ff047b82 */ /* 0x000e220000000a00 */
[----:B-1----:R-:W-:-:S07]  /*22f60*/  IMAD.WIDE.U32 R2, R41, 0x2, R2 ;  /* 0x0000000229027825 */ /* 0x002fce00078e0002 */
[----:B------:R-:W2:Y:S01]  /*22f70*/  @!P1 LDG.E.U16.CONSTANT R7, desc[UR6][R2.64+0x2] ;  /* 0x0000020602079981 */ /* 0x000ea2000c1e9500 */
[----:B------:R-:W1:Y:S03]  /*22f80*/  @!P1 LDC R9, c[0x0][0x3a0] ;  /* 0x0000e800ff099b82 */ /* 0x000e660000000800 */
[----:B------:R-:W3:Y:S04]  /*22f90*/  @!P2 LDG.E.U16.CONSTANT R10, desc[UR6][R2.64+0x4] ;  /* 0x00000406020aa981 */ /* 0x000ee8000c1e9500 */
[----:B------:R-:W4:Y:S01]  /*22fa0*/  @!P0 LDG.E.U16.CONSTANT R0, desc[UR6][R2.64] ;  /* 0x0000000602008981 */ /* 0x000f22000c1e9500 */
[----:B------:R-:W5:Y:S08]  /*22fb0*/  @!P2 LDC R11, c[0x0][0x3a0] ;  /* 0x0000e800ff0bab82 */ /* 0x000f700000000800 */
[----:B------:R-:W0:Y:S01]  /*22fc0*/  @!P0 LDC R6, c[0x0][0x3a0] ;  /* 0x0000e800ff068b82 */ /* 0x000e220000000800 */
[----:B--2---:R-:W-:-:S02]  /*22fd0*/  @!P1 HADD2.F32 R8, -RZ, R7.H0_H0 ;  /* 0x20000007ff089230 */ /* 0x004fc40000004100 */
[----:B---3--:R-:W-:-:S03]  /*22fe0*/  @!P2 HADD2.F32 R10, -RZ, R10.H0_H0 ;  /* 0x2000000aff0aa230 */ /* 0x008fc60000004100 */
[----:B-1----:R-:W-:Y:S01]  /*22ff0*/  @!P1 FFMA R47, R47, R9, R8 ;  /* 0x000000092f2f9223 */ /* 0x002fe20000000008 */
[----:B----4-:R-:W-:Y:S02]  /*23000*/  @!P0 HADD2.F32 R0, -RZ, R0.H0_H0 ;  /* 0x20000000ff008230 */ /* 0x010fe40000004100 */
[----:B-----5:R-:W-:Y:S02]  /*23010*/  @!P2 FFMA R53, R53, R11, R10 ;  /* 0x0000000b3535a223 */ /* 0x020fe4000000000a */
[----:B------:R-:W-:Y:S01]  /*23020*/  @!P1 FMNMX R47, RZ, R47, !PT ;  /* 0x0000002fff2f9209 */ /* 0x000fe20007800000 */
[----:B------:R-:W-:Y:S02]  /*23030*/  IMAD R7, R42, UR4, R41 ;  /* 0x000000042a077c24 */ /* 0x000fe4000f8e0229 */
[----:B0-----:R-:W-:Y:S01]  /*23040*/  @!P0 FFMA R49, R49, R6, R0 ;  /* 0x0000000631318223 */ /* 0x001fe20000000000 */
[----:B------:R-:W-:Y:S01]  /*23050*/  @!P2 FMNMX R53, RZ, R53, !PT ;  /* 0x00000035ff35a209 */ /* 0x000fe20007800000 */
[----:B------:R-:W-:Y:S01]  /*23060*/  IMAD.WIDE.U32 R4, R7, 0x2, R4 ;  /* 0x0000000207047825 */ /* 0x000fe200078e0004 */
[----:B------:R-:W-:-:S02]  /*23070*/  @!P1 F2FP.F16.F32.PACK_AB R47, RZ, R47 ;  /* 0x0000002fff2f923e */ /* 0x000fc400000000ff */
[----:B------:R-:W-:Y:S02]  /*23080*/  @!P0 FMNMX R49, RZ, R49, !PT ;  /* 0x00000031ff318209 */ /* 0x000fe40007800000 */
[----:B------:R-:W-:Y:S01]  /*23090*/  @!P2 F2FP.F16.F32.PACK_AB R53, RZ, R53 ;  /* 0x00000035ff35a23e */ /* 0x000fe200000000ff */
[----:B------:R0:W-:Y:S01]  /*230a0*/  @!P1 STG.E.U16 desc[UR6][R4.64+0x2], R47 ;  /* 0x0000022f04009986 */ /* 0x0001e2000c101506 */
[----:B------:R-:W-:Y:S02]  /*230b0*/  @!P0 F2FP.F16.F32.PACK_AB R49, RZ, R49 ;  /* 0x00000031ff31823e */ /* 0x000fe400000000ff */
[----:B------:R-:W-:Y:S01]  /*230c0*/  IADD3 R0, PT, PT, R41, 0x3, RZ ;  /* 0x0000000329007810 */ /* 0x000fe20007ffe0ff */
[----:B------:R0:W-:Y:S04]  /*230d0*/  @!P2 STG.E.U16 desc[UR6][R4.64+0x4], R53 ;  /* 0x000004350400a986 */ /* 0x0001e8000c101506 */
[----:B------:R0:W-:Y:S01]  /*230e0*/  @!P0 STG.E.U16 desc[UR6][R4.64], R49 ;  /* 0x0000003104008986 */ /* 0x0001e2000c101506 */
[----:B------:R-:W-:-:S13]  /*230f0*/  ISETP.GE.U32.AND P0, PT, R0, UR4, PT ;  /* 0x0000000400007c0c */ /* 0x000fda000bf06070 */
[----:B0-----:R-:W-:Y:S05]  /*23100*/  @P0 BRA `(.L_x_643) ;  /* 0x0000001400380947 */ /* 0x001fea0003800000 */
[----:B------:R-:W2:Y:S01]  /*23110*/  LDG.E.U16.CONSTANT R2, desc[UR6][R2.64+0x6] ;  /* 0x0000060602027981 */ /* 0x000ea2000c1e9500 */
[----:B------:R-:W0:Y:S01]  /*23120*/  LDCU UR4, c[0x0][0x3a0] ;  /* 0x00007400ff0477ac */ /* 0x000e220008000800 */
[----:B--2---:R-:W-:-:S05]  /*23130*/  HADD2.F32 R7, -RZ, R2.H0_H0 ;  /* 0x20000002ff077230 */ /* 0x004fca0000004100 */
[----:B0-----:R-:W-:-:S05]  /*23140*/  FFMA R28, R28, UR4, R7 ;  /* 0x000000041c1c7c23 */ /* 0x001fca0008000007 */
[----:B------:R-:W-:-:S04]  /*23150*/  FMNMX R28, RZ, R28, !PT ;  /* 0x0000001cff1c7209 */ /* 0x000fc80007800000 */
[----:B------:R-:W-:-:S05]  /*23160*/  F2FP.F16.F32.PACK_AB R28, RZ, R28 ;  /* 0x0000001cff1c723e */ /* 0x000fca00000000ff */
[----:B------:R0:W-:Y:S01]  /*23170*/  STG.E.U16 desc[UR6][R4.64+0x6], R28 ;  /* 0x0000061c04007986 */ /* 0x0001e2000c101506 */
[----:B------:R-:W-:Y:S05]  /*23180*/  BRA `(.L_x_643) ;  /* 0x0000001400187947 */ /* 0x000fea0003800000 */
.L_x_645:
[----:B------:R-:W0:Y:S01]  /*23190*/  LDCU UR4, c[0x0][0x3ac] ;  /* 0x00007580ff0477ac */ /* 0x000e220008000800 */
[----:B------:R-:W1:Y:S01]  /*231a0*/  LDC.64 R2, c[0x0][0x398] ;  /* 0x0000e600ff027b82 */ /* 0x000e620000000a00 */
[C---:B------:R-:W-:Y:S02]  /*231b0*/  IADD3 R0, PT, PT, R41.reuse, 0x1, RZ ;  /* 0x0000000129007810 */ /* 0x040fe40007ffe0ff */
[C---:B------:R-:W-:Y:S02]  /*231c0*/  IADD3 R4, PT, PT, R41.reuse, 0x2, RZ ;  /* 0x0000000229047810 */ /* 0x040fe40007ffe0ff */
[----:B0-----:R-:W-:Y:S02]  /*231d0*/  ISETP.GE.U32.AND P0, PT, R41, UR4, PT ;  /* 0x0000000429007c0c */ /* 0x001fe4000bf06070 */
[----:B------:R-:W-:Y:S02]  /*231e0*/  ISETP.GE.U32.AND P1, PT, R0, UR4, PT ;  /* 0x0000000400007c0c */ /* 0x000fe4000bf26070 */
[----:B------:R-:W-:-:S02]  /*231f0*/  ISETP.GE.U32.AND P2, PT, R4, UR4, PT ;  /* 0x0000000404007c0c */ /* 0x000fc4000bf46070 */
[----:B------:R-:W0:Y:S01]  /*23200*/  LDC.64 R4, c[0x0][0x380] ;  /* 0x0000e000ff047b82 */ /* 0x000e220000000a00 */
[----:B-1----:R-:W-:-:S06]  /*23210*/  IMAD.WIDE.U32 R2, R41, 0x2, R2 ;  /* 0x0000000229027825 */ /* 0x002fcc00078e0002 */
        /* <DEDUP_REMOVED lines=10> */
[----:B-----5:R-:W-:Y:S01]  /*232c0*/  @!P1 FFMA R6, R47, R9, R8 ;  /* 0x000000092f069223 */ /* 0x020fe20000000008 */
[----:B------:R-:W-:Y:S01]  /*232d0*/  IMAD R9, R42, UR4, R41 ;  /* 0x000000042a097c24 */ /* 0x000fe2000f8e0229 */
[----:B------:R-:W-:Y:S01]  /*232e0*/  @!P0 F2FP.F16.F32.PACK_AB R0, RZ, R0 ;  /* 0x00000000ff00823e */ /* 0x000fe200000000ff */
[----:B0-----:R-:W-:Y:S02]  /*232f0*/  @!P2 FFMA R7, R53, R11, R10 ;  /* 0x0000000b3507a223 */ /* 0x001fe4000000000a */
[----:B------:R-:W-:Y:S01]  /*23300*/  @!P1 F2FP.F16.F32.PACK_AB R6, RZ, R6 ;  /* 0x00000006ff06923e */ /* 0x000fe200000000ff */
[----:B------:R-:W-:Y:S01]  /*23310*/  IMAD.WIDE.U32 R4, R9, 0x2, R4 ;  /* 0x0000000209047825 */ /* 0x000fe200078e0004 */
[----:B------:R-:W-:-:S02]  /*23320*/  PRMT R8, R0, 0x7610, R8 ;  /* 0x0000761000087816 */ /* 0x000fc40000000008 */
[----:B------:R-:W-:Y:S02]  /*23330*/  @!P2 F2FP.F16.F32.PACK_AB R7, RZ, R7 ;  /* 0x00000007ff07a23e */ /* 0x000fe400000000ff */
[----:B------:R4:W-:Y:S01]  /*23340*/  @!P1 STG.E.U16 desc[UR6][R4.64+0x2], R6 ;  /* 0x0000020604009986 */ /* 0x0009e2000c101506 */
[----:B------:R-:W-:-:S03]  /*23350*/  IADD3 R0, PT, PT, R41, 0x3, RZ ;  /* 0x0000000329007810 */ /* 0x000fc60007ffe0ff */
[----:B------:R4:W-:Y:S04]  /*23360*/  @!P2 STG.E.U16 desc[UR6][R4.64+0x4], R7 ;  /* 0x000004070400a986 */ /* 0x0009e8000c101506 */
[----:B------:R4:W-:Y:S01]  /*23370*/  @!P0 STG.E.U16 desc[UR6][R4.64], R8 ;  /* 0x0000000804008986 */ /* 0x0009e2000c101506 */
[----:B------:R-:W-:-:S13]  /*23380*/  ISETP.GE.U32.AND P0, PT, R0, UR4, PT ;  /* 0x0000000400007c0c */ /* 0x000fda000bf06070 */
[----:B----4-:R-:W-:Y:S05]  /*23390*/  @P0 BRA `(.L_x_643) ;  /* 0x0000001000940947 */ /* 0x010fea0003800000 */
[----:B------:R-:W2:Y:S01]  /*233a0*/  LDG.E.U16.CONSTANT R2, desc[UR6][R2.64+0x6] ;  /* 0x0000060602027981 */ /* 0x000ea2000c1e9500 */
[----:B------:R-:W0:Y:S01]  /*233b0*/  LDCU UR4, c[0x0][0x3a0] ;  /* 0x00007400ff0477ac */ /* 0x000e220008000800 */
[----:B--2---:R-:W-:-:S05]  /*233c0*/  HADD2.F32 R7, -RZ, R2.H0_H0 ;  /* 0x20000002ff077230 */ /* 0x004fca0000004100 */
[----:B0-----:R-:W-:-:S05]  /*233d0*/  FFMA R0, R28, UR4, R7 ;  /* 0x000000041c007c23 */ /* 0x001fca0008000007 */
[----:B------:R-:W-:-:S05]  /*233e0*/  F2FP.F16.F32.PACK_AB R0, RZ, R0 ;  /* 0x00000000ff00723e */ /* 0x000fca00000000ff */
[----:B------:R4:W-:Y:S01]  /*233f0*/  STG.E.U16 desc[UR6][R4.64+0x6], R0 ;  /* 0x0000060004007986 */ /* 0x0009e2000c101506 */
[----:B------:R-:W-:Y:S05]  /*23400*/  BRA `(.L_x_643) ;  /* 0x0000001000787947 */ /* 0x000fea0003800000 */
.L_x_2322:
        /* <DEDUP_REMOVED lines=15> */
[----:B------:R-:W2:Y:S01]  /*23500*/  LDG.E.U16.CONSTANT R0, desc[UR6][R4.64] ;  /* 0x0000000604007981 */ /* 0x000ea2000c1e9500 */
[----:B------:R-:W0:Y:S01]  /*23510*/  LDCU UR4, c[0x0][0x3a0] ;  /* 0x00007400ff0477ac */ /* 0x000e220008000800 */
[----:B------:R-:W-:Y:S01]  /*23520*/  HFMA2 R10, -RZ, RZ, 1.125, -9232 ;  /* 0x3c80f082ff0a7431 */ /* 0x000fe200000001ff */
[----:B------:R-:W-:Y:S01]  /*23530*/  MOV R8, 0x3f800000 ;  /* 0x3f80000000087802 */ /* 0x000fe20000000f00 */
[----:B--2---:R-:W-:-:S05]  /*23540*/  HADD2.F32 R0, -RZ, R0.H0_H0 ;  /* 0x20000000ff007230 */ /* 0x004fca0000004100 */
[----:B0-----:R-:W-:-:S04]  /*23550*/  FFMA R49, R49, UR4, R0 ;  /* 0x0000000431317c23 */ /* 0x001fc80008000000 */
[----:B------:R-:W-:-:S04]  /*23560*/  FMUL R0, R49, R49 ;  /* 0x0000003131007220 */ /* 0x000fc80000400000 */
[----:B------:R-:W-:-:S04]  /*23570*/  FMUL R0, R0, R49 ;  /* 0x0000003100007220 */ /* 0x000fc80000400000 */
[----:B------:R-:W-:-:S04]  /*23580*/  FFMA R0, R0, 0.044714998453855514526, R49 ;  /* 0x3d37271300007823 */ /* 0x000fc80000000031 */
        /* <DEDUP_REMOVED lines=11> */
[----:B------:R-:W0:Y:S01]  /*23640*/  MUFU.RCP R7, R7 ;  /* 0x0000000700077308 */ /* 0x000e220000001000 */
[----:B------:R-:W-:Y:S01]  /*23650*/  FMUL R0, R49, 0.5 ;  /* 0x3f00000031007820 */ /* 0x000fe20000400000 */
        /* <DEDUP_REMOVED lines=8> */
.L_x_647:
[----:B------:R-:W-:Y:S05]  /*236e0*/  BSYNC.RECONVERGENT B0 ;  /* 0x0000000000007941 */ /* 0x000fea0003800200 */
.L_x_646:
[----:B------:R-:W-:Y:S04]  /*236f0*/  BSSY.RECONVERGENT B0, `(.L_x_648) ;  /* 0x0000020000007945 */ /* 0x000fe80003800200 */
[----:B------:R-:W-:Y:S05]  /*23700*/  @P2 BRA `(.L_x_649) ;  /* 0x0000000000782947 */ /* 0x000fea0003800000 */
[----:B0-----:R-:W2:Y:S01]  /*23710*/  LDG.E.U16.CONSTANT R0, desc[UR6][R4.64+0x2] ;  /* 0x0000020604007981 */ /* 0x001ea2000c1e9500 */
        /* <DEDUP_REMOVED lines=29> */
.L_x_649:
[----:B------:R-:W-:Y:S05]  /*238f0*/  BSYNC.RECONVERGENT B0 ;  /* 0x0000000000007941 */ /* 0x000fea0003800200 */
.L_x_648:
[----:B------:R-:W-:Y:S04]  /*23900*/  BSSY.RECONVERGENT B0, `(.L_x_650) ;  /* 0x0000020000007945 */ /* 0x000fe80003800200 */
[----:B------:R-:W-:Y:S05]  /*23910*/  @P0 BRA `(.L_x_651) ;  /* 0x0000000000780947 */ /* 0x000fea0003800000 */
[----:B01----:R-:W2:Y:S01]  /*23920*/  LDG.E.U16.CONSTANT R0, desc[UR6][R4.64+0x4] ;  /* 0x0000040604007981 */ /* 0x003ea2000c1e9500 */
        /* <DEDUP_REMOVED lines=29> */
.L_x_651:
[----:B------:R-:W-:Y:S05]  /*23b00*/  BSYNC.RECONVERGENT B0 ;  /* 0x0000000000007941 */ /* 0x000fea0003800200 */
.L_x_650:
[----:B------:R-:W-:Y:S05]  /*23b10*/  @P1 BRA `(.L_x_643) ;  /* 0x0000000800b41947 */ /* 0x000fea0003800000 */
[----:B------:R-:W3:Y:S01]  /*23b20*/  LDG.E.U16.CONSTANT R4, desc[UR6][R4.64+0x6] ;  /* 0x0000060604047981 */ /* 0x000ee2000c1e9500 */
[----:B------:R-:W4:Y:S01]  /*23b30*/  LDCU UR4, c[0x0][0x3a0] ;  /* 0x00007400ff0477ac */ /* 0x000f220008000800 */
[----:B------:R-:W-:Y:S02]  /*23b40*/  HFMA2 R8, -RZ, RZ, 1.125, -9232 ;  /* 0x3c80f082ff087431 */ /* 0x000fe400000001ff */
[----:B---3--:R-:W-:Y:S01]  /*23b50*/  HADD2.F32 R7, -RZ, R4.H0_H0 ;  /* 0x20000004ff077230 */ /* 0x008fe20000004100 */
[----:B------:R-:W-:-:S04]  /*23b60*/  MOV R4, 0x3f800000 ;  /* 0x3f80000000047802 */ /* 0x000fc80000000f00 */
[----:B----4-:R-:W-:-:S04]  /*23b70*/  FFMA R11, R28, UR4, R7 ;  /* 0x000000041c0b7c23 */ /* 0x010fc80008000007 */
[----:B012---:R-:W-:-:S04]  /*23b80*/  FMUL R0, R11, R11 ;  /* 0x0000000b0b007220 */ /* 0x007fc80000400000 */
        /* <DEDUP_REMOVED lines=24> */
.L_x_2325:
        /* <DEDUP_REMOVED lines=9> */
[----:B------:R-:W2:Y:S01]  /*23da0*/  LDG.E.U16.CONSTANT R0, desc[UR6][R8.64] ;  /* 0x0000000608007981 */ /* 0x000ea2000c1e9500 */
[----:B------:R-:W0:Y:S01]  /*23db0*/  LDCU UR4, c[0x0][0x3a0] ;  /* 0x00007400ff0477ac */ /* 0x000e220008000800 */
[----:B------:R-:W-:Y:S01]  /*23dc0*/  HFMA2 R2, -RZ, RZ, 0.96630859375, -0.0022525787353515625 ;  /* 0x3bbb989dff027431 */ /* 0x000fe200000001ff */
[----:B------:R-:W-:Y:S01]  /*23dd0*/  MOV R7, 0x437c0000 ;  /* 0x437c000000077802 */ /* 0x000fe20000000f00 */
[----:B------:R-:W-:Y:S01]  /*23de0*/  BSSY.RECONVERGENT B4, `(.L_x_654) ;  /* 0x0000016000047945 */ /* 0x000fe20003800200 */
[----:B--2---:R-:W-:-:S05]  /*23df0*/  HADD2.F32 R0, -RZ, R0.H0_H0 ;  /* 0x20000000ff007230 */ /* 0x004fca0000004100 */
        /* <DEDUP_REMOVED lines=20> */
.L_x_655:
[----:B------:R-:W-:Y:S05]  /*23f40*/  BSYNC.RECONVERGENT B4 ;  /* 0x0000000000047941 */ /* 0x000fea0003800200 */
.L_x_654:
[----:B------:R-:W-:-:S05]  /*23f50*/  F2FP.F16.F32.PACK_AB R0, RZ, R0 ;  /* 0x00000000ff00723e */ /* 0x000fca00000000ff */
[----:B------:R0:W-:Y:S02]  /*23f60*/  STG.E.U16 desc[UR6][R4.64], R0 ;  /* 0x0000000004007986 */ /* 0x0001e4000c101506 */
.L_x_653:
[----:B------:R-:W-:Y:S05]  /*23f70*/  BSYNC.RECONVERGENT B3 ;  /* 0x0000000000037941 */ /* 0x000fea0003800200 */
.L_x_652:
[----:B------:R-:W1:Y:S01]  /*23f80*/  LDCU UR4, c[0x0][0x3ac] ;  /* 0x00007580ff0477ac */ /* 0x000e620008000800 */
[----:B0-----:R-:W-:Y:S01]  /*23f90*/  IADD3 R0, PT, PT, R41, 0x1, RZ ;  /* 0x0000000129007810 */ /* 0x001fe20007ffe0ff */
[----:B------:R-:W-:Y:S03]  /*23fa0*/  BSSY.RECONVERGENT B3, `(.L_x_656) ;  /* 0x0000020000037945 */ /* 0x000fe60003800200 */
[----:B-1----:R-:W-:-:S13]  /*23fb0*/  ISETP.GE.U32.AND P0, PT, R0, UR4, PT ;  /* 0x0000000400007c0c */ /* 0x002fda000bf06070 */
        /* <DEDUP_REMOVED lines=27> */
.L_x_659:
[----:B------:R-:W-:Y:S05]  /*24170*/  BSYNC.RECONVERGENT B4 ;  /* 0x0000000000047941 */ /* 0x000fea0003800200 */
.L_x_658:
[----:B------:R-:W-:-:S05]  /*24180*/  F2FP.F16.F32.PACK_AB R0, RZ, R0 ;  /* 0x00000000ff00723e */ /* 0x000fca00000000ff */
[----:B------:R0:W-:Y:S02]  /*24190*/  STG.E.U16 desc[UR6][R4.64+0x2], R0 ;  /* 0x0000020004007986 */ /* 0x0001e4000c101506 */
.L_x_657:
[----:B------:R-:W-:Y:S05]  /*241a0*/  BSYNC.RECONVERGENT B3 ;  /* 0x0000000000037941 */ /* 0x000fea0003800200 */
.L_x_656:
        /* <DEDUP_REMOVED lines=31> */
.L_x_663:
[----:B------:R-:W-:Y:S05]  /*243a0*/  BSYNC.RECONVERGENT B4 ;  /* 0x0000000000047941 */ /* 0x000fea0003800200 */
.L_x_662:
[----:B------:R-:W-:-:S05]  /*243b0*/  F2FP.F16.F32.PACK_AB R0, RZ, R0 ;  /* 0x00000000ff00723e */ /* 0x000fca00000000ff */
[----:B------:R0:W-:Y:S02]  /*243c0*/  STG.E.U16 desc[UR6][R4.64+0x4], R0 ;  /* 0x0000040004007986 */ /* 0x0001e4000c101506 */
.L_x_661:
[----:B------:R-:W-:Y:S05]  /*243d0*/  BSYNC.RECONVERGENT B3 ;  /* 0x0000000000037941 */ /* 0x000fea0003800200 */
.L_x_660:
[----:B------:R-:W1:Y:S01]  /*243e0*/  LDCU UR4, c[0x0][0x3ac] ;  /* 0x00007580ff0477ac */ /* 0x000e620008000800 */
[----:B0-----:R-:W-:-:S04]  /*243f0*/  IADD3 R0, PT, PT, R41, 0x3, RZ ;  /* 0x0000000329007810 */ /* 0x001fc80007ffe0ff */
        /* <DEDUP_REMOVED lines=28> */
.L_x_665:
[----:B------:R-:W-:Y:S05]  /*245c0*/  BSYNC.RECONVERGENT B3 ;  /* 0x0000000000037941 */ /* 0x000fea0003800200 */
.L_x_664:
[----:B------:R-:W-:-:S05]  /*245d0*/  F2FP.F16.F32.PACK_AB R0, RZ, R0 ;  /* 0x00000000ff00723e */ /* 0x000fca00000000ff */
[----:B------:R0:W-:Y:S02]  /*245e0*/  STG.E.U16 desc[UR6][R4.64+0x6], R0 ;  /* 0x0000060004007986 */ /* 0x0001e4000c101506 */
.L_x_643:
[----:B------:R-:W-:Y:S05]  /*245f0*/  BSYNC.RECONVERGENT B2 ;  /* 0x0000000000027941 */ /* 0x000fea0003800200 */
.L_x_642:
[----:B------:R-:W5:Y:S01]  /*24600*/  LDCU UR4, c[0x0][0x3a8] ;  /* 0x00007500ff0477ac */ /* 0x000f620008000800 */
[----:B0---4-:R-:W-:Y:S01]  /*24610*/  IADD3 R4, PT, PT, R42, 0x1, RZ ;  /* 0x000000012a047810 */ /* 0x011fe20007ffe0ff */
[----:B------:R-:W-:Y:S03]  /*24620*/  BSSY.RECONVERGENT B2, `(.L_x_666) ;  /* 0x00001c5000027945 */ /* 0x000fe60003800200 */
[----:B-----5:R-:W-:-:S13]  /*24630*/  ISETP.GE.U32.AND P0, PT, R4, UR4, PT ;  /* 0x0000000404007c0c */ /* 0x020fda000bf06070 */
[----:B------:R-:W-:Y:S05]  /*24640*/  @P0 BRA `(.L_x_667) ;  /* 0x0000001c00080947 */ /* 0x000fea0003800000 */
[----:B------:R-:W0:Y:S02]  /*24650*/  LDC R5, c[0x0][0x3b4] ;  /* 0x0000ed00ff057b82 */ /* 0x000e240000000800 */
[----:B0-----:R-:W-:-:S13]  /*24660*/  ISETP.GT.AND P0, PT, R5, 0x3, PT ;  /* 0x000000030500780c */ /* 0x001fda0003f04270 */
[----:B------:R-:W-:Y:S05]  /*24670*/  @P0 BRA `(.L_x_668) ;  /* 0x0000000000180947 */ /* 0x000fea0003800000 */
[----:B-123--:R-:W-:-:S05]  /*24680*/  HFMA2 R0, -RZ, RZ, 0, 1.1920928955078125e-07 ;  /* 0x00000002ff007431 */ /* 0x00efca00000001ff */
[----:B------:R-:W-:-:S04]  /*24690*/  VIADDMNMX.U32 R0, R5, 0xfffffffe, R0, PT ;  /* 0xfffffffe05007846 */ /* 0x000fc80003800000 */
[----:B------:R-:W-:-:S04]  /*246a0*/  SHF.L.U32 R0, R0, 0x2, RZ ;  /* 0x0000000200007819 */ /* 0x000fc800000006ff */
[----:B------:R-:W0:Y:S02]  /*246b0*/  LDC R2, c[0x2][R0+0x124] ;  /* 0x0080490000027b82 */ /* 0x000e240000000800 */
[----:B0-----:R-:W-:-:S04]  /*246c0*/  SHF.R.S32.HI R3, RZ, 0x1f, R2 ;  /* 0x0000001fff037819 */ /* 0x001fc80000011402 */
.L_x_2329:
[----:B------:R-:W-:Y:S05]  /*246d0*/  BRX R2 -0x246e0                                                         (*"BRANCH_TARGETS .L_x_2330,.L_x_2331,.L_x_669"*) ;  /* 0xfffffdb802487949 */ /* 0x000fea000383ffff */
.L_x_668:
[----:B-123--:R-:W-:-:S05]  /*246e0*/  HFMA2 R0, -RZ, RZ, 0, 1.1920928955078125e-07 ;  /* 0x00000002ff007431 */ /* 0x00efca00000001ff */
[----:B------:R-:W-:-:S04]  /*246f0*/  VIADDMNMX.U32 R0, R5, 0xfffffffb, R0, PT ;  /* 0xfffffffb05007846 */ /* 0x000fc80003800000 */
[----:B------:R-:W-:-:S04]  /*24700*/  SHF.L.U32 R0, R0, 0x2, RZ ;  /* 0x0000000200007819 */ /* 0x000fc800000006ff */
[----:B------:R-:W0:Y:S02]  /*24710*/  LDC R2, c[0x2][R0+0x130] ;  /* 0x00804c0000027b82 */ /* 0x000e240000000800 */
[----:B0-----:R-:W-:-:S04]  /*24720*/  SHF.R.S32.HI R3, RZ, 0x1f, R2 ;  /* 0x0000001fff037819 */ /* 0x001fc80000011402 */
.L_x_2333:
[----:B------:R-:W-:Y:S05]  /*24730*/  BRX R2 -0x24740                                                         (*"BRANCH_TARGETS .L_x_2330,.L_x_2331,.L_x_2336"*) ;  /* 0xfffffdb802307949 */ /* 0x000fea000383ffff */
.L_x_2336:
[----:B------:R-:W-:-:S13]  /*24740*/  ISETP.NE.AND P0, PT, R5, 0x4, PT ;  /* 0x000000040500780c */ /* 0x000fda0003f05270 */
[----:B------:R-:W-:Y:S05]  /*24750*/  @P0 BRA `(.L_x_669) ;  /* 0x00000008008c0947 */ /* 0x000fea0003800000 */
[----:B------:R-:W0:Y:S01]  /*24760*/  LDCU UR4, c[0x0][0x3ac] ;  /* 0x00007580ff0477ac */ /* 0x000e220008000800 */
[----:B------:R-:W-:Y:S01]  /*24770*/  BSSY.RECONVERGENT B3, `(.L_x_670) ;  /* 0x0000028000037945 */ /* 0x000fe20003800200 */
[----:B0-----:R-:W-:-:S04]  /*24780*/  MOV R6, UR4 ;  /* 0x0000000400067c02 */ /* 0x001fc80008000f00 */
[----:B------:R-:W-:-:S13]  /*24790*/  ISETP.GE.U32.AND P0, PT, R41, R6, PT ;  /* 0x000000062900720c */ /* 0x000fda0003f06070 */
[----:B------:R-:W-:Y:S05]  /*247a0*/  @P0 BRA `(.L_x_671) ;  /* 0x0000000000900947 */ /* 0x000fea0003800000 */
[----:B------:R-:W0:Y:S01]  /*247b0*/  LDC.64 R2, c[0x0][0x398] ;  /* 0x0000e600ff027b82 */ /* 0x000e220000000a00 */
[----:B------:R-:W1:Y:S01]  /*247c0*/  LDCU UR4, c[0x0][0x3a0] ;  /* 0x00007400ff0477ac */ /* 0x000e620008000800 */
[----:B0-----:R-:W-:-:S06]  /*247d0*/  IMAD.WIDE.U32 R6, R41, 0x2, R2 ;  /* 0x0000000229067825 */ /* 0x001fcc00078e0002 */
[----:B------:R-:W2:Y:S01]  /*247e0*/  LDG.E.U16.CONSTANT R6, desc[UR6][R6.64] ;  /* 0x0000000606067981 */ /* 0x000ea2000c1e9500 */
[----:B------:R-:W-:Y:S01]  /*247f0*/  HFMA2 R2, -RZ, RZ, 0.96630859375, -0.0022525787353515625 ;  /* 0x3bbb989dff027431 */ /* 0x000fe200000001ff */
[----:B------:R-:W-:Y:S01]  /*24800*/  MOV R5, 0x437c0000 ;  /* 0x437c000000057802 */ /* 0x000fe20000000f00 */
[----:B------:R-:W-:Y:S01]  /*24810*/  BSSY.RECONVERGENT B4, `(.L_x_672) ;  /* 0x0000016000047945 */ /* 0x000fe20003800200 */
[----:B--2---:R-:W-:-:S05]  /*24820*/  HADD2.F32 R0, -RZ, R6.H0_H0 ;  /* 0x20000006ff007230 */ /* 0x004fca0000004100 */
[----:B-1----:R-:W-:-:S04]  /*24830*/  FFMA R3, R43, UR4, R0 ;  /* 0x000000042b037c23 */ /* 0x002fc80008000000 */
        /* <DEDUP_REMOVED lines=19> */
.L_x_673:
[----:B------:R-:W-:Y:S05]  /*24970*/  BSYNC.RECONVERGENT B4 ;  /* 0x0000000000047941 */ /* 0x000fea0003800200 */
.L_x_672:
[----:B------:R-:W0:Y:S01]  /*24980*/  LDCU UR4, c[0x0][0x3ac] ;  /* 0x00007580ff0477ac */ /* 0x000e220008000800 */
[----:B------:R-:W1:Y:S01]  /*24990*/  LDC.64 R2, c[0x0][0x380] ;  /* 0x0000e000ff027b82 */ /* 0x000e620000000a00 */
[----:B------:R-:W-:Y:S02]  /*249a0*/  F2FP.F16.F32.PACK_AB R0, RZ, R0 ;  /* 0x00000000ff00723e */ /* 0x000fe400000000ff */
[----:B0-----:R-:W-:-:S05]  /*249b0*/  MOV R6, UR4 ;  /* 0x0000000400067c02 */ /* 0x001fca0008000f00 */
[----:B------:R-:W-:-:S04]  /*249c0*/  IMAD R5, R4, R6, R41 ;  /* 0x0000000604057224 */ /* 0x000fc800078e0229 */
[----:B-1----:R-:W-:-:S05]  /*249d0*/  IMAD.WIDE.U32 R2, R5, 0x2, R2 ;  /* 0x0000000205027825 */ /* 0x002fca00078e0002 */
[----:B------:R0:W-:Y:S02]  /*249e0*/  STG.E.U16 desc[UR6][R2.64], R0 ;  /* 0x0000000002007986 */ /* 0x0001e4000c101506 */
.L_x_671:
[----:B------:R-:W-:Y:S05]  /*249f0*/  BSYNC.RECONVERGENT B3 ;  /* 0x0000000000037941 */ /* 0x000fea0003800200 */
.L_x_670:
[----:B------:R-:W-:Y:S01]  /*24a00*/  IADD3 R5, PT, PT, R41, 0x1, RZ ;  /* 0x0000000129057810 */ /* 0x000fe20007ffe0ff */
[----:B------:R-:W-:Y:S03]  /*24a10*/  BSSY.RECONVERGENT B3, `(.L_x_674) ;  /* 0x0000027000037945 */ /* 0x000fe60003800200 */
[----:B------:R-:W-:-:S13]  /*24a20*/  ISETP.GE.U32.AND P0, PT, R5, R6, PT ;  /* 0x000000060500720c */ /* 0x000fda0003f06070 */
[----:B------:R-:W-:Y:S05]  /*24a30*/  @P0 BRA `(.L_x_675) ;  /* 0x0000000000900947 */ /* 0x000fea0003800000 */
[----:B0-----:R-:W0:Y:S01]  /*24a40*/  LDC.64 R2, c[0x0][0x398] ;  /* 0x0000e600ff027b82 */ /* 0x001e220000000a00 */
        /* <DEDUP_REMOVED lines=27> */
.L_x_677:
[----:B------:R-:W-:Y:S05]  /*24c00*/  BSYNC.RECONVERGENT B4 ;  /* 0x0000000000047941 */ /* 0x000fea0003800200 */
.L_x_676:
[----:B------:R-:W0:Y:S01]  /*24c10*/  LDCU UR4, c[0x0][0x3ac] ;  /* 0x00007580ff0477ac */ /* 0x000e220008000800 */
[----:B------:R-:W1:Y:S01]  /*24c20*/  LDC.64 R2, c[0x0][0x380] ;  /* 0x0000e000ff027b82 */ /* 0x000e620000000a00 */
[----:B------:R-:W-:Y:S02]  /*24c30*/  F2FP.F16.F32.PACK_AB R0, RZ, R0 ;  /* 0x00000000ff00723e */ /* 0x000fe400000000ff */
[----:B0-----:R-:W-:-:S05]  /*24c40*/  MOV R6, UR4 ;  /* 0x0000000400067c02 */ /* 0x001fca0008000f00 */
[----:B------:R-:W-:-:S04]  /*24c50*/  IMAD R5, R4, R6, R5 ;  /* 0x0000000604057224 */ /* 0x000fc800078e0205 */
[----:B-1----:R-:W-:-:S05]  /*24c60*/  IMAD.WIDE.U32 R2, R5, 0x2, R2 ;  /* 0x0000000205027825 */ /* 0x002fca00078e0002 */
[----:B------:R1:W-:Y:S02]  /*24c70*/  STG.E.U16 desc[UR6][R2.64], R0 ;  /* 0x0000000002007986 */ /* 0x0003e4000c101506 */
.L_x_675:
[----:B------:R-:W-:Y:S05]  /*24c80*/  BSYNC.RECONVERGENT B3 ;  /* 0x0000000000037941 */ /* 0x000fea0003800200 */
.L_x_674:
[----:B------:R-:W-:Y:S01]  /*24c90*/  IADD3 R5, PT, PT, R41, 0x2, RZ ;  /* 0x0000000229057810 */ /* 0x000fe20007ffe0ff */
[----:B------:R-:W-:Y:S03]  /*24ca0*/  BSSY.RECONVERGENT B3, `(.L_x_678) ;  /* 0x0000027000037945 */ /* 0x000fe60003800200 */
[----:B------:R-:W-:-:S13]  /*24cb0*/  ISETP.GE.U32.AND P0, PT, R5, R6, PT ;  /* 0x000000060500720c */ /* 0x000fda0003f06070 */
[----:B------:R-:W-:Y:S05]  /*24cc0*/  @P0 BRA `(.L_x_679) ;  /* 0x0000000000900947 */ /* 0x000fea0003800000 */
[----:B01----:R-:W0:Y:S01]  /*24cd0*/  LDC.64 R2, c[0x0][0x398] ;  /* 0x0000e600ff027b82 */ /* 0x003e220000000a00 */
        /* <DEDUP_REMOVED lines=27> */
.L_x_681:
[----:B------:R-:W-:Y:S05]  /*24e90*/  BSYNC.RECONVERGENT B4 ;  /* 0x0000000000047941 */ /* 0x000fea0003800200 */
.L_x_680:
[----:B------:R-:W0:Y:S01]  /*24ea0*/  LDCU UR4, c[0x0][0x3ac] ;  /* 0x00007580ff0477ac */ /* 0x000e220008000800 */
[----:B------:R-:W1:Y:S01]  /*24eb0*/  LDC.64 R2, c[0x0][0x380] ;  /* 0x0000e000ff027b82 */ /* 0x000e620000000a00 */
[----:B------:R-:W-:Y:S02]  /*24ec0*/  F2FP.F16.F32.PACK_AB R0, RZ, R0 ;  /* 0x00000000ff00723e */ /* 0x000fe400000000ff */
[----:B0-----:R-:W-:-:S05]  /*24ed0*/  MOV R6, UR4 ;  /* 0x0000000400067c02 */ /* 0x001fca0008000f00 */
[----:B------:R-:W-:-:S04]  /*24ee0*/  IMAD R5, R4, R6, R5 ;  /* 0x0000000604057224 */ /* 0x000fc800078e0205 */
[----:B-1----:R-:W-:-:S05]  /*24ef0*/  IMAD.WIDE.U32 R2, R5, 0x2, R2 ;  /* 0x0000000205027825 */ /* 0x002fca00078e0002 */
[----:B------:R2:W-:Y:S02]  /*24f00*/  STG.E.U16 desc[UR6][R2.64], R0 ;  /* 0x0000000002007986 */ /* 0x0005e4000c101506 */
.L_x_679:
[----:B------:R-:W-:Y:S05]  /*24f10*/  BSYNC.RECONVERGENT B3 ;  /* 0x0000000000037941 */ /* 0x000fea0003800200 */
.L_x_678:
[----:B------:R-:W-:-:S04]  /*24f20*/  IADD3 R5, PT, PT, R41, 0x3, RZ ;  /* 0x0000000329057810 */ /* 0x000fc80007ffe0ff */
[----:B------:R-:W-:-:S13]  /*24f30*/  ISETP.GE.U32.AND P0, PT, R5, R6, PT ;  /* 0x000000060500720c */ /* 0x000fda0003f06070 */
[----:B------:R-:W-:Y:S05]  /*24f40*/  @P0 BRA `(.L_x_667) ;  /* 0x0000001000c80947 */ /* 0x000fea0003800000 */
[----:B012---:R-:W0:Y:S01]  /*24f50*/  LDC.64 R2, c[0x0][0x398] ;  /* 0x0000e600ff027b82 */ /* 0x007e220000000a00 */
        /* <DEDUP_REMOVED lines=27> */
.L_x_683:
[----:B------:R-:W-:Y:S05]  /*25110*/  BSYNC.RECONVERGENT B3 ;  /* 0x0000000000037941 */ /* 0x000fea0003800200 */
.L_x_682:
[----:B------:R-:W0:Y:S01]  /*25120*/  LDC.64 R2, c[0x0][0x380] ;  /* 0x0000e000ff027b82 */ /* 0x000e220000000a00 */
[----:B------:R-:W1:Y:S01]  /*25130*/  LDCU UR4, c[0x0][0x3ac] ;  /* 0x00007580ff0477ac */ /* 0x000e620008000800 */
[----:B------:R-:W-:Y:S01]  /*25140*/  F2FP.F16.F32.PACK_AB R0, RZ, R0 ;  /* 0x00000000ff00723e */ /* 0x000fe200000000ff */
[----:B-1----:R-:W-:-:S04]  /*25150*/  IMAD R5, R4, UR4, R5 ;  /* 0x0000000404057c24 */ /* 0x002fc8000f8e0205 */
[----:B0-----:R-:W-:-:S05]  /*25160*/  IMAD.WIDE.U32 R2, R5, 0x2, R2 ;  /* 0x0000000205027825 */ /* 0x001fca00078e0002 */
[----:B------:R4:W-:Y:S01]  /*25170*/  STG.E.U16 desc[UR6][R2.64], R0 ;  /* 0x0000000002007986 */ /* 0x0009e2000c101506 */
[----:B------:R-:W-:Y:S05]  /*25180*/  BRA `(.L_x_667) ;  /* 0x0000001000387947 */ /* 0x000fea0003800000 */
.L_x_669:
[----:B------:R-:W0:Y:S01]  /*25190*/  LDC R5, c[0x0][0x3ac] ;  /* 0x0000eb00ff057b82 */ /* 0x000e220000000800 */
[C---:B------:R-:W-:Y:S02]  /*251a0*/  IADD3 R18, PT, PT, R41.reuse, 0x1, RZ ;  /* 0x0000000129127810 */ /* 0x040fe40007ffe0ff */
[C---:B------:R-:W-:Y:S02]  /*251b0*/  IADD3 R20, PT, PT, R41.reuse, 0x2, RZ ;  /* 0x0000000229147810 */ /* 0x040fe40007ffe0ff */
[-C--:B0-----:R-:W-:Y:S02]  /*251c0*/  ISETP.GE.U32.AND P0, PT, R41, R5.reuse, PT ;  /* 0x000000052900720c */ /* 0x081fe40003f06070 */
[-C--:B------:R-:W-:Y:S02]  /*251d0*/  ISETP.GE.U32.AND P1, PT, R18, R5.reuse, PT ;  /* 0x000000051200720c */ /* 0x080fe40003f26070 */
[----:B------:R-:W-:-:S09]  /*251e0*/  ISETP.GE.U32.AND P2, PT, R20, R5, PT ;  /* 0x000000051400720c */ /* 0x000fd20003f46070 */
[----:B------:R-:W0:Y:S08]  /*251f0*/  @!P0 LDC.64 R2, c[0x0][0x398] ;  /* 0x0000e600ff028b82 */ /* 0x000e300000000a00 */
[----:B------:R-:W1:Y:S08]  /*25200*/  @!P1 LDC.64 R6, c[0x0][0x398] ;  /* 0x0000e600ff069b82 */ /* 0x000e700000000a00 */
[----:B------:R-:W2:Y:S01]  /*25210*/  @!P2 LDC.64 R8, c[0x0][0x398] ;  /* 0x0000e600ff08ab82 */ /* 0x000ea20000000a00 */
[----:B0-----:R-:W-:-:S07]  /*25220*/  @!P0 IMAD.WIDE.U32 R10, R41, 0x2, R2 ;  /* 0x00000002290a8825 */ /* 0x001fce00078e0002 */
[----:B------:R-:W0:Y:S01]  /*25230*/  @!P0 LDC R16, c[0x0][0x3a0] ;  /* 0x0000e800ff108b82 */ /* 0x000e220000000800 */
[----:B------:R3:W4:Y:S01]  /*25240*/  @!P0 LDG.E.U16.CONSTANT R10, desc[UR6][R10.64] ;  /* 0x000000060a0a8981 */ /* 0x000722000c1e9500 */
[----:B-1----:R-:W-:-:S06]  /*25250*/  @!P1 IMAD.WIDE.U32 R12, R41, 0x2, R6 ;  /* 0x00000002290c9825 */ /* 0x002fcc00078e0006 */
[----:B------:R-:W1:Y:S01]  /*25260*/  @!P2 LDC R21, c[0x0][0x3a0] ;  /* 0x0000e800ff15ab82 */ /* 0x000e620000000800 */
[----:B------:R5:W4:Y:S01]  /*25270*/  @!P1 LDG.E.U16.CONSTANT R12, desc[UR6][R12.64+0x2] ;  /* 0x000002060c0c9981 */ /* 0x000b22000c1e9500 */
[----:B--2---:R-:W-:-:S06]  /*25280*/  @!P2 IMAD.WIDE.U32 R14, R41, 0x2, R8 ;  /* 0x00000002290ea825 */ /* 0x004fcc00078e0008 */
[----:B------:R-:W2:Y:S01]  /*25290*/  @!P1 LDC R19, c[0x0][0x3a0] ;  /* 0x0000e800ff139b82 */ /* 0x000ea20000000800 */
[----:B------:R-:W2:Y:S07]  /*252a0*/  @!P2 LDG.E.U16.CONSTANT R14, desc[UR6][R14.64+0x4] ;  /* 0x000004060e0ea981 */ /* 0x000eae000c1e9500 */
[----:B------:R-:W0:Y:S08]  /*252b0*/  @!P1 LDC.64 R6, c[0x0][0x380] ;  /* 0x0000e000ff069b82 */ /* 0x000e300000000a00 */
[----:B------:R-:W1:Y:S08]  /*252c0*/  @!P0 LDC.64 R8, c[0x0][0x380] ;  /* 0x0000e000ff088b82 */ /* 0x000e700000000a00 */
[----:B------:R-:W1:Y:S01]  /*252d0*/  @!P2 LDC.64 R2, c[0x0][0x380] ;  /* 0x0000e000ff02ab82 */ /* 0x000e620000000a00 */
[----:B---3--:R-:W-:-:S02]  /*252e0*/  @!P1 IMAD R11, R4, R5, R18 ;  /* 0x00000005040b9224 */ /* 0x008fc400078e0212 */
[CC--:B------:R-:W-:Y:S02]  /*252f0*/  @!P0 IMAD R17, R4.reuse, R5.reuse, R41 ;  /* 0x0000000504118224 */ /* 0x0c0fe400078e0229 */
[----:B-----5:R-:W-:Y:S02]  /*25300*/  @!P2 IMAD R13, R4, R5, R20 ;  /* 0x00000005040da224 */ /* 0x020fe400078e0214 */
[----:B0-----:R-:W-:-:S04]  /*25310*/  @!P1 IMAD.WIDE.U32 R6, R11, 0x2, R6 ;  /* 0x000000020b069825 */ /* 0x001fc800078e0006 */
[----:B-1----:R-:W-:-:S04]  /*25320*/  @!P0 IMAD.WIDE.U32 R8, R17, 0x2, R8 ;  /* 0x0000000211088825 */ /* 0x002fc800078e0008 */
[----:B------:R-:W-:-:S04]  /*25330*/  @!P2 IMAD.WIDE.U32 R2, R13, 0x2, R2 ;  /* 0x000000020d02a825 */ /* 0x000fc800078e0002 */
[----:B----4-:R-:W-:-:S05]  /*25340*/  @!P0 HADD2.F32 R0, -RZ, R10.H0_H0 ;  /* 0x2000000aff008230 */ /* 0x010fca0000004100 */
[----:B------:R-:W-:Y:S01]  /*25350*/  @!P0 FFMA R0, R43, R16, R0 ;  /* 0x000000102b008223 */ /* 0x000fe20000000000 */
[----:B------:R-:W-:Y:S02]  /*25360*/  @!P1 HADD2.F32 R10, -RZ, R12.H0_H0 ;  /* 0x2000000cff0a9230 */ /* 0x000fe40000004100 */
[----:B--2---:R-:W-:-:S03]  /*25370*/  @!P2 HADD2.F32 R12, -RZ, R14.H0_H0 ;  /* 0x2000000eff0ca230 */ /* 0x004fc60000004100 */
[----:B------:R-:W-:Y:S01]  /*25380*/  @!P1 FFMA R10, R45, R19, R10 ;  /* 0x000000132d0a9223 */ /* 0x000fe2000000000a */
[----:B------:R-:W-:Y:S01]  /*25390*/  @!P0 F2FP.F16.F32.PACK_AB R0, RZ, R0 ;  /* 0x00000000ff00823e */ /* 0x000fe200000000ff */
[----:B------:R-:W-:-:S03]  /*253a0*/  @!P2 FFMA R12, R61, R21, R12 ;  /* 0x000000153d0ca223 */ /* 0x000fc6000000000c */
[----:B------:R-:W-:Y:S02]  /*253b0*/  @!P1 F2FP.F16.F32.PACK_AB R10, RZ, R10 ;  /* 0x0000000aff0a923e */ /* 0x000fe400000000ff */
[----:B------:R-:W-:Y:S02]  /*253c0*/  @!P2 F2FP.F16.F32.PACK_AB R11, RZ, R12 ;  /* 0x0000000cff0ba23e */ /* 0x000fe400000000ff */
[----:B------:R-:W-:Y:S02]  /*253d0*/  PRMT R12, R0, 0x7610, R12 ;  /* 0x00007610000c7816 */ /* 0x000fe4000000000c */
[----:B------:R-:W-:-:S03]  /*253e0*/  IADD3 R0, PT, PT, R41, 0x3, RZ ;  /* 0x0000000329007810 */ /* 0x000fc60007ffe0ff */
[----:B------:R0:W-:Y:S04]  /*253f0*/  @!P0 STG.E.U16 desc[UR6][R8.64], R12 ;  /* 0x0000000c08008986 */ /* 0x0001e8000c101506 */
[----:B------:R0:W-:Y:S04]  /*25400*/  @!P1 STG.E.U16 desc[UR6][R6.64], R10 ;  /* 0x0000000a06009986 */ /* 0x0001e8000c101506 */
[----:B------:R0:W-:Y:S01]  /*25410*/  @!P2 STG.E.U16 desc[UR6][R2.64], R11 ;  /* 0x0000000b0200a986 */ /* 0x0001e2000c101506 */
[----:B------:R-:W-:-:S13]  /*25420*/  ISETP.GE.U32.AND P0, PT, R0, R5, PT ;  /* 0x000000050000720c */ /* 0x000fda0003f06070 */
[----:B0-----:R-:W-:Y:S05]  /*25430*/  @P0 BRA `(.L_x_667) ;  /* 0x0000000c008c0947 */ /* 0x001fea0003800000 */
[----:B------:R-:W0:Y:S01]  /*25440*/  LDC.64 R2, c[0x0][0x398] ;  /* 0x0000e600ff027b82 */ /* 0x000e220000000a00 */
[----:B------:R-:W1:Y:S07]  /*25450*/  LDCU UR4, c[0x0][0x3a0] ;  /* 0x00007400ff0477ac */ /* 0x000e6e0008000800 */
[----:B------:R-:W2:Y:S01]  /*25460*/  LDC.64 R6, c[0x0][0x380] ;  /* 0x0000e000ff067b82 */ /* 0x000ea20000000a00 */
[----:B0-----:R-:W-:-:S06]  /*25470*/  IMAD.WIDE.U32 R2, R41, 0x2, R2 ;  /* 0x0000000229027825 */ /* 0x001fcc00078e0002 */
[----:B------:R-:W3:Y:S01]  /*25480*/  LDG.E.U16.CONSTANT R2, desc[UR6][R2.64+0x6] ;  /* 0x0000060602027981 */ /* 0x000ee2000c1e9500 */
[----:B------:R-:W-:-:S04]  /*25490*/  IMAD R5, R4, R5, R0 ;  /* 0x0000000504057224 */ /* 0x000fc800078e0200 */
[----:B--2---:R-:W-:-:S04]  /*254a0*/  IMAD.WIDE.U32 R6, R5, 0x2, R6 ;  /* 0x0000000205067825 */ /* 0x004fc800078e0006 */
[----:B---3--:R-:W-:-:S05]  /*254b0*/  HADD2.F32 R9, -RZ, R2.H0_H0 ;  /* 0x20000002ff097230 */ /* 0x008fca0000004100 */
[----:B-1----:R-:W-:-:S05]  /*254c0*/  FFMA R9, R54, UR4, R9 ;  /* 0x0000000436097c23 */ /* 0x002fca0008000009 */
[----:B------:R-:W-:-:S05]  /*254d0*/  F2FP.F16.F32.PACK_AB R0, RZ, R9 ;  /* 0x00000009ff00723e */ /* 0x000fca00000000ff */
[----:B------:R0:W-:Y:S01]  /*254e0*/  STG.E.U16 desc[UR6][R6.64], R0 ;  /* 0x0000000006007986 */ /* 0x0001e2000c101506 */
[----:B------:R-:W-:Y:S05]  /*254f0*/  BRA `(.L_x_667) ;  /* 0x0000000c005c7947 */ /* 0x000fea0003800000 */
.L_x_2331:
        /* <DEDUP_REMOVED lines=11> */
[----:B------:R-:W1:Y:S01]  /*255b0*/  LDCU UR4, c[0x0][0x3a0] ;  /* 0x00007400ff0477ac */ /* 0x000e620008000800 */
[----:B0-----:R-:W-:-:S06]  /*255c0*/  IMAD.WIDE.U32 R8, R41, 0x2, R8 ;  /* 0x0000000229087825 */ /* 0x001fcc00078e0008 */
[----:B------:R-:W2:Y:S01]  /*255d0*/  LDG.E.U16.CONSTANT R8, desc[UR6][R8.64] ;  /* 0x0000000608087981 */ /* 0x000ea2000c1e9500 */
[----:B------:R-:W-:Y:S01]  /*255e0*/  MOV R12, 0x3f800000 ;  /* 0x3f800000000c7802 */ /* 0x000fe20000000f00 */
[----:B--2---:R-:W-:Y:S02]  /*255f0*/  HADD2.F32 R0, -RZ, R8.H0_H0 ;  /* 0x20000008ff007230 */ /* 0x004fe40000004100 */
[----:B------:R-:W-:-:S03]  /*25600*/  HFMA2 R8, -RZ, RZ, 1.125, -9232 ;  /* 0x3c80f082ff087431 */ /* 0x000fc600000001ff */
[----:B-1----:R-:W-:-:S04]  /*25610*/  FFMA R43, R43, UR4, R0 ;  /* 0x000000042b2b7c23 */ /* 0x002fc80008000000 */
        /* <DEDUP_REMOVED lines=20> */
[----:B------:R-:W-:-:S03]  /*25760*/  FMUL R0, R43, 0.5 ;  /* 0x3f0000002b007820 */ /* 0x000fc60000400000 */
[----:B------:R-:W-:-:S04]  /*25770*/  FADD R5, R12, 1 ;  /* 0x3f8000000c057421 */ /* 0x000fc80000000000 */
[----:B------:R-:W-:Y:S01]  /*25780*/  FMUL R0, R0, R5 ;  /* 0x0000000500007220 */ /* 0x000fe20000400000 */
[----:B------:R-:W-:-:S04]  /*25790*/  IMAD R5, R4, R3, R41 ;  /* 0x0000000304057224 */ /* 0x000fc800078e0229 */
[----:B------:R-:W-:Y:S01]  /*257a0*/  F2FP.F16.F32.PACK_AB R0, RZ, R0 ;  /* 0x00000000ff00723e */ /* 0x000fe200000000ff */
[----:B-1----:R-:W-:-:S05]  /*257b0*/  IMAD.WIDE.U32 R8, R5, 0x2, R8 ;  /* 0x0000000205087825 */ /* 0x002fca00078e0008 */
[----:B------:R0:W-:Y:S02]  /*257c0*/  STG.E.U16 desc[UR6][R8.64], R0 ;  /* 0x0000000008007986 */ /* 0x0001e4000c101506 */
.L_x_685:
[----:B------:R-:W-:Y:S05]  /*257d0*/  BSYNC.RECONVERGENT B0 ;  /* 0x0000000000007941 */ /* 0x000fea0003800200 */
.L_x_684:
[----:B------:R-:W-:Y:S04]  /*257e0*/  BSSY.RECONVERGENT B0, `(.L_x_686) ;  /* 0x0000025000007945 */ /* 0x000fe80003800200 */
[----:B------:R-:W-:Y:S05]  /*257f0*/  @P2 BRA `(.L_x_687) ;  /* 0x00000000008c2947 */ /* 0x000fea0003800000 */
[----:B0-----:R-:W0:Y:S01]  /*25800*/  LDC.64 R8, c[0x0][0x398] ;  /* 0x0000e600ff087b82 */ /* 0x001e220000000a00 */
        /* <DEDUP_REMOVED lines=34> */
.L_x_687:
[----:B------:R-:W-:Y:S05]  /*25a30*/  BSYNC.RECONVERGENT B0 ;  /* 0x0000000000007941 */ /* 0x000fea0003800200 */
.L_x_686:
[----:B------:R-:W-:Y:S04]  /*25a40*/  BSSY.RECONVERGENT B0, `(.L_x_688) ;  /* 0x0000025000007945 */ /* 0x000fe80003800200 */
[----:B------:R-:W-:Y:S05]  /*25a50*/  @P0 BRA `(.L_x_689) ;  /* 0x00000000008c0947 */ /* 0x000fea0003800000 */
[----:B01----:R-:W0:Y:S01]  /*25a60*/  LDC.64 R8, c[0x0][0x398] ;  /* 0x0000e600ff087b82 */ /* 0x003e220000000a00 */
        /* <DEDUP_REMOVED lines=34> */
.L_x_689:
[----:B------:R-:W-:Y:S05]  /*25c90*/  BSYNC.RECONVERGENT B0 ;  /* 0x0000000000007941 */ /* 0x000fea0003800200 */
.L_x_688:
[----:B------:R-:W-:Y:S05]  /*25ca0*/  @P1 BRA `(.L_x_667) ;  /* 0x0000000400701947 */ /* 0x000fea0003800000 */
[----:B------:R-:W3:Y:S01]  /*25cb0*/  LDC.64 R6, c[0x0][0x398] ;  /* 0x0000e600ff067b82 */ /* 0x000ee20000000a00 */
[----:B------:R-:W4:Y:S01]  /*25cc0*/  LDCU UR4, c[0x0][0x3a0] ;  /* 0x00007400ff0477ac */ /* 0x000f220008000800 */
[----:B---3--:R-:W-:-:S06]  /*25cd0*/  IMAD.WIDE.U32 R6, R41, 0x2, R6 ;  /* 0x0000000229067825 */ /* 0x008fcc00078e0006 */
[----:B------:R-:W3:Y:S01]  /*25ce0*/  LDG.E.U16.CONSTANT R6, desc[UR6][R6.64+0x6] ;  /* 0x0000060606067981 */ /* 0x000ee2000c1e9500 */
[----:B012---:R-:W-:Y:S01]  /*25cf0*/  MOV R9, 0x3f800000 ;  /* 0x3f80000000097802 */ /* 0x007fe20000000f00 */
[----:B------:R-:W-:Y:S02]  /*25d00*/  IMAD R3, R4, R3, R2 ;  /* 0x0000000304037224 */ /* 0x000fe400078e0202 */
[----:B---3--:R-:W-:Y:S02]  /*25d10*/  HADD2.F32 R5, -RZ, R6.H0_H0 ;  /* 0x20000006ff057230 */ /* 0x008fe40000004100 */
[----:B------:R-:W-:-:S03]  /*25d20*/  HFMA2 R6, -RZ, RZ, 1.125, -9232 ;  /* 0x3c80f082ff067431 */ /* 0x000fc600000001ff */
[----:B----4-:R-:W-:-:S04]  /*25d30*/  FFMA R13, R54, UR4, R5 ;  /* 0x00000004360d7c23 */ /* 0x010fc80008000005 */
        /* <DEDUP_REMOVED lines=27> */
.L_x_2330:
[----:B------:R-:W0:Y:S01]  /*25ef0*/  LDCU UR4, c[0x0][0x3ac] ;  /* 0x00007580ff0477ac */ /* 0x000e220008000800 */
[C---:B------:R-:W-:Y:S02]  /*25f00*/  IADD3 R19, PT, PT, R41.reuse, 0x1, RZ ;  /* 0x0000000129137810 */ /* 0x040fe40007ffe0ff */
[C---:B------:R-:W-:Y:S02]  /*25f10*/  IADD3 R21, PT, PT, R41.reuse, 0x2, RZ ;  /* 0x0000000229157810 */ /* 0x040fe40007ffe0ff */
[C---:B------:R-:W-:Y:S02]  /*25f20*/  IADD3 R23, PT, PT, R41.reuse, 0x3, RZ ;  /* 0x0000000329177810 */ /* 0x040fe40007ffe0ff */
[----:B0-----:R-:W-:Y:S02]  /*25f30*/  ISETP.GE.U32.AND P0, PT, R41, UR4, PT ;  /* 0x0000000429007c0c */ /* 0x001fe4000bf06070 */
[----:B------:R-:W-:Y:S02]  /*25f40*/  ISETP.GE.U32.AND P1, PT, R19, UR4, PT ;  /* 0x0000000413007c0c */ /* 0x000fe4000bf26070 */
[----:B------:R-:W-:-:S02]  /*25f50*/  ISETP.GE.U32.AND P2, PT, R21, UR4, PT ;  /* 0x0000000415007c0c */ /* 0x000fc4000bf46070 */
[----:B------:R-:W-:-:S07]  /*25f60*/  ISETP.GE.U32.AND P3, PT, R23, UR4, PT ;  /* 0x0000000417007c0c */ /* 0x000fce000bf66070 */
[----:B------:R-:W0:Y:S08]  /*25f70*/  @!P0 LDC.64 R2, c[0x0][0x398] ;  /* 0x0000e600ff028b82 */ /* 0x000e300000000a00 */
[----:B------:R-:W1:Y:S08]  /*25f80*/  @!P1 LDC.64 R6, c[0x0][0x398] ;  /* 0x0000e600ff069b82 */ /* 0x000e700000000a00 */
[----:B------:R-:W2:Y:S08]  /*25f90*/  @!P2 LDC.64 R8, c[0x0][0x398] ;  /* 0x0000e600ff08ab82 */ /* 0x000eb00000000a00 */
[----:B------:R-:W3:Y:S01]  /*25fa0*/  @!P3 LDC.64 R10, c[0x0][0x398] ;  /* 0x0000e600ff0abb82 */ /* 0x000ee20000000a00 */
[----:B0-----:R-:W-:-:S05]  /*25fb0*/  @!P0 IMAD.WIDE.U32 R2, R41, 0x2, R2 ;  /* 0x0000000229028825 */ /* 0x001fca00078e0002 */
[----:B------:R-:W4:Y:S01]  /*25fc0*/  @!P0 LDG.E.U16.CONSTANT R0, desc[UR6][R2.64] ;  /* 0x0000000602008981 */ /* 0x000f22000c1e9500 */
[C---:B-1----:R-:W-:Y:S01]  /*25fd0*/  @!P1 IMAD.WIDE.U32 R12, R41.reuse, 0x2, R6 ;  /* 0x00000002290c9825 */ /* 0x042fe200078e0006 */
[----:B------:R-:W0:Y:S05]  /*25fe0*/  @!P0 LDC R5, c[0x0][0x3a0] ;  /* 0x0000e800ff058b82 */ /* 0x000e2a0000000800 */
[----:B------:R1:W5:Y:S01]  /*25ff0*/  @!P1 LDG.E.U16.CONSTANT R12, desc[UR6][R12.64+0x2] ;  /* 0x000002060c0c9981 */ /* 0x000362000c1e9500 */
[C---:B--2---:R-:W-:Y:S02]  /*26000*/  @!P2 IMAD.WIDE.U32 R14, R41.reuse, 0x2, R8 ;  /* 0x00000002290ea825 */ /* 0x044fe400078e0008 */
[----:B------:R-:W2:Y:S04]  /*26010*/  @!P1 LDC R18, c[0x0][0x3a0] ;  /* 0x0000e800ff129b82 */ /* 0x000ea80000000800 */
[----:B------:R-:W2:Y:S01]  /*26020*/  @!P2 LDG.E.U16.CONSTANT R14, desc[UR6][R14.64+0x4] ;  /* 0x000004060e0ea981 */ /* 0x000ea2000c1e9500 */
[----:B---3--:R-:W-:-:S03]  /*26030*/  @!P3 IMAD.WIDE.U32 R16, R41, 0x2, R10 ;  /* 0x000000022910b825 */ /* 0x008fc600078e000a */
[----:B------:R-:W3:Y:S03]  /*26040*/  @!P2 LDC R20, c[0x0][0x3a0] ;  /* 0x0000e800ff14ab82 */ /* 0x000ee60000000800 */
[----:B------:R-:W3:Y:S05]  /*26050*/  @!P3 LDG.E.U16.CONSTANT R16, desc[UR6][R16.64+0x6] ;  /* 0x000006061010b981 */ /* 0x000eea000c1e9500 */
[----:B------:R-:W0:Y:S08]  /*26060*/  @!P0 LDC.64 R10, c[0x0][0x380] ;  /* 0x0000e000ff0a8b82 */ /* 0x000e300000000a00 */
[----:B------:R-:W3:Y:S01]  /*26070*/  @!P3 LDC R22, c[0x0][0x3a0] ;  /* 0x0000e800ff16bb82 */ /* 0x000ee20000000800 */
[----:B-1----:R-:W-:-:S07]  /*26080*/  @!P0 IMAD R13, R4, UR4, R41 ;  /* 0x00000004040d8c24 */ /* 0x002fce000f8e0229 */
[----:B------:R-:W1:Y:S08]  /*26090*/  @!P1 LDC.64 R8, c[0x0][0x380] ;  /* 0x0000e000ff089b82 */ /* 0x000e700000000a00 */
[----:B------:R-:W0:Y:S08]  /*260a0*/  @!P2 LDC.64 R6, c[0x0][0x380] ;  /* 0x0000e000ff06ab82 */ /* 0x000e300000000a00 */
[----:B------:R-:W0:Y:S01]  /*260b0*/  @!P3 LDC.64 R2, c[0x0][0x380] ;  /* 0x0000e000ff02bb82 */ /* 0x000e220000000a00 */
[----:B------:R-:W-:-:S02]  /*260c0*/  @!P1 IMAD R19, R4, UR4, R19 ;  /* 0x0000000404139c24 */ /* 0x000fc4000f8e0213 */
[C---:B------:R-:W-:Y:S02]  /*260d0*/  @!P2 IMAD R21, R4.reuse, UR4, R21 ;  /* 0x000000040415ac24 */ /* 0x040fe4000f8e0215 */
[----:B------:R-:W-:Y:S02]  /*260e0*/  @!P3 IMAD R23, R4, UR4, R23 ;  /* 0x000000040417bc24 */ /* 0x000fe4000f8e0217 */
[----:B-1----:R-:W-:-:S04]  /*260f0*/  @!P1 IMAD.WIDE.U32 R8, R19, 0x2, R8 ;  /* 0x0000000213089825 */ /* 0x002fc800078e0008 */
[----:B0-----:R-:W-:-:S04]  /*26100*/  @!P2 IMAD.WIDE.U32 R6, R21, 0x2, R6 ;  /* 0x000000021506a825 */ /* 0x001fc800078e0006 */
[----:B------:R-:W-:-:S04]  /*26110*/  @!P3 IMAD.WIDE.U32 R2, R23, 0x2, R2 ;  /* 0x000000021702b825 */ /* 0x000fc800078e0002 */
[----:B----4-:R-:W-:-:S05]  /*26120*/  @!P0 HADD2.F32 R0, -RZ, R0.H0_H0 ;  /* 0x20000000ff008230 */ /* 0x010fca0000004100 */
[----:B------:R-:W-:Y:S01]  /*26130*/  @!P0 FFMA R0, R43, R5, R0 ;  /* 0x000000052b008223 */ /* 0x000fe20000000000 */
[----:B------:R-:W-:-:S04]  /*26140*/  @!P0 IMAD.WIDE.U32 R4, R13, 0x2, R10 ;  /* 0x000000020d048825 */ /* 0x000fc800078e000a */
[----:B-----5:R-:W-:Y:S02]  /*26150*/  @!P1 HADD2.F32 R12, -RZ, R12.H0_H0 ;  /* 0x2000000cff0c9230 */ /* 0x020fe40000004100 */
[----:B--2---:R-:W-:-:S03]  /*26160*/  @!P2 HADD2.F32 R14, -RZ, R14.H0_H0 ;  /* 0x2000000eff0ea230 */ /* 0x004fc60000004100 */
[----:B------:R-:W-:Y:S01]  /*26170*/  @!P1 FFMA R10, R45, R18, R12 ;  /* 0x000000122d0a9223 */ /* 0x000fe2000000000c */
[----:B---3--:R-:W-:Y:S02]  /*26180*/  @!P3 HADD2.F32 R13, -RZ, R16.H0_H0 ;  /* 0x20000010ff0db230 */ /* 0x008fe40000004100 */
[----:B------:R-:W-:Y:S01]  /*26190*/  @!P2 FFMA R11, R61, R20, R14 ;  /* 0x000000143d0ba223 */ /* 0x000fe2000000000e */
[----:B------:R-:W-:Y:S02]  /*261a0*/  @!P0 FMNMX R0, RZ, R0, !PT ;  /* 0x00000000ff008209 */ /* 0x000fe40007800000 */
[----:B------:R-:W-:Y:S01]  /*261b0*/  @!P3 FFMA R12, R54, R22, R13 ;  /* 0x00000016360cb223 */ /* 0x000fe2000000000d */
[----:B------:R-:W-:Y:S02]  /*261c0*/  @!P1 FMNMX R10, RZ, R10, !PT ;  /* 0x0000000aff0a9209 */ /* 0x000fe40007800000 */
[----:B------:R-:W-:Y:S02]  /*261d0*/  @!P2 FMNMX R11, RZ, R11, !PT ;  /* 0x0000000bff0ba209 */ /* 0x000fe40007800000 */
[----:B------:R-:W-:-:S02]  /*261e0*/  @!P3 FMNMX R12, RZ, R12, !PT ;  /* 0x0000000cff0cb209 */ /* 0x000fc40007800000 */
[----:B------:R-:W-:Y:S02]  /*261f0*/  @!P0 F2FP.F16.F32.PACK_AB R0, RZ, R0 ;  /* 0x00000000ff00823e */ /* 0x000fe400000000ff */
[----:B------:R-:W-:Y:S02]  /*26200*/  @!P1 F2FP.F16.F32.PACK_AB R10, RZ, R10 ;  /* 0x0000000aff0a923e */ /* 0x000fe400000000ff */
[----:B------:R-:W-:Y:S02]  /*26210*/  @!P2 F2FP.F16.F32.PACK_AB R11, RZ, R11 ;  /* 0x0000000bff0ba23e */ /* 0x000fe400000000ff */
[----:B------:R-:W-:Y:S01]  /*26220*/  @!P3 F2FP.F16.F32.PACK_AB R12, RZ, R12 ;  /* 0x0000000cff0cb23e */ /* 0x000fe200000000ff */
[----:B------:R0:W-:Y:S04]  /*26230*/  @!P0 STG.E.U16 desc[UR6][R4.64], R0 ;  /* 0x0000000004008986 */ /* 0x0001e8000c101506 */
[----:B------:R0:W-:Y:S04]  /*26240*/  @!P1 STG.E.U16 desc[UR6][R8.64], R10 ;  /* 0x0000000a08009986 */ /* 0x0001e8000c101506 */
[----:B------:R0:W-:Y:S04]  /*26250*/  @!P2 STG.E.U16 desc[UR6][R6.64], R11 ;  /* 0x0000000b0600a986 */ /* 0x0001e8000c101506 */
[----:B------:R0:W-:Y:S02]  /*26260*/  @!P3 STG.E.U16 desc[UR6][R2.64], R12 ;  /* 0x0000000c0200b986 */ /* 0x0001e4000c101506 */
.L_x_667:
[----:B------:R-:W-:Y:S05]  /*26270*/  BSYNC.RECONVERGENT B2 ;  /* 0x0000000000027941 */ /* 0x000fea0003800200 */
.L_x_666:
[----:B------:R-:W5:Y:S01]  /*26280*/  LDCU UR4, c[0x0][0x3a8] ;  /* 0x00007500ff0477ac */ /* 0x000f620008000800 */
[----:B0-----:R-:W-:Y:S01]  /*26290*/  IADD3 R4, PT, PT, R42, 0x2, RZ ;  /* 0x000000022a047810 */ /* 0x001fe20007ffe0ff */
[----:B------:R-:W-:Y:S03]  /*262a0*/  BSSY.RECONVERGENT B2, `(.L_x_690) ;  /* 0x00001a5000027945 */ /* 0x000fe60003800200 */
[----:B-----5:R-:W-:-:S13]  /*262b0*/  ISETP.GE.U32.AND P0, PT, R4, UR4, PT ;  /* 0x0000000404007c0c */ /* 0x020fda000bf06070 */
[----:B------:R-:W-:Y:S05]  /*262c0*/  @P0 BRA `(.L_x_691) ;  /* 0x0000001800880947 */ /* 0x000fea0003800000 */
[----:B-1234-:R-:W0:Y:S02]  /*262d0*/  LDC R0, c[0x0][0x3b4] ;  /* 0x0000ed00ff007b82 */ /* 0x01ee240000000800 */
[----:B0-----:R-:W-:-:S13]  /*262e0*/  ISETP.GT.AND P0, PT, R0, 0x3, PT ;  /* 0x000000030000780c */ /* 0x001fda0003f04270 */
[----:B------:R-:W-:Y:S05]  /*262f0*/  @P0 BRA `(.L_x_692) ;  /* 0x0000000000180947 */ /* 0x000fea0003800000 */
[----:B------:R-:W-:-:S05]  /*26300*/  HFMA2 R3, -RZ, RZ, 0, 1.1920928955078125e-07 ;  /* 0x00000002ff037431 */ /* 0x000fca00000001ff */
[----:B------:R-:W-:-:S04]  /*26310*/  VIADDMNMX.U32 R3, R0, 0xfffffffe, R3, PT ;  /* 0xfffffffe00037846 */ /* 0x000fc80003800003 */
[----:B------:R-:W-:-:S04]  /*26320*/  SHF.L.U32 R0, R3, 0x2, RZ ;  /* 0x0000000203007819 */ /* 0x000fc800000006ff */
[----:B------:R-:W0:Y:S02]  /*26330*/  LDC R2, c[0x2][R0+0x13c] ;  /* 0x00804f0000027b82 */ /* 0x000e240000000800 */
[----:B0-----:R-:W-:-:S04]  /*26340*/  SHF.R.S32.HI R3, RZ, 0x1f, R2 ;  /* 0x0000001fff037819 */ /* 0x001fc80000011402 */
.L_x_2337:
[----:B------:R-:W-:Y:S05]  /*26350*/  BRX R2 -0x26360                                                         (*"BRANCH_TARGETS .L_x_2338,.L_x_2339,.L_x_693"*) ;  /* 0xfffffd9c02287949 */ /* 0x000fea000383ffff */
.L_x_692:
[----:B------:R-:W-:-:S05]  /*26360*/  HFMA2 R3, -RZ, RZ, 0, 1.1920928955078125e-07 ;  /* 0x00000002ff037431 */ /* 0x000fca00000001ff */
[----:B------:R-:W-:-:S04]  /*26370*/  VIADDMNMX.U32 R3, R0, 0xfffffffb, R3, PT ;  /* 0xfffffffb00037846 */ /* 0x000fc80003800003 */
[----:B------:R-:W-:-:S04]  /*26380*/  SHF.L.U32 R5, R3, 0x2, RZ ;  /* 0x0000000203057819 */ /* 0x000fc800000006ff */
[----:B------:R-:W0:Y:S02]  /*26390*/  LDC R2, c[0x2][R5+0x148] ;  /* 0x0080520005027b82 */ /* 0x000e240000000800 */
[----:B0-----:R-:W-:-:S04]  /*263a0*/  SHF.R.S32.HI R3, RZ, 0x1f, R2 ;  /* 0x0000001fff037819 */ /* 0x001fc80000011402 */
.L_x_2341:
[----:B------:R-:W-:Y:S05]  /*263b0*/  BRX R2 -0x263c0                                                         (*"BRANCH_TARGETS .L_x_2338,.L_x_2339,.L_x_2344"*) ;  /* 0xfffffd9c02107949 */ /* 0x000fea000383ffff */
.L_x_2344:
        /* <DEDUP_REMOVED lines=37> */
.L_x_697:
[----:B------:R-:W-:Y:S05]  /*26610*/  BSYNC.RECONVERGENT B4 ;  /* 0x0000000000047941 */ /* 0x000fea0003800200 */
.L_x_696:
[----:B------:R-:W-:-:S05]  /*26620*/  F2FP.F16.F32.PACK_AB R0, RZ, R0 ;  /* 0x00000000ff00723e */ /* 0x000fca00000000ff */
[----:B------:R0:W-:Y:S02]  /*26630*/  STG.E.U16 desc[UR6][R8.64], R0 ;  /* 0x0000000008007986 */ /* 0x0001e4000c101506 */
.L_x_695:
[----:B------:R-:W-:Y:S05]  /*26640*/  BSYNC.RECONVERGENT B3 ;  /* 0x0000000000037941 */ /* 0x000fea0003800200 */
.L_x_694:
[----:B------:R-:W1:Y:S01]  /*26650*/  LDCU UR4, c[0x0][0x3ac] ;  /* 0x00007580ff0477ac */ /* 0x000e620008000800 */
[----:B0-----:R-:W-:Y:S01]  /*26660*/  IADD3 R0, PT, PT, R41, 0x1, RZ ;  /* 0x0000000129007810 */ /* 0x001fe20007ffe0ff */
[----:B------:R-:W-:Y:S03]  /*26670*/  BSSY.RECONVERGENT B3, `(.L_x_698) ;  /* 0x0000022000037945 */ /* 0x000fe60003800200 */
[----:B-1----:R-:W-:-:S13]  /*26680*/  ISETP.GE.U32.AND P0, PT, R0, UR4, PT ;  /* 0x0000000400007c0c */ /* 0x002fda000bf06070 */
        /* <DEDUP_REMOVED lines=29> */
.L_x_701:
[----:B------:R-:W-:Y:S05]  /*26860*/  BSYNC.RECONVERGENT B4 ;  /* 0x0000000000047941 */ /* 0x000fea0003800200 */
.L_x_700:
[----:B------:R-:W-:-:S05]  /*26870*/  F2FP.F16.F32.PACK_AB R0, RZ, R0 ;  /* 0x00000000ff00723e */ /* 0x000fca00000000ff */
[----:B------:R0:W-:Y:S02]  /*26880*/  STG.E.U16 desc[UR6][R8.64+0x2], R0 ;  /* 0x0000020008007986 */ /* 0x0001e4000c101506 */
.L_x_699:
[----:B------:R-:W-:Y:S05]  /*26890*/  BSYNC.RECONVERGENT B3 ;  /* 0x0000000000037941 */ /* 0x000fea0003800200 */
.L_x_698:
        /* <DEDUP_REMOVED lines=8> */
[----:B------:R-:W1:Y:S01]  /*26920*/  LDC.64 R2, c[0x0][0x398] ;  /* 0x0000e600ff027b82 */ /* 0x000e620000000a00 */
[----:B------:R-:W2:Y:S01]  /*26930*/  LDCU UR4, c[0x0][0x3a0] ;  /* 0x00007400ff0477ac */ /* 0x000ea20008000800 */
[----:B-1----:R-:W-:-:S06]  /*26940*/  IMAD.WIDE.U32 R6, R41, 0x2, R2 ;  /* 0x0000000229067825 */ /* 0x002fcc00078e0002 */
[----:B------:R-:W3:Y:S01]  /*26950*/  LDG.E.U16.CONSTANT R6, desc[UR6][R6.64+0x4] ;  /* 0x0000040606067981 */ /* 0x000ee2000c1e9500 */
[----:B------:R-:W-:Y:S01]  /*26960*/  HFMA2 R2, -RZ, RZ, 0.96630859375, -0.0022525787353515625 ;  /* 0x3bbb989dff027431 */ /* 0x000fe200000001ff */
[----:B0-----:R-:W-:Y:S01]  /*26970*/  MOV R9, 0x437c0000 ;  /* 0x437c000000097802 */ /* 0x001fe20000000f00 */
[----:B------:R-:W-:Y:S01]  /*26980*/  BSSY.RECONVERGENT B4, `(.L_x_704) ;  /* 0x0000016000047945 */ /* 0x000fe20003800200 */
[----:B---3--:R-:W-:-:S05]  /*26990*/  HADD2.F32 R0, -RZ, R6.H0_H0 ;  /* 0x20000006ff007230 */ /* 0x008fca0000004100 */
[----:B--2---:R-:W-:-:S04]  /*269a0*/  FFMA R3, R55, UR4, R0 ;  /* 0x0000000437037c23 */ /* 0x004fc80008000000 */
        /* <DEDUP_REMOVED lines=19> */
.L_x_705:
[----:B------:R-:W-:Y:S05]  /*26ae0*/  BSYNC.RECONVERGENT B4 ;  /* 0x0000000000047941 */ /* 0x000fea0003800200 */
.L_x_704:
[----:B------:R-:W-:-:S05]  /*26af0*/  F2FP.F16.F32.PACK_AB R0, RZ, R0 ;  /* 0x00000000ff00723e */ /* 0x000fca00000000ff */
[----:B------:R1:W-:Y:S02]  /*26b00*/  STG.E.U16 desc[UR6][R4.64], R0 ;  /* 0x0000000004007986 */ /* 0x0003e4000c101506 */
.L_x_703:
[----:B------:R-:W-:Y:S05]  /*26b10*/  BSYNC.RECONVERGENT B3 ;  /* 0x0000000000037941 */ /* 0x000fea0003800200 */
.L_x_702:
[----:B------:R-:W2:Y:S01]  /*26b20*/  LDCU UR4, c[0x0][0x3ac] ;  /* 0x00007580ff0477ac */ /* 0x000ea20008000800 */
[----:B01----:R-:W-:-:S04]  /*26b30*/  IADD3 R0, PT, PT, R41, 0x3, RZ ;  /* 0x0000000329007810 */ /* 0x003fc80007ffe0ff */
[----:B--2---:R-:W-:-:S13]  /*26b40*/  ISETP.GE.U32.AND P0, PT, R0, UR4, PT ;  /* 0x0000000400007c0c */ /* 0x004fda000bf06070 */
        /* <DEDUP_REMOVED lines=29> */
.L_x_707:
[----:B------:R-:W-:Y:S05]  /*26d20*/  BSYNC.RECONVERGENT B3 ;  /* 0x0000000000037941 */ /* 0x000fea0003800200 */
.L_x_706:
[----:B------:R-:W-:-:S05]  /*26d30*/  F2FP.F16.F32.PACK_AB R0, RZ, R0 ;  /* 0x00000000ff00723e */ /* 0x000fca00000000ff */
[----:B------:R0:W-:Y:S01]  /*26d40*/  STG.E.U16 desc[UR6][R4.64+0x2], R0 ;  /* 0x0000020004007986 */ /* 0x0001e2000c101506 */
[----:B------:R-:W-:Y:S05]  /*26d50*/  BRA `(.L_x_691) ;  /* 0x0000000c00e47947 */ /* 0x000fea0003800000 */
.L_x_693:
[----:B------:R-:W0:Y:S01]  /*26d60*/  LDCU UR4, c[0x0][0x3ac] ;  /* 0x00007580ff0477ac */ /* 0x000e220008000800 */
[C---:B------:R-:W-:Y:S02]  /*26d70*/  IADD3 R0, PT, PT, R41.reuse, 0x1, RZ ;  /* 0x0000000129007810 */ /* 0x040fe40007ffe0ff */
[C---:B------:R-:W-:Y:S02]  /*26d80*/  IADD3 R15, PT, PT, R41.reuse, 0x2, RZ ;  /* 0x00000002290f7810 */ /* 0x040fe40007ffe0ff */
[----:B0-----:R-:W-:Y:S02]  /*26d90*/  ISETP.GE.U32.AND P0, PT, R41, UR4, PT ;  /* 0x0000000429007c0c */ /* 0x001fe4000bf06070 */
[----:B------:R-:W-:Y:S02]  /*26da0*/  ISETP.GE.U32.AND P1, PT, R0, UR4, PT ;  /* 0x0000000400007c0c */ /* 0x000fe4000bf26070 */
[----:B------:R-:W-:-:S09]  /*26db0*/  ISETP.GE.U32.AND P2, PT, R15, UR4, PT ;  /* 0x000000040f007c0c */ /* 0x000fd2000bf46070 */
[----:B------:R-:W0:Y:S08]  /*26dc0*/  @!P0 LDC.64 R2, c[0x0][0x398] ;  /* 0x0000e600ff028b82 */ /* 0x000e300000000a00 */
[----:B------:R-:W1:Y:S08]  /*26dd0*/  @!P1 LDC.64 R8, c[0x0][0x398] ;  /* 0x0000e600ff089b82 */ /* 0x000e700000000a00 */
[----:B------:R-:W2:Y:S01]  /*26de0*/  @!P2 LDC.64 R10, c[0x0][0x398] ;  /* 0x0000e600ff0aab82 */ /* 0x000ea20000000a00 */
[----:B0-----:R-:W-:-:S07]  /*26df0*/  @!P0 IMAD.WIDE.U32 R6, R41, 0x2, R2 ;  /* 0x0000000229068825 */ /* 0x001fce00078e0002 */
[----:B------:R-:W0:Y:S01]  /*26e00*/  @!P0 LDC R5, c[0x0][0x3a0] ;  /* 0x0000e800ff058b82 */ /* 0x000e220000000800 */
[----:B------:R-:W3:Y:S01]  /*26e10*/  @!P0 LDG.E.U16.CONSTANT R6, desc[UR6][R6.64] ;  /* 0x0000000606068981 */ /* 0x000ee2000c1e9500 */
[----:B-1----:R-:W-:-:S06]  /*26e20*/  @!P1 IMAD.WIDE.U32 R8, R41, 0x2, R8 ;  /* 0x0000000229089825 */ /* 0x002fcc00078e0008 */
[----:B------:R-:W1:Y:S01]  /*26e30*/  @!P1 LDC R13, c[0x0][0x3a0] ;  /* 0x0000e800ff0d9b82 */ /* 0x000e620000000800 */
[----:B------:R-:W4:Y:S01]  /*26e40*/  @!P1 LDG.E.U16.CONSTANT R8, desc[UR6][R8.64+0x2] ;  /* 0x0000020608089981 */ /* 0x000f22000c1e9500 */
[----:B--2---:R-:W-:-:S06]  /*26e50*/  @!P2 IMAD.WIDE.U32 R10, R41, 0x2, R10 ;  /* 0x00000002290aa825 */ /* 0x004fcc00078e000a */
[----:B------:R-:W2:Y:S01]  /*26e60*/  @!P2 LDC R16, c[0x0][0x3a0] ;  /* 0x0000e800ff10ab82 */ /* 0x000ea20000000800 */
[----:B------:R-:W5:Y:S07]  /*26e70*/  @!P2 LDG.E.U16.CONSTANT R10, desc[UR6][R10.64+0x4] ;  /* 0x000004060a0aa981 */ /* 0x000f6e000c1e9500 */
[----:B------:R-:W2:Y:S01]  /*26e80*/  LDC.64 R2, c[0x0][0x380] ;  /* 0x0000e000ff027b82 */ /* 0x000ea20000000a00 */
[----:B------:R-:W-:Y:S02]  /*26e90*/  IMAD R15, R4, UR4, R15 ;  /* 0x00000004040f7c24 */ /* 0x000fe4000f8e020f */
[----:B---3--:R-:W-:-:S05]  /*26ea0*/  @!P0 HADD2.F32 R0, -RZ, R6.H0_H0 ;  /* 0x20000006ff008230 */ /* 0x008fca0000004100 */
[----:B0-----:R-:W-:Y:S01]  /*26eb0*/  @!P0 FFMA R0, R59, R5, R0 ;  /* 0x000000053b008223 */ /* 0x001fe20000000000 */
[----:B----4-:R-:W-:Y:S02]  /*26ec0*/  @!P1 HADD2.F32 R12, -RZ, R8.H0_H0 ;  /* 0x20000008ff0c9230 */ /* 0x010fe40000004100 */
[----:B------:R-:W-:Y:S02]  /*26ed0*/  IMAD R5, R4, UR4, R41 ;  /* 0x0000000404057c24 */ /* 0x000fe4000f8e0229 */
[----:B------:R-:W-:Y:S01]  /*26ee0*/  @!P0 F2FP.F16.F32.PACK_AB R0, RZ, R0 ;  /* 0x00000000ff00823e */ /* 0x000fe200000000ff */
[----:B-----5:R-:W-:Y:S02]  /*26ef0*/  @!P2 HADD2.F32 R14, -RZ, R10.H0_H0 ;  /* 0x2000000aff0ea230 */ /* 0x020fe40000004100 */
[----:B-1----:R-:W-:-:S03]  /*26f00*/  @!P1 FFMA R6, R51, R13, R12 ;  /* 0x0000000d33069223 */ /* 0x002fc6000000000c */
[----:B--2---:R-:W-:Y:S02]  /*26f10*/  @!P2 FFMA R7, R55, R16, R14 ;  /* 0x000000103707a223 */ /* 0x004fe4000000000e */
[----:B------:R-:W-:Y:S01]  /*26f20*/  @!P1 F2FP.F16.F32.PACK_AB R6, RZ, R6 ;  /* 0x00000006ff06923e */ /* 0x000fe200000000ff */
[----:B------:R-:W-:Y:S01]  /*26f30*/  IMAD.WIDE.U32 R4, R5, 0x2, R2 ;  /* 0x0000000205047825 */ /* 0x000fe200078e0002 */
[----:B------:R-:W-:Y:S02]  /*26f40*/  PRMT R8, R0, 0x7610, R8 ;  /* 0x0000761000087816 */ /* 0x000fe40000000008 */
[----:B------:R-:W-:Y:S01]  /*26f50*/  @!P2 F2FP.F16.F32.PACK_AB R7, RZ, R7 ;  /* 0x00000007ff07a23e */ /* 0x000fe200000000ff */
[----:B------:R-:W-:Y:S01]  /*26f60*/  IMAD.WIDE.U32 R2, R15, 0x2, R2 ;  /* 0x000000020f027825 */ /* 0x000fe200078e0002 */
[----:B------:R0:W-:Y:S01]  /*26f70*/  @!P1 STG.E.U16 desc[UR6][R4.64+0x2], R6 ;  /* 0x0000020604009986 */ /* 0x0001e2000c101506 */
[----:B------:R-:W-:-:S03]  /*26f80*/  IADD3 R0, PT, PT, R41, 0x3, RZ ;  /* 0x0000000329007810 */ /* 0x000fc60007ffe0ff */
[----:B------:R0:W-:Y:S04]  /*26f90*/  @!P0 STG.E.U16 desc[UR6][R4.64], R8 ;  /* 0x0000000804008986 */ /* 0x0001e8000c101506 */
[----:B------:R0:W-:Y:S01]  /*26fa0*/  @!P2 STG.E.U16 desc[UR6][R2.64], R7 ;  /* 0x000000070200a986 */ /* 0x0001e2000c101506 */
[----:B------:R-:W-:-:S13]  /*26fb0*/  ISETP.GE.U32.AND P0, PT, R0, UR4, PT ;  /* 0x0000000400007c0c */ /* 0x000fda000bf06070 */
[----:B0-----:R-:W-:Y:S05]  /*26fc0*/  @P0 BRA `(.L_x_691) ;  /* 0x0000000c00480947 */ /* 0x001fea0003800000 */
[----:B------:R-:W0:Y:S01]  /*26fd0*/  LDC.64 R4, c[0x0][0x398] ;  /* 0x0000e600ff047b82 */ /* 0x000e220000000a00 */
[----:B------:R-:W1:Y:S01]  /*26fe0*/  LDCU UR4, c[0x0][0x3a0] ;  /* 0x00007400ff0477ac */ /* 0x000e620008000800 */
[----:B0-----:R-:W-:-:S06]  /*26ff0*/  IMAD.WIDE.U32 R4, R41, 0x2, R4 ;  /* 0x0000000229047825 */ /* 0x001fcc00078e0004 */
[----:B------:R-:W2:Y:S02]  /*27000*/  LDG.E.U16.CONSTANT R4, desc[UR6][R4.64+0x6] ;  /* 0x0000060604047981 */ /* 0x000ea4000c1e9500 */
[----:B--2---:R-:W-:-:S05]  /*27010*/  HADD2.F32 R0, -RZ, R4.H0_H0 ;  /* 0x20000004ff007230 */ /* 0x004fca0000004100 */
[----:B-1----:R-:W-:-:S05]  /*27020*/  FFMA R0, R29, UR4, R0 ;  /* 0x000000041d007c23 */ /* 0x002fca0008000000 */
[----:B------:R-:W-:-:S05]  /*27030*/  F2FP.F16.F32.PACK_AB R0, RZ, R0 ;  /* 0x00000000ff00723e */ /* 0x000fca00000000ff */
[----:B------:R0:W-:Y:S01]  /*27040*/  STG.E.U16 desc[UR6][R2.64+0x2], R0 ;  /* 0x0000020002007986 */ /* 0x0001e2000c101506 */
[----:B------:R-:W-:Y:S05]  /*27050*/  BRA `(.L_x_691) ;  /* 0x0000000c00247947 */ /* 0x000fea0003800000 */
.L_x_2339:
        /* <DEDUP_REMOVED lines=15> */
[----:B------:R-:W0:Y:S01]  /*27150*/  LDC.64 R6, c[0x0][0x398] ;  /* 0x0000e600ff067b82 */ /* 0x000e220000000a00 */
[----:B------:R-:W1:Y:S01]  /*27160*/  LDCU UR4, c[0x0][0x3a0] ;  /* 0x00007400ff0477ac */ /* 0x000e620008000800 */
[----:B0-----:R-:W-:-:S06]  /*27170*/  IMAD.WIDE.U32 R6, R41, 0x2, R6 ;  /* 0x0000000229067825 */ /* 0x001fcc00078e0006 */
[----:B------:R-:W2:Y:S01]  /*27180*/  LDG.E.U16.CONSTANT R6, desc[UR6][R6.64] ;  /* 0x0000000606067981 */ /* 0x000ea2000c1e9500 */
[----:B------:R-:W-:Y:S02]  /*27190*/  HFMA2 R10, -RZ, RZ, 1.125, -9232 ;  /* 0x3c80f082ff0a7431 */ /* 0x000fe400000001ff */
[----:B--2---:R-:W-:Y:S01]  /*271a0*/  HADD2.F32 R0, -RZ, R6.H0_H0 ;  /* 0x20000006ff007230 */ /* 0x004fe20000004100 */
[----:B------:R-:W-:-:S04]  /*271b0*/  MOV R6, 0x3f800000 ;  /* 0x3f80000000067802 */ /* 0x000fc80000000f00 */
        /* <DEDUP_REMOVED lines=25> */
.L_x_709:
[----:B------:R-:W-:Y:S05]  /*27350*/  BSYNC.RECONVERGENT B0 ;  /* 0x0000000000007941 */ /* 0x000fea0003800200 */
.L_x_708:
[----:B------:R-:W-:Y:S04]  /*27360*/  BSSY.RECONVERGENT B0, `(.L_x_710) ;  /* 0x0000022000007945 */ /* 0x000fe80003800200 */
[----:B------:R-:W-:Y:S05]  /*27370*/  @P2 BRA `(.L_x_711) ;  /* 0x0000000000802947 */ /* 0x000fea0003800000 */
[----:B------:R-:W1:Y:S01]  /*27380*/  LDC.64 R6, c[0x0][0x398] ;  /* 0x0000e600ff067b82 */ /* 0x000e620000000a00 */
[----:B------:R-:W2:Y:S01]  /*27390*/  LDCU UR4, c[0x0][0x3a0] ;  /* 0x00007400ff0477ac */ /* 0x000ea20008000800 */
[----:B-1----:R-:W-:-:S06]  /*273a0*/  IMAD.WIDE.U32 R6, R41, 0x2, R6 ;  /* 0x0000000229067825 */ /* 0x002fcc00078e0006 */
[----:B------:R-:W0:Y:S01]  /*273b0*/  LDG.E.U16.CONSTANT R6, desc[UR6][R6.64+0x2] ;  /* 0x0000020606067981 */ /* 0x000e22000c1e9500 */
[----:B------:R-:W-:Y:S02]  /*273c0*/  HFMA2 R10, -RZ, RZ, 1.125, -9232 ;  /* 0x3c80f082ff0a7431 */ /* 0x000fe400000001ff */
[----:B0-----:R-:W-:Y:S01]  /*273d0*/  HADD2.F32 R0, -RZ, R6.H0_H0 ;  /* 0x20000006ff007230 */ /* 0x001fe20000004100 */
[----:B------:R-:W-:-:S04]  /*273e0*/  MOV R6, 0x3f800000 ;  /* 0x3f80000000067802 */ /* 0x000fc80000000f00 */
[----:B--2---:R-:W-:-:S04]  /*273f0*/  FFMA R51, R51, UR4, R0 ;  /* 0x0000000433337c23 */ /* 0x004fc80008000000 */
        /* <DEDUP_REMOVED lines=24> */
.L_x_711:
[----:B------:R-:W-:Y:S05]  /*27580*/  BSYNC.RECONVERGENT B0 ;  /* 0x0000000000007941 */ /* 0x000fea0003800200 */
.L_x_710:
[----:B------:R-:W-:Y:S04]  /*27590*/  BSSY.RECONVERGENT B0, `(.L_x_712) ;  /* 0x0000022000007945 */ /* 0x000fe80003800200 */
[----:B------:R-:W-:Y:S05]  /*275a0*/  @P1 BRA `(.L_x_713) ;  /* 0x0000000000801947 */ /* 0x000fea0003800000 */
[----:B01----:R-:W0:Y:S01]  /*275b0*/  LDC.64 R4, c[0x0][0x398] ;  /* 0x0000e600ff047b82 */ /* 0x003e220000000a00 */
        /* <DEDUP_REMOVED lines=31> */
.L_x_713:
[----:B------:R-:W-:Y:S05]  /*277b0*/  BSYNC.RECONVERGENT B0 ;  /* 0x0000000000007941 */ /* 0x000fea0003800200 */
.L_x_712:
        /* <DEDUP_REMOVED lines=34> */
.L_x_2338:
[----:B------:R-:W0:Y:S01]  /*279e0*/  LDCU UR4, c[0x0][0x3ac] ;  /* 0x00007580ff0477ac */ /* 0x000e220008000800 */
[C---:B------:R-:W-:Y:S02]  /*279f0*/  IADD3 R0, PT, PT, R41.reuse, 0x1, RZ ;  /* 0x0000000129007810 */ /* 0x040fe40007ffe0ff */
[C---:B------:R-:W-:Y:S02]  /*27a00*/  IADD3 R15, PT, PT, R41.reuse, 0x2, RZ ;  /* 0x00000002290f7810 */ /* 0x040fe40007ffe0ff */
[----:B------:R-:W-:Y:S02]  /*27a10*/  IADD3 R2, PT, PT, R41, 0x3, RZ ;  /* 0x0000000329027810 */ /* 0x000fe40007ffe0ff */
        /* <DEDUP_REMOVED lines=8> */
[----:B0-----:R-:W-:-:S06]  /*27aa0*/  @!P1 IMAD.WIDE.U32 R6, R41, 0x2, R6 ;  /* 0x0000000229069825 */ /* 0x001fcc00078e0006 */
[----:B------:R-:W4:Y:S01]  /*27ab0*/  @!P1 LDG.E.U16.CONSTANT R6, desc[UR6][R6.64+0x2] ;  /* 0x0000020606069981 */ /* 0x000f22000c1e9500 */
[C---:B-1----:R-:W-:Y:S01]  /*27ac0*/  @!P2 IMAD.WIDE.U32 R8, R41.reuse, 0x2, R8 ;  /* 0x000000022908a825 */ /* 0x042fe200078e0008 */
[----:B------:R-:W0:Y:S05]  /*27ad0*/  @!P0 LDC R5, c[0x0][0x3a0] ;  /* 0x0000e800ff058b82 */ /* 0x000e2a0000000800 */
[----:B------:R-:W5:Y:S01]  /*27ae0*/  @!P2 LDG.E.U16.CONSTANT R8, desc[UR6][R8.64+0x4] ;  /* 0x000004060808a981 */ /* 0x000f62000c1e9500 */
[C---:B--2---:R-:W-:Y:S02]  /*27af0*/  @!P0 IMAD.WIDE.U32 R2, R41.reuse, 0x2, R2 ;  /* 0x0000000229028825 */ /* 0x044fe400078e0002 */
[----:B------:R-:W1:Y:S03]  /*27b00*/  @!P1 LDC R13, c[0x0][0x3a0] ;  /* 0x0000e800ff0d9b82 */ /* 0x000e660000000800 */
[----:B------:R2:W5:Y:S01]  /*27b10*/  @!P0 LDG.E.U16.CONSTANT R0, desc[UR6][R2.64] ;  /* 0x0000000602008981 */ /* 0x000562000c1e9500 */
[----:B---3--:R-:W-:-:S04]  /*27b20*/  @!P3 IMAD.WIDE.U32 R10, R41, 0x2, R10 ;  /* 0x00000002290ab825 */ /* 0x008fc800078e000a */
[----:B------:R-:W3:Y:S02]  /*27b30*/  @!P2 LDC R16, c[0x0][0x3a0] ;  /* 0x0000e800ff10ab82 */ /* 0x000ee40000000800 */
[----:B------:R-:W3:Y:S06]  /*27b40*/  @!P3 LDG.E.U16.CONSTANT R10, desc[UR6][R10.64+0x6] ;  /* 0x000006060a0ab981 */ /* 0x000eec000c1e9500 */
[----:B------:R-:W0:Y:S08]  /*27b50*/  @!P3 LDC R17, c[0x0][0x3a0] ;  /* 0x0000e800ff11bb82 */ /* 0x000e300000000800 */
[----:B--2---:R-:W2:Y:S01]  /*27b60*/  LDC.64 R2, c[0x0][0x380] ;  /* 0x0000e000ff027b82 */ /* 0x004ea20000000a00 */
[----:B------:R-:W-:-:S02]  /*27b70*/  IMAD R15, R4, UR4, R15 ;  /* 0x00000004040f7c24 */ /* 0x000fc4000f8e020f */
[----:B----4-:R-:W-:Y:S02]  /*27b80*/  @!P1 HADD2.F32 R12, -RZ, R6.H0_H0 ;  /* 0x20000006ff0c9230 */ /* 0x010fe40000004100 */
[----:B-----5:R-:W-:-:S03]  /*27b90*/  @!P2 HADD2.F32 R14, -RZ, R8.H0_H0 ;  /* 0x20000008ff0ea230 */ /* 0x020fc60000004100 */
[----:B-1----:R-:W-:Y:S01]  /*27ba0*/  @!P1 FFMA R6, R51, R13, R12 ;  /* 0x0000000d33069223 */ /* 0x002fe2000000000c */
[----:B------:R-:W-:Y:S02]  /*27bb0*/  @!P0 HADD2.F32 R0, -RZ, R0.H0_H0 ;  /* 0x20000000ff008230 */ /* 0x000fe40000004100 */
[----:B---3--:R-:W-:-:S03]  /*27bc0*/  @!P2 FFMA R7, R55, R16, R14 ;  /* 0x000000103707a223 */ /* 0x008fc6000000000e */
[----:B0-----:R-:W-:Y:S01]  /*27bd0*/  @!P0 FFMA R0, R59, R5, R0 ;  /* 0x000000053b008223 */ /* 0x001fe20000000000 */
[----:B------:R-:W-:-:S04]  /*27be0*/  @!P3 HADD2.F32 R8, -RZ, R10.H0_H0 ;  /* 0x2000000aff08b230 */ /* 0x000fc80000004100 */
[----:B------:R-:W-:Y:S01]  /*27bf0*/  @!P0 FMNMX R0, RZ, R0, !PT ;  /* 0x00000000ff008209 */ /* 0x000fe20007800000 */
[----:B------:R-:W-:Y:S01]  /*27c00*/  @!P3 FFMA R8, R29, R17, R8 ;  /* 0x000000111d08b223 */ /* 0x000fe20000000008 */
[----:B------:R-:W-:Y:S01]  /*27c10*/  IMAD R5, R4, UR4, R41 ;  /* 0x0000000404057c24 */ /* 0x000fe2000f8e0229 */
[----:B------:R-:W-:Y:S02]  /*27c20*/  @!P1 FMNMX R6, RZ, R6, !PT ;  /* 0x00000006ff069209 */ /* 0x000fe40007800000 */
[----:B------:R-:W-:Y:S02]  /*27c30*/  @!P2 FMNMX R7, RZ, R7, !PT ;  /* 0x00000007ff07a209 */ /* 0x000fe40007800000 */
[----:B------:R-:W-:Y:S01]  /*27c40*/  @!P3 FMNMX R8, RZ, R8, !PT ;  /* 0x00000008ff08b209 */ /* 0x000fe20007800000 */
[--C-:B--2---:R-:W-:Y:S01]  /*27c50*/  IMAD.WIDE.U32 R4, R5, 0x2, R2.reuse ;  /* 0x0000000205047825 */ /* 0x104fe200078e0002 */
[----:B------:R-:W-:Y:S02]  /*27c60*/  @!P0 F2FP.F16.F32.PACK_AB R0, RZ, R0 ;  /* 0x00000000ff00823e */ /* 0x000fe400000000ff */
[----:B------:R-:W-:Y:S01]  /*27c70*/  @!P1 F2FP.F16.F32.PACK_AB R6, RZ, R6 ;  /* 0x00000006ff06923e */ /* 0x000fe200000000ff */
[----:B------:R-:W-:Y:S01]  /*27c80*/  IMAD.WIDE.U32 R2, R15, 0x2, R2 ;  /* 0x000000020f027825 */ /* 0x000fe200078e0002 */
[----:B------:R-:W-:-:S02]  /*27c90*/  @!P2 F2FP.F16.F32.PACK_AB R7, RZ, R7 ;  /* 0x00000007ff07a23e */ /* 0x000fc400000000ff */
[----:B------:R-:W-:Y:S01]  /*27ca0*/  @!P3 F2FP.F16.F32.PACK_AB R8, RZ, R8 ;  /* 0x00000008ff08b23e */ /* 0x000fe200000000ff */
[----:B------:R0:W-:Y:S04]  /*27cb0*/  @!P0 STG.E.U16 desc[UR6][R4.64], R0 ;  /* 0x0000000004008986 */ /* 0x0001e8000c101506 */
[----:B------:R0:W-:Y:S04]  /*27cc0*/  @!P1 STG.E.U16 desc[UR6][R4.64+0x2], R6 ;  /* 0x0000020604009986 */ /* 0x0001e8000c101506 */
[----:B------:R0:W-:Y:S04]  /*27cd0*/  @!P2 STG.E.U16 desc[UR6][R2.64], R7 ;  /* 0x000000070200a986 */ /* 0x0001e8000c101506 */
[----:B------:R0:W-:Y:S02]  /*27ce0*/  @!P3 STG.E.U16 desc[UR6][R2.64+0x2], R8 ;  /* 0x000002080200b986 */ /* 0x0001e4000c101506 */
.L_x_691:
[----:B------:R-:W-:Y:S05]  /*27cf0*/  BSYNC.RECONVERGENT B2 ;  /* 0x0000000000027941 */ /* 0x000fea0003800200 */
.L_x_690:
[----:B------:R-:W5:Y:S01]  /*27d00*/  LDCU UR4, c[0x0][0x3a8] ;  /* 0x00007500ff0477ac */ /* 0x000f620008000800 */
[----:B------:R-:W-:-:S04]  /*27d10*/  IADD3 R42, PT, PT, R42, 0x3, RZ ;  /* 0x000000032a2a7810 */ /* 0x000fc80007ffe0ff */
[----:B-----5:R-:W-:-:S13]  /*27d20*/  ISETP.GE.U32.AND P0, PT, R42, UR4, PT ;  /* 0x000000042a007c0c */ /* 0x020fda000bf06070 */
[----:B------:R-:W-:Y:S05]  /*27d30*/  @P0 EXIT ;  /* 0x000000000000094d */ /* 0x000fea0003800000 */
[----:B01234-:R-:W0:Y:S02]  /*27d40*/  LDC R0, c[0x0][0x3b4] ;  /* 0x0000ed00ff007b82 */ /* 0x01fe240000000800 */
[----:B0-----:R-:W-:-:S13]  /*27d50*/  ISETP.GT.AND P0, PT, R0, 0x3, PT ;  /* 0x000000030000780c */ /* 0x001fda0003f04270 */
[----:B------:R-:W-:Y:S05]  /*27d60*/  @P0 BRA `(.L_x_714) ;  /* 0x0000000000180947 */ /* 0x000fea0003800000 */
[----:B------:R-:W-:-:S05]  /*27d70*/  HFMA2 R3, -RZ, RZ, 0, 1.1920928955078125e-07 ;  /* 0x00000002ff037431 */ /* 0x000fca00000001ff */
[----:B------:R-:W-:-:S04]  /*27d80*/  VIADDMNMX.U32 R3, R0, 0xfffffffe, R3, PT ;  /* 0xfffffffe00037846 */ /* 0x000fc80003800003 */
[----:B------:R-:W-:-:S04]  /*27d90*/  SHF.L.U32 R0, R3, 0x2, RZ ;  /* 0x0000000203007819 */ /* 0x000fc800000006ff */
[----:B------:R-:W0:Y:S02]  /*27da0*/  LDC R2, c[0x2][R0+0x154] ;  /* 0x0080550000027b82 */ /* 0x000e240000000800 */
[----:B0-----:R-:W-:-:S04]  /*27db0*/  SHF.R.S32.HI R3, RZ, 0x1f, R2 ;  /* 0x0000001fff037819 */ /* 0x001fc80000011402 */
.L_x_2345:
[----:B------:R-:W-:Y:S05]  /*27dc0*/  BRX R2 -0x27dd0                                                         (*"BRANCH_TARGETS .L_x_2346,.L_x_2347,.L_x_715"*) ;  /* 0xfffffd80028c7949 */ /* 0x000fea000383ffff */
.L_x_714:
[----:B------:R-:W-:-:S05]  /*27dd0*/  HFMA2 R3, -RZ, RZ, 0, 1.1920928955078125e-07 ;  /* 0x00000002ff037431 */ /* 0x000fca00000001ff */
[----:B------:R-:W-:-:S04]  /*27de0*/  VIADDMNMX.U32 R3, R0, 0xfffffffb, R3, PT ;  /* 0xfffffffb00037846 */ /* 0x000fc80003800003 */
[----:B------:R-:W-:-:S04]  /*27df0*/  SHF.L.U32 R4, R3, 0x2, RZ ;  /* 0x0000000203047819 */ /* 0x000fc800000006ff */
[----:B------:R-:W0:Y:S02]  /*27e00*/  LDC R2, c[0x2][R4+0x160] ;  /* 0x0080580004027b82 */ /* 0x000e240000000800 */
[----:B0-----:R-:W-:-:S04]  /*27e10*/  SHF.R.S32.HI R3, RZ, 0x1f, R2 ;  /* 0x0000001fff037819 */ /* 0x001fc80000011402 */
.L_x_2349:
[----:B------:R-:W-:Y:S05]  /*27e20*/  BRX R2 -0x27e30                                                         (*"BRANCH_TARGETS .L_x_2346,.L_x_2347,.L_x_2352"*) ;  /* 0xfffffd8002747949 */ /* 0x000fea000383ffff */
.L_x_2352:
        /* <DEDUP_REMOVED lines=35> */
.L_x_719:
[----:B------:R-:W-:Y:S05]  /*28060*/  BSYNC.RECONVERGENT B3 ;  /* 0x0000000000037941 */ /* 0x000fea0003800200 */
.L_x_718:
[----:B------:R-:W0:Y:S01]  /*28070*/  LDCU UR4, c[0x0][0x3ac] ;  /* 0x00007580ff0477ac */ /* 0x000e220008000800 */
[----:B------:R-:W1:Y:S01]  /*28080*/  LDC.64 R2, c[0x0][0x380] ;  /* 0x0000e000ff027b82 */ /* 0x000e620000000a00 */
[----:B------:R-:W-:Y:S02]  /*28090*/  F2FP.F16.F32.PACK_AB R0, RZ, R0 ;  /* 0x00000000ff00723e */ /* 0x000fe400000000ff */
[----:B0-----:R-:W-:-:S05]  /*280a0*/  MOV R4, UR4 ;  /* 0x0000000400047c02 */ /* 0x001fca0008000f00 */
[----:B------:R-:W-:-:S04]  /*280b0*/  IMAD R5, R42, R4, R41 ;  /* 0x000000042a057224 */ /* 0x000fc800078e0229 */
[----:B-1----:R-:W-:-:S05]  /*280c0*/  IMAD.WIDE.U32 R2, R5, 0x2, R2 ;  /* 0x0000000205027825 */ /* 0x002fca00078e0002 */
[----:B------:R0:W-:Y:S02]  /*280d0*/  STG.E.U16 desc[UR6][R2.64], R0 ;  /* 0x0000000002007986 */ /* 0x0001e4000c101506 */
.L_x_717:
[----:B------:R-:W-:Y:S05]  /*280e0*/  BSYNC.RECONVERGENT B2 ;  /* 0x0000000000027941 */ /* 0x000fea0003800200 */
.L_x_716:
        /* <DEDUP_REMOVED lines=32> */
.L_x_723:
[----:B------:R-:W-:Y:S05]  /*282f0*/  BSYNC.RECONVERGENT B3 ;  /* 0x0000000000037941 */ /* 0x000fea0003800200 */
.L_x_722:
[----:B------:R-:W0:Y:S01]  /*28300*/  LDCU UR4, c[0x0][0x3ac] ;  /* 0x00007580ff0477ac */ /* 0x000e220008000800 */
[----:B------:R-:W1:Y:S01]  /*28310*/  LDC.64 R2, c[0x0][0x380] ;  /* 0x0000e000ff027b82 */ /* 0x000e620000000a00 */
[----:B------:R-:W-:Y:S02]  /*28320*/  F2FP.F16.F32.PACK_AB R0, RZ, R0 ;  /* 0x00000000ff00723e */ /* 0x000fe400000000ff */
[----:B0-----:R-:W-:-:S05]  /*28330*/  MOV R4, UR4 ;  /* 0x0000000400047c02 */ /* 0x001fca0008000f00 */
[----:B------:R-:W-:-:S04]  /*28340*/  IMAD R5, R42, R4, R5 ;  /* 0x000000042a057224 */ /* 0x000fc800078e0205 */
[----:B-1----:R-:W-:-:S05]  /*28350*/  IMAD.WIDE.U32 R2, R5, 0x2, R2 ;  /* 0x0000000205027825 */ /* 0x002fca00078e0002 */
[----:B------:R1:W-:Y:S02]  /*28360*/  STG.E.U16 desc[UR6][R2.64], R0 ;  /* 0x0000000002007986 */ /* 0x0003e4000c101506 */
.L_x_721:
[----:B------:R-:W-:Y:S05]  /*28370*/  BSYNC.RECONVERGENT B2 ;  /* 0x0000000000027941 */ /* 0x000fea0003800200 */
.L_x_720:
        /* <DEDUP_REMOVED lines=32> */
.L_x_727:
[----:B------:R-:W-:Y:S05]  /*28580*/  BSYNC.RECONVERGENT B3 ;  /* 0x0000000000037941 */ /* 0x000fea0003800200 */
.L_x_726:
[----:B------:R-:W0:Y:S01]  /*28590*/  LDCU UR4, c[0x0][0x3ac] ;  /* 0x00007580ff0477ac */ /* 0x000e220008000800 */
[----:B------:R-:W1:Y:S01]  /*285a0*/  LDC.64 R2, c[0x0][0x380] ;  /* 0x0000e000ff027b82 */ /* 0x000e620000000a00 */
[----:B------:R-:W-:Y:S02]  /*285b0*/  F2FP.F16.F32.PACK_AB R0, RZ, R0 ;  /* 0x00000000ff00723e */ /* 0x000fe400000000ff */
[----:B0-----:R-:W-:-:S05]  /*285c0*/  MOV R4, UR4 ;  /* 0x0000000400047c02 */ /* 0x001fca0008000f00 */
[----:B------:R-:W-:-:S04]  /*285d0*/  IMAD R5, R42, R4, R5 ;  /* 0x000000042a057224 */ /* 0x000fc800078e0205 */
[----:B-1----:R-:W-:-:S05]  /*285e0*/  IMAD.WIDE.U32 R2, R5, 0x2, R2 ;  /* 0x0000000205027825 */ /* 0x002fca00078e0002 */
[----:B------:R2:W-:Y:S02]  /*285f0*/  STG.E.U16 desc[UR6][R2.64], R0 ;  /* 0x0000000002007986 */ /* 0x0005e4000c101506 */
.L_x_725:
[----:B------:R-:W-:Y:S05]  /*28600*/  BSYNC.RECONVERGENT B2 ;  /* 0x0000000000027941 */ /* 0x000fea0003800200 */
.L_x_724:
[----:B------:R-:W-:-:S04]  /*28610*/  IADD3 R5, PT, PT, R41, 0x3, RZ ;  /* 0x0000000329057810 */ /* 0x000fc80007ffe0ff */
[----:B------:R-:W-:-:S13]  /*28620*/  ISETP.GE.U32.AND P0, PT, R5, R4, PT ;  /* 0x000000040500720c */ /* 0x000fda0003f06070 */
[----:B------:R-:W-:Y:S05]  /*28630*/  @P0 EXIT ;  /* 0x000000000000094d */ /* 0x000fea0003800000 */
        /* <DEDUP_REMOVED lines=28> */
.L_x_729:
[----:B------:R-:W-:Y:S05]  /*28800*/  BSYNC.RECONVERGENT B2 ;  /* 0x0000000000027941 */ /* 0x000fea0003800200 */
.L_x_728:
[----:B------:R-:W0:Y:S01]  /*28810*/  LDC.64 R2, c[0x0][0x380] ;  /* 0x0000e000ff027b82 */ /* 0x000e220000000a00 */
[----:B------:R-:W1:Y:S01]  /*28820*/  LDCU UR4, c[0x0][0x3ac] ;  /* 0x00007580ff0477ac */ /* 0x000e620008000800 */
[----:B------:R-:W-:Y:S01]  /*28830*/  F2FP.F16.F32.PACK_AB R0, RZ, R0 ;  /* 0x00000000ff00723e */ /* 0x000fe200000000ff */
[----:B-1----:R-:W-:-:S04]  /*28840*/  IMAD R5, R42, UR4, R5 ;  /* 0x000000042a057c24 */ /* 0x002fc8000f8e0205 */
[----:B0-----:R-:W-:-:S05]  /*28850*/  IMAD.WIDE.U32 R2, R5, 0x2, R2 ;  /* 0x0000000205027825 */ /* 0x001fca00078e0002 */
[----:B------:R-:W-:Y:S01]  /*28860*/  STG.E.U16 desc[UR6][R2.64], R0 ;  /* 0x0000000002007986 */ /* 0x000fe2000c101506 */
[----:B------:R-:W-:Y:S05]  /*28870*/  EXIT ;  /* 0x000000000000794d */ /* 0x000fea0003800000 */
.L_x_715:
[----:B------:R-:W0:Y:S01]  /*28880*/  LDCU UR4, c[0x0][0x3ac] ;  /* 0x00007580ff0477ac */ /* 0x000e220008000800 */
[C---:B------:R-:W-:Y:S02]  /*28890*/  IADD3 R17, PT, PT, R41.reuse, 0x2, RZ ;  /* 0x0000000229117810 */ /* 0x040fe40007ffe0ff */
[----:B------:R-:W-:Y:S02]  /*288a0*/  IADD3 R15, PT, PT, R41, 0x1, RZ ;  /* 0x00000001290f7810 */ /* 0x000fe40007ffe0ff */
        /* <DEDUP_REMOVED lines=11> */
[----:B------:R4:W5:Y:S01]  /*28960*/  @!P0 LDG.E.U16.CONSTANT R2, desc[UR6][R2.64] ;  /* 0x0000000602028981 */ /* 0x000962000c1e9500 */
[----:B--2---:R-:W-:-:S06]  /*28970*/  @!P1 IMAD.WIDE.U32 R6, R41, 0x2, R4 ;  /* 0x0000000229069825 */ /* 0x004fcc00078e0004 */
[----:B------:R-:W2:Y:S01]  /*28980*/  @!P1 LDC R14, c[0x0][0x3a0] ;  /* 0x0000e800ff0e9b82 */ /* 0x000ea20000000800 */
[----:B------:R3:W2:Y:S07]  /*28990*/  @!P1 LDG.E.U16.CONSTANT R6, desc[UR6][R6.64+0x2] ;  /* 0x0000020606069981 */ /* 0x0006ae000c1e9500 */
[----:B------:R-:W0:Y:S08]  /*289a0*/  @!P0 LDC.64 R4, c[0x0][0x380] ;  /* 0x0000e000ff048b82 */ /* 0x000e300000000a00 */
[----:B------:R-:W1:Y:S01]  /*289b0*/  @!P1 LDC.64 R8, c[0x0][0x380] ;  /* 0x0000e000ff089b82 */ /* 0x000e620000000a00 */
[----:B----4-:R-:W-:-:S07]  /*289c0*/  @!P0 IMAD R3, R42, UR4, R41 ;  /* 0x000000042a038c24 */ /* 0x010fce000f8e0229 */
[----:B------:R-:W4:Y:S01]  /*289d0*/  @!P2 LDC.64 R12, c[0x0][0x380] ;  /* 0x0000e000ff0cab82 */ /* 0x000f220000000a00 */
[----:B0-----:R-:W-:-:S04]  /*289e0*/  @!P0 IMAD.WIDE.U32 R4, R3, 0x2, R4 ;  /* 0x0000000203048825 */ /* 0x001fc800078e0004 */
[C---:B------:R-:W-:Y:S02]  /*289f0*/  @!P1 IMAD R15, R42.reuse, UR4, R15 ;  /* 0x000000042a0f9c24 */ /* 0x040fe4000f8e020f */
[----:B------:R-:W-:Y:S02]  /*28a00*/  @!P2 IMAD R17, R42, UR4, R17 ;  /* 0x000000042a11ac24 */ /* 0x000fe4000f8e0211 */
[----:B-1----:R-:W-:-:S04]  /*28a10*/  @!P1 IMAD.WIDE.U32 R8, R15, 0x2, R8 ;  /* 0x000000020f089825 */ /* 0x002fc800078e0008 */
[----:B----4-:R-:W-:-:S04]  /*28a20*/  @!P2 IMAD.WIDE.U32 R12, R17, 0x2, R12 ;  /* 0x00000002110ca825 */ /* 0x010fc800078e000c */
[----:B---3--:R-:W-:-:S05]  /*28a30*/  @!P2 HADD2.F32 R7, -RZ, R10.H0_H0 ;  /* 0x2000000aff07a230 */ /* 0x008fca0000004100 */
[----:B------:R-:W-:Y:S01]  /*28a40*/  @!P2 FFMA R3, R58, R16, R7 ;  /* 0x000000103a03a223 */ /* 0x000fe20000000007 */
[----:B------:R-:W-:Y:S01]  /*28a50*/  IADD3 R7, PT, PT, R41, 0x3, RZ ;  /* 0x0000000329077810 */ /* 0x000fe20007ffe0ff */
[----:B-----5:R-:W-:-:S03]  /*28a60*/  @!P0 HADD2.F32 R2, -RZ, R2.H0_H0 ;  /* 0x20000002ff028230 */ /* 0x020fc60000004100 */
[----:B------:R-:W-:Y:S01]  /*28a70*/  ISETP.GE.U32.AND P3, PT, R7, UR4, PT ;  /* 0x0000000407007c0c */ /* 0x000fe2000bf66070 */
[----:B--2---:R-:W-:Y:S02]  /*28a80*/  @!P1 HADD2.F32 R6, -RZ, R6.H0_H0 ;  /* 0x20000006ff069230 */ /* 0x004fe40000004100 */
[----:B------:R-:W-:-:S03]  /*28a90*/  @!P0 FFMA R0, R57, R0, R2 ;  /* 0x0000000039008223 */ /* 0x000fc60000000002 */
[----:B------:R-:W-:Y:S02]  /*28aa0*/  @!P1 FFMA R2, R35, R14, R6 ;  /* 0x0000000e23029223 */ /* 0x000fe40000000006 */
[----:B------:R-:W-:Y:S02]  /*28ab0*/  @!P0 F2FP.F16.F32.PACK_AB R0, RZ, R0 ;  /* 0x00000000ff00823e */ /* 0x000fe400000000ff */
[----:B------:R-:W-:Y:S02]  /*28ac0*/  @!P2 F2FP.F16.F32.PACK_AB R3, RZ, R3 ;  /* 0x00000003ff03a23e */ /* 0x000fe400000000ff */
[----:B------:R-:W-:Y:S01]  /*28ad0*/  @!P1 F2FP.F16.F32.PACK_AB R2, RZ, R2 ;  /* 0x00000002ff02923e */ /* 0x000fe200000000ff */
[----:B------:R0:W-:Y:S04]  /*28ae0*/  @!P0 STG.E.U16 desc[UR6][R4.64], R0 ;  /* 0x0000000004008986 */ /* 0x0001e8000c101506 */
[----:B------:R0:W-:Y:S04]  /*28af0*/  @!P1 STG.E.U16 desc[UR6][R8.64], R2 ;  /* 0x0000000208009986 */ /* 0x0001e8000c101506 */
[----:B------:R0:W-:Y:S01]  /*28b00*/  @!P2 STG.E.U16 desc[UR6][R12.64], R3 ;  /* 0x000000030c00a986 */ /* 0x0001e2000c101506 */
[----:B------:R-:W-:Y:S05]  /*28b10*/  @P3 EXIT ;  /* 0x000000000000394d */ /* 0x000fea0003800000 */
[----:B0-----:R-:W0:Y:S01]  /*28b20*/  LDC.64 R2, c[0x0][0x398] ;  /* 0x0000e600ff027b82 */ /* 0x001e220000000a00 */
[----:B------:R-:W1:Y:S07]  /*28b30*/  LDCU UR5, c[0x0][0x3a0] ;  /* 0x00007400ff0577ac */ /* 0x000e6e0008000800 */
[----:B------:R-:W2:Y:S01]  /*28b40*/  LDC.64 R4, c[0x0][0x380] ;  /* 0x0000e000ff047b82 */ /* 0x000ea20000000a00 */
[----:B0-----:R-:W-:-:S06]  /*28b50*/  IMAD.WIDE.U32 R2, R41, 0x2, R2 ;  /* 0x0000000229027825 */ /* 0x001fcc00078e0002 */
[----:B------:R-:W3:Y:S01]  /*28b60*/  LDG.E.U16.CONSTANT R2, desc[UR6][R2.64+0x6] ;  /* 0x0000060602027981 */ /* 0x000ee2000c1e9500 */
[----:B------:R-:W-:-:S04]  /*28b70*/  IMAD R7, R42, UR4, R7 ;  /* 0x000000042a077c24 */ /* 0x000fc8000f8e0207 */
[----:B--2---:R-:W-:-:S04]  /*28b80*/  IMAD.WIDE.U32 R4, R7, 0x2, R4 ;  /* 0x0000000207047825 */ /* 0x004fc800078e0004 */
[----:B---3--:R-:W-:-:S05]  /*28b90*/  HADD2.F32 R9, -RZ, R2.H0_H0 ;  /* 0x20000002ff097230 */ /* 0x008fca0000004100 */
[----:B-1----:R-:W-:-:S05]  /*28ba0*/  FFMA R0, R34, UR5, R9 ;  /* 0x0000000522007c23 */ /* 0x002fca0008000009 */
[----:B------:R-:W-:-:S05]  /*28bb0*/  F2FP.F16.F32.PACK_AB R0, RZ, R0 ;  /* 0x00000000ff00723e */ /* 0x000fca00000000ff */
[----:B------:R-:W-:Y:S01]  /*28bc0*/  STG.E.U16 desc[UR6][R4.64], R0 ;  /* 0x0000000004007986 */ /* 0x000fe2000c101506 */
[----:B------:R-:W-:Y:S05]  /*28bd0*/  EXIT ;  /* 0x000000000000794d */ /* 0x000fea0003800000 */
.L_x_2347:
        /* <DEDUP_REMOVED lines=11> */
[----:B------:R-:W1:Y:S01]  /*28c90*/  LDCU UR5, c[0x0][0x3a0] ;  /* 0x00007400ff0577ac */ /* 0x000e620008000800 */
[----:B0-----:R-:W-:-:S06]  /*28ca0*/  IMAD.WIDE.U32 R8, R41, 0x2, R8 ;  /* 0x0000000229087825 */ /* 0x001fcc00078e0008 */
[----:B------:R0:W2:Y:S02]  /*28cb0*/  LDG.E.U16.CONSTANT R8, desc[UR6][R8.64] ;  /* 0x0000000608087981 */ /* 0x0000a4000c1e9500 */
[----:B0-----:R-:W-:Y:S01]  /*28cc0*/  MOV R9, 0x3f800000 ;  /* 0x3f80000000097802 */ /* 0x001fe20000000f00 */
        /* <DEDUP_REMOVED lines=19> */
[----:B0-----:R-:W-:Y:S02]  /*28e00*/  FFMA R6, R4, -2, R9 ;  /* 0xc000000004067823 */ /* 0x001fe40000000009 */
[----:B------:R-:W0:Y:S03]  /*28e10*/  LDC.64 R8, c[0x0][0x380] ;  /* 0x0000e000ff087b82 */ /* 0x000e260000000a00 */
[----:B------:R-:W-:-:S04]  /*28e20*/  FSEL R11, R6, 1, !P3 ;  /* 0x3f800000060b7808 */ /* 0x000fc80005800000 */
[--C-:B------:R-:W-:Y:S01]  /*28e30*/  LOP3.LUT R11, R11, 0x80000000, R2.reuse, 0xb8, !PT ;  /* 0x800000000b0b7812 */ /* 0x100fe200078eb802 */
[----:B------:R-:W-:-:S04]  /*28e40*/  @!P4 FFMA R11, R2, R13, R2 ;  /* 0x0000000d020bc223 */ /* 0x000fc80000000002 */
[----:B------:R-:W-:-:S04]  /*28e50*/  FADD R11, R11, 1 ;  /* 0x3f8000000b0b7421 */ /* 0x000fc80000000000 */
[----:B------:R-:W-:Y:S01]  /*28e60*/  FMUL R0, R0, R11 ;  /* 0x0000000b00007220 */ /* 0x000fe20000400000 */
[----:B------:R-:W-:-:S04]  /*28e70*/  IMAD R11, R42, UR4, R41 ;  /* 0x000000042a0b7c24 */ /* 0x000fc8000f8e0229 */
[----:B------:R-:W-:Y:S01]  /*28e80*/  F2FP.F16.F32.PACK_AB R0, RZ, R0 ;  /* 0x00000000ff00723e */ /* 0x000fe200000000ff */
[----:B0-----:R-:W-:-:S05]  /*28e90*/  IMAD.WIDE.U32 R8, R11, 0x2, R8 ;  /* 0x000000020b087825 */ /* 0x001fca00078e0008 */
[----:B------:R0:W-:Y:S02]  /*28ea0*/  STG.E.U16 desc[UR6][R8.64], R0 ;  /* 0x0000000008007986 */ /* 0x0001e4000c101506 */
.L_x_731:
[----:B------:R-:W-:Y:S05]  /*28eb0*/  BSYNC.RECONVERGENT B0 ;  /* 0x0000000000007941 */ /* 0x000fea0003800200 */
.L_x_730:
[----:B------:R-:W-:Y:S04]  /*28ec0*/  BSSY.RECONVERGENT B0, `(.L_x_732) ;  /* 0x0000025000007945 */ /* 0x000fe80003800200 */
[----:B------:R-:W-:Y:S05]  /*28ed0*/  @P2 BRA `(.L_x_733) ;  /* 0x00000000008c2947 */ /* 0x000fea0003800000 */
[----:B0-----:R-:W0:Y:S01]  /*28ee0*/  LDC.64 R8, c[0x0][0x398] ;  /* 0x0000e600ff087b82 */ /* 0x001e220000000a00 */
[----:B------:R-:W1:Y:S01]  /*28ef0*/  LDCU UR5, c[0x0][0x3a0] ;  /* 0x00007400ff0577ac */ /* 0x000e620008000800 */
[----:B0-----:R-:W-:-:S06]  /*28f00*/  IMAD.WIDE.U32 R8, R41, 0x2, R8 ;  /* 0x0000000229087825 */ /* 0x001fcc00078e0008 */
[----:B------:R0:W2:Y:S01]  /*28f10*/  LDG.E.U16.CONSTANT R8, desc[UR6][R8.64+0x2] ;  /* 0x0000020608087981 */ /* 0x0000a2000c1e9500 */
[----:B------:R-:W-:Y:S01]  /*28f20*/  IMAD R7, R42, UR4, R7 ;  /* 0x000000042a077c24 */ /* 0x000fe2000f8e0207 */
        /* <DEDUP_REMOVED lines=30> */
.L_x_733:
[----:B------:R-:W-:Y:S05]  /*29110*/  BSYNC.RECONVERGENT B0 ;  /* 0x0000000000007941 */ /* 0x000fea0003800200 */
.L_x_732:
[----:B------:R-:W-:Y:S04]  /*29120*/  BSSY.RECONVERGENT B0, `(.L_x_734) ;  /* 0x0000025000007945 */ /* 0x000fe80003800200 */
[----:B------:R-:W-:Y:S05]  /*29130*/  @P0 BRA `(.L_x_735) ;  /* 0x00000000008c0947 */ /* 0x000fea0003800000 */
[----:B------:R-:W2:Y:S01]  /*29140*/  LDC.64 R6, c[0x0][0x398] ;  /* 0x0000e600ff067b82 */ /* 0x000ea20000000a00 */
[----:B------:R-:W3:Y:S01]  /*29150*/  LDCU UR5, c[0x0][0x3a0] ;  /* 0x00007400ff0577ac */ /* 0x000ee20008000800 */
[----:B--2---:R-:W-:-:S06]  /*29160*/  IMAD.WIDE.U32 R6, R41, 0x2, R6 ;  /* 0x0000000229067825 */ /* 0x004fcc00078e0006 */
[----:B------:R2:W0:Y:S01]  /*29170*/  LDG.E.U16.CONSTANT R6, desc[UR6][R6.64+0x4] ;  /* 0x0000040606067981 */ /* 0x000422000c1e9500 */
[----:B------:R-:W-:Y:S01]  /*29180*/  IMAD R5, R42, UR4, R5 ;  /* 0x000000042a057c24 */ /* 0x000fe2000f8e0205 */
[----:B--2---:R-:W-:Y:S01]  /*29190*/  MOV R7, 0x3f800000 ;  /* 0x3f80000000077802 */ /* 0x004fe20000000f00 */
[----:B01----:R-:W-:Y:S02]  /*291a0*/  HADD2.F32 R9, -RZ, R6.H0_H0 ;  /* 0x20000006ff097230 */ /* 0x003fe40000004100 */
[----:B------:R-:W-:-:S03]  /*291b0*/  HFMA2 R6, -RZ, RZ, 1.125, -9232 ;  /* 0x3c80f082ff067431 */ /* 0x000fc600000001ff */
[----:B---3--:R-:W-:-:S04]  /*291c0*/  FFMA R13, R58, UR5, R9 ;  /* 0x000000053a0d7c23 */ /* 0x008fc80008000009 */
        /* <DEDUP_REMOVED lines=26> */
.L_x_735:
[----:B------:R-:W-:Y:S05]  /*29370*/  BSYNC.RECONVERGENT B0 ;  /* 0x0000000000007941 */ /* 0x000fea0003800200 */
.L_x_734:
[----:B------:R-:W-:Y:S05]  /*29380*/  @P1 EXIT ;  /* 0x000000000000194d */ /* 0x000fea0003800000 */
[----:B------:R-:W3:Y:S01]  /*29390*/  LDC.64 R4, c[0x0][0x398] ;  /* 0x0000e600ff047b82 */ /* 0x000ee20000000a00 */
[----:B------:R-:W4:Y:S01]  /*293a0*/  LDCU UR5, c[0x0][0x3a0] ;  /* 0x00007400ff0577ac */ /* 0x000f220008000800 */
[----:B---3--:R-:W-:-:S06]  /*293b0*/  IMAD.WIDE.U32 R4, R41, 0x2, R4 ;  /* 0x0000000229047825 */ /* 0x008fcc00078e0004 */
[----:B------:R-:W2:Y:S01]  /*293c0*/  LDG.E.U16.CONSTANT R4, desc[UR6][R4.64+0x6] ;  /* 0x0000060604047981 */ /* 0x000ea2000c1e9500 */
[----:B------:R-:W-:Y:S02]  /*293d0*/  IMAD R3, R42, UR4, R3 ;  /* 0x000000042a037c24 */ /* 0x000fe4000f8e0203 */
[----:B--2---:R-:W-:Y:S02]  /*293e0*/  HADD2.F32 R7, -RZ, R4.H0_H0 ;  /* 0x20000004ff077230 */ /* 0x004fe40000004100 */
[----:B------:R-:W-:-:S03]  /*293f0*/  HFMA2 R4, -RZ, RZ, 1.125, -9232 ;  /* 0x3c80f082ff047431 */ /* 0x000fc600000001ff */
[----:B----4-:R-:W-:Y:S01]  /*29400*/  FFMA R11, R34, UR5, R7 ;  /* 0x00000005220b7c23 */ /* 0x010fe20008000007 */
[----:B------:R-:W-:-:S03]  /*29410*/  MOV R7, 0x3f800000 ;  /* 0x3f80000000077802 */ /* 0x000fc60000000f00 */
[----:B01----:R-:W-:-:S04]  /*29420*/  FMUL R0, R11, R11 ;  /* 0x0000000b0b007220 */ /* 0x003fc80000400000 */
        /* <DEDUP_REMOVED lines=15> */
[----:B------:R-:W-:Y:S01]  /*29520*/  FMUL R0, R11, 0.5 ;  /* 0x3f0000000b007820 */ /* 0x000fe20000400000 */
        /* <DEDUP_REMOVED lines=10> */
.L_x_2346:
        /* <DEDUP_REMOVED lines=14> */
[----:B------:R-:W5:Y:S01]  /*296b0*/  @!P2 LDG.E.U16.CONSTANT R10, desc[UR6][R10.64+0x4] ;  /* 0x000004060a0aa981 */ /* 0x000f62000c1e9500 */
[----:B--2---:R-:W-:-:S06]  /*296c0*/  @!P1 IMAD.WIDE.U32 R6, R41, 0x2, R4 ;  /* 0x0000000229069825 */ /* 0x004fcc00078e0004 */
[----:B------:R-:W2:Y:S01]  /*296d0*/  @!P1 LDC R14, c[0x0][0x3a0] ;  /* 0x0000e800ff0e9b82 */ /* 0x000ea20000000800 */
[----:B------:R5:W2:Y:S07]  /*296e0*/  @!P1 LDG.E.U16.CONSTANT R6, desc[UR6][R6.64+0x2] ;  /* 0x0000020606069981 */ /* 0x000aae000c1e9500 */
[----:B------:R-:W1:Y:S08]  /*296f0*/  @!P0 LDC.64 R4, c[0x0][0x380] ;  /* 0x0000e000ff048b82 */ /* 0x000e700000000a00 */
[----:B------:R-:W0:Y:S01]  /*29700*/  @!P1 LDC.64 R8, c[0x0][0x380] ;  /* 0x0000e000ff089b82 */ /* 0x000e220000000a00 */
[----:B---3--:R-:W-:-:S07]  /*29710*/  @!P0 IMAD R3, R42, UR4, R41 ;  /* 0x000000042a038c24 */ /* 0x008fce000f8e0229 */
[----:B------:R-:W3:Y:S01]  /*29720*/  @!P2 LDC.64 R12, c[0x0][0x380] ;  /* 0x0000e000ff0cab82 */ /* 0x000ee20000000a00 */
[C---:B------:R-:W-:Y:S02]  /*29730*/  @!P1 IMAD R15, R42.reuse, UR4, R15 ;  /* 0x000000042a0f9c24 */ /* 0x040fe4000f8e020f */
[----:B------:R-:W-:Y:S02]  /*29740*/  @!P2 IMAD R17, R42, UR4, R17 ;  /* 0x000000042a11ac24 */ /* 0x000fe4000f8e0211 */
[----:B0-----:R-:W-:-:S04]  /*29750*/  @!P1 IMAD.WIDE.U32 R8, R15, 0x2, R8 ;  /* 0x000000020f089825 */ /* 0x001fc800078e0008 */
[----:B---3--:R-:W-:-:S04]  /*29760*/  @!P2 IMAD.WIDE.U32 R12, R17, 0x2, R12 ;  /* 0x00000002110ca825 */ /* 0x008fc800078e000c */
[----:B----4-:R-:W-:-:S05]  /*29770*/  @!P0 HADD2.F32 R2, -RZ, R2.H0_H0 ;  /* 0x20000002ff028230 */ /* 0x010fca0000004100 */
[----:B------:R-:W-:Y:S01]  /*29780*/  @!P0 FFMA R0, R57, R0, R2 ;  /* 0x0000000039008223 */ /* 0x000fe20000000002 */
[----:B-----5:R-:W-:Y:S02]  /*29790*/  @!P2 HADD2.F32 R7, -RZ, R10.H0_H0 ;  /* 0x2000000aff07a230 */ /* 0x020fe40000004100 */
[----:B-1----:R-:W-:-:S04]  /*297a0*/  @!P0 IMAD.WIDE.U32 R2, R3, 0x2, R4 ;  /* 0x0000000203028825 */ /* 0x002fc800078e0004 */
[----:B------:R-:W-:Y:S01]  /*297b0*/  @!P2 FFMA R5, R58, R16, R7 ;  /* 0x000000103a05a223 */ /* 0x000fe20000000007 */
[----:B--2---:R-:W-:Y:S01]  /*297c0*/  @!P1 HADD2.F32 R6, -RZ, R6.H0_H0 ;  /* 0x20000006ff069230 */ /* 0x004fe20000004100 */
[----:B------:R-:W-:-:S04]  /*297d0*/  IADD3 R7, PT, PT, R41, 0x3, RZ ;  /* 0x0000000329077810 */ /* 0x000fc80007ffe0ff */
[----:B------:R-:W-:Y:S01]  /*297e0*/  @!P1 FFMA R4, R35, R14, R6 ;  /* 0x0000000e23049223 */ /* 0x000fe20000000006 */
[----:B------:R-:W-:Y:S02]  /*297f0*/  ISETP.GE.U32.AND P3, PT, R7, UR4, PT ;  /* 0x0000000407007c0c */ /* 0x000fe4000bf66070 */
[----:B------:R-:W-:Y:S02]  /*29800*/  @!P0 FMNMX R0, RZ, R0, !PT ;  /* 0x00000000ff008209 */ /* 0x000fe40007800000 */
[----:B------:R-:W-:Y:S02]  /*29810*/  @!P1 FMNMX R4, RZ, R4, !PT ;  /* 0x00000004ff049209 */ /* 0x000fe40007800000 */
[----:B------:R-:W-:Y:S02]  /*29820*/  @!P2 FMNMX R5, RZ, R5, !PT ;  /* 0x00000005ff05a209 */ /* 0x000fe40007800000 */
[----:B------:R-:W-:Y:S02]  /*29830*/  @!P0 F2FP.F16.F32.PACK_AB R0, RZ, R0 ;  /* 0x00000000ff00823e */ /* 0x000fe400000000ff */
[----:B------:R-:W-:-:S02]  /*29840*/  @!P1 F2FP.F16.F32.PACK_AB R4, RZ, R4 ;  /* 0x00000004ff04923e */ /* 0x000fc400000000ff */
        /* <DEDUP_REMOVED lines=14> */
[----:B------:R-:W-:-:S04]  /*29930*/  FMNMX R0, RZ, R0, !PT ;  /* 0x00000000ff007209 */ /* 0x000fc80007800000 */
[----:B------:R-:W-:-:S05]  /*29940*/  F2FP.F16.F32.PACK_AB R0, RZ, R0 ;  /* 0x00000000ff00723e */ /* 0x000fca00000000ff */
[----:B------:R-:W-:Y:S01]  /*29950*/  STG.E.U16 desc[UR6][R4.64], R0 ;  /* 0x0000000004007986 */ /* 0x000fe2000c101506 */
[----:B------:R-:W-:Y:S05]  /*29960*/  EXIT ;  /* 0x000000000000794d */ /* 0x000fea0003800000 */
.L_x_471:
        /* <DEDUP_REMOVED lines=11> */
[----:B------:R-:W0:Y:S01]  /*29a20*/  LDCU UR4, c[0x0][0x3b4] ;  /* 0x00007680ff0477ac */ /* 0x000e220008000800 */
[----:B------:R-:W1:Y:S01]  /*29a30*/  LDCU UR5, c[0x0][0x3a0] ;  /* 0x00007400ff0577ac */ /* 0x000e620008000800 */
[----:B0-----:R-:W-:Y:S01]  /*29a40*/  UISETP.GT.U32.AND UP0, UPT, UR4, 0x7, UPT ;  /* 0x000000070400788c */ /* 0x001fe2000bf04070 */
[----:B-1----:R-:W-:-:S08]  /*29a50*/  FMUL R3, R49, UR5 ;  /* 0x0000000531037c20 */ /* 0x002fd00008400000 */
[----:B------:R-:W-:Y:S05]  /*29a60*/  BRA.U UP0, `(.L_x_740) ;  /* 0x0000000100ec7547 */ /* 0x000fea000b800000 */
        /* <DEDUP_REMOVED lines=30> */
.L_x_744:
[----:B------:R-:W-:Y:S05]  /*29c50*/  BSYNC.RECONVERGENT B4 ;  /* 0x0000000000047941 */ /* 0x000fea0003800200 */
.L_x_743:
[----:B------:R-:W-:Y:S01]  /*29c60*/  MOV R3, R0 ;  /* 0x0000000000037202 */ /* 0x000fe20000000f00 */
[----:B------:R-:W-:Y:S06]  /*29c70*/  BRA `(.L_x_740) ;  /* 0x0000000000687947 */ /* 0x000fec0003800000 */
.L_x_742:
        /* <DEDUP_REMOVED lines=25> */
.L_x_741:
[----:B------:R-:W-:-:S07]  /*29e10*/  FMNMX R3, RZ, R3, !PT ;  /* 0x00000003ff037209 */ /* 0x000fce0007800000 */
.L_x_740:
[----:B------:R-:W-:-:S05]  /*29e20*/  F2FP.F16.F32.PACK_AB R3, RZ, R3 ;  /* 0x00000003ff03723e */ /* 0x000fca00000000ff */
[----:B------:R0:W-:Y:S02]  /*29e30*/  STG.E.U16 desc[UR6][R4.64], R3 ;  /* 0x0000000304007986 */ /* 0x0001e4000c101506 */
.L_x_739:
[----:B------:R-:W-:Y:S05]  /*29e40*/  BSYNC.RECONVERGENT B3 ;  /* 0x0000000000037941 */ /* 0x000fea0003800200 */
.L_x_738:
[----:B------:R-:W1:Y:S01]  /*29e50*/  LDCU UR4, c[0x0][0x3ac] ;  /* 0x00007580ff0477ac */ /* 0x000e620008000800 */
[----:B------:R-:W-:Y:S01]  /*29e60*/  IADD3 R0, PT, PT, R41, 0x1, RZ ;  /* 0x0000000129007810 */ /* 0x000fe20007ffe0ff */
[----:B------:R-:W-:Y:S03]  /*29e70*/  BSSY.RECONVERGENT B3, `(.L_x_745) ;  /* 0x0000045000037945 */ /* 0x000fe60003800200 */
[----:B-1----:R-:W-:-:S13]  /*29e80*/  ISETP.GE.U32.AND P0, PT, R0, UR4, PT ;  /* 0x0000000400007c0c */ /* 0x002fda000bf06070 */
[----:B------:R-:W-:Y:S05]  /*29e90*/  @P0 BRA `(.L_x_746) ;  /* 0x0000000400080947 */ /* 0x000fea0003800000 */
[----:B------:R-:W1:Y:S01]  /*29ea0*/  LDCU UR4, c[0x0][0x3b4] ;  /* 0x00007680ff0477ac */ /* 0x000e620008000800 */
[----:B------:R-:W0:Y:S01]  /*29eb0*/  LDCU UR5, c[0x0][0x3a0] ;  /* 0x00007400ff0577ac */ /* 0x000e220008000800 */
[----:B-1----:R-:W-:Y:S01]  /*29ec0*/  UISETP.GT.U32.AND UP0, UPT, UR4, 0x7, UPT ;  /* 0x000000070400788c */ /* 0x002fe2000bf04070 */
[----:B0-----:R-:W-:-:S08]  /*29ed0*/  FMUL R3, R47, UR5 ;  /* 0x000000052f037c20 */ /* 0x001fd00008400000 */
        /* <DEDUP_REMOVED lines=31> */
.L_x_751:
[----:B------:R-:W-:Y:S05]  /*2a0d0*/  BSYNC.RECONVERGENT B4 ;  /* 0x0000000000047941 */ /* 0x000fea0003800200 */
.L_x_750:
[----:B------:R-:W-:Y:S01]  /*2a0e0*/  MOV R3, R0 ;  /* 0x0000000000037202 */ /* 0x000fe20000000f00 */
[----:B------:R-:W-:Y:S06]  /*2a0f0*/  BRA `(.L_x_747) ;  /* 0x0000000000687947 */ /* 0x000fec0003800000 */
.L_x_749:
        /* <DEDUP_REMOVED lines=25> */
.L_x_748:
[----:B------:R-:W-:-:S07]  /*2a290*/  FMNMX R3, RZ, R3, !PT ;  /* 0x00000003ff037209 */ /* 0x000fce0007800000 */
.L_x_747:
[----:B------:R-:W-:-:S05]  /*2a2a0*/  F2FP.F16.F32.PACK_AB R3, RZ, R3 ;  /* 0x00000003ff03723e */ /* 0x000fca00000000ff */
[----:B------:R1:W-:Y:S02]  /*2a2b0*/  STG.E.U16 desc[UR6][R4.64+0x2], R3 ;  /* 0x0000020304007986 */ /* 0x0003e4000c101506 */
.L_x_746:
[----:B------:R-:W-:Y:S05]  /*2a2c0*/  BSYNC.RECONVERGENT B3 ;  /* 0x0000000000037941 */ /* 0x000fea0003800200 */
.L_x_745:
[----:B------:R-:W2:Y:S01]  /*2a2d0*/  LDCU UR4, c[0x0][0x3ac] ;  /* 0x00007580ff0477ac */ /* 0x000ea20008000800 */
[----:B------:R-:W-:Y:S01]  /*2a2e0*/  IADD3 R0, PT, PT, R41, 0x2, RZ ;  /* 0x0000000229007810 */ /* 0x000fe20007ffe0ff */
[----:B------:R-:W-:Y:S03]  /*2a2f0*/  BSSY.RECONVERGENT B3, `(.L_x_752) ;  /* 0x0000045000037945 */ /* 0x000fe60003800200 */
[----:B--2---:R-:W-:-:S13]  /*2a300*/  ISETP.GE.U32.AND P0, PT, R0, UR4, PT ;  /* 0x0000000400007c0c */ /* 0x004fda000bf06070 */
[----:B------:R-:W-:Y:S05]  /*2a310*/  @P0 BRA `(.L_x_753) ;  /* 0x0000000400080947 */ /* 0x000fea0003800000 */
[----:B------:R-:W2:Y:S01]  /*2a320*/  LDCU UR4, c[0x0][0x3b4] ;  /* 0x00007680ff0477ac */ /* 0x000ea20008000800 */
[----:B------:R-:W0:Y:S01]  /*2a330*/  LDCU UR5, c[0x0][0x3a0] ;  /* 0x00007400ff0577ac */ /* 0x000e220008000800 */
[----:B--2---:R-:W-:Y:S01]  /*2a340*/  UISETP.GT.U32.AND UP0, UPT, UR4, 0x7, UPT ;  /* 0x000000070400788c */ /* 0x004fe2000bf04070 */
[----:B01----:R-:W-:-:S08]  /*2a350*/  FMUL R3, R53, UR5 ;  /* 0x0000000535037c20 */ /* 0x003fd00008400000 */
        /* <DEDUP_REMOVED lines=31> */
.L_x_758:
[----:B------:R-:W-:Y:S05]  /*2a550*/  BSYNC.RECONVERGENT B4 ;  /* 0x0000000000047941 */ /* 0x000fea0003800200 */
.L_x_757:
[----:B------:R-:W-:Y:S01]  /*2a560*/  MOV R3, R0 ;  /* 0x0000000000037202 */ /* 0x000fe20000000f00 */
[----:B------:R-:W-:Y:S06]  /*2a570*/  BRA `(.L_x_754) ;  /* 0x0000000000687947 */ /* 0x000fec0003800000 */
.L_x_756:
        /* <DEDUP_REMOVED lines=25> */
.L_x_755:
[----:B------:R-:W-:-:S07]  /*2a710*/  FMNMX R3, RZ, R3, !PT ;  /* 0x00000003ff037209 */ /* 0x000fce0007800000 */
.L_x_754:
[----:B------:R-:W-:-:S05]  /*2a720*/  F2FP.F16.F32.PACK_AB R3, RZ, R3 ;  /* 0x00000003ff03723e */ /* 0x000fca00000000ff */
[----:B------:R2:W-:Y:S02]  /*2a730*/  STG.E.U16 desc[UR6][R4.64+0x4], R3 ;  /* 0x0000040304007986 */ /* 0x0005e4000c101506 */
.L_x_753:
[----:B------:R-:W-:Y:S05]  /*2a740*/  BSYNC.RECONVERGENT B3 ;  /* 0x0000000000037941 */ /* 0x000fea0003800200 */
.L_x_752:
[----:B------:R-:W3:Y:S01]  /*2a750*/  LDCU UR4, c[0x0][0x3ac] ;  /* 0x00007580ff0477ac */ /* 0x000ee20008000800 */
[----:B------:R-:W-:-:S04]  /*2a760*/  IADD3 R0, PT, PT, R41, 0x3, RZ ;  /* 0x0000000329007810 */ /* 0x000fc80007ffe0ff */
[----:B---3--:R-:W-:-:S13]  /*2a770*/  ISETP.GE.U32.AND P0, PT, R0, UR4, PT ;  /* 0x0000000400007c0c */ /* 0x008fda000bf06070 */
[----:B------:R-:W-:Y:S05]  /*2a780*/  @P0 BRA `(.L_x_737) ;  /* 0x0000000400080947 */ /* 0x000fea0003800000 */
[----:B------:R-:W3:Y:S01]  /*2a790*/  LDCU UR4, c[0x0][0x3b4] ;  /* 0x00007680ff0477ac */ /* 0x000ee20008000800 */
[----:B------:R-:W0:Y:S01]  /*2a7a0*/  LDCU UR5, c[0x0][0x3a0] ;  /* 0x00007400ff0577ac */ /* 0x000e220008000800 */
[----:B---3--:R-:W-:Y:S01]  /*2a7b0*/  UISETP.GT.U32.AND UP0, UPT, UR4, 0x7, UPT ;  /* 0x000000070400788c */ /* 0x008fe2000bf04070 */
[----:B012---:R-:W-:-:S08]  /*2a7c0*/  FMUL R3, R28, UR5 ;  /* 0x000000051c037c20 */ /* 0x007fd00008400000 */
        /* <DEDUP_REMOVED lines=31> */
.L_x_763:
[----:B------:R-:W-:Y:S05]  /*2a9c0*/  BSYNC.RECONVERGENT B3 ;  /* 0x0000000000037941 */ /* 0x000fea0003800200 */
.L_x_762:
[----:B------:R-:W-:Y:S01]  /*2a9d0*/  MOV R3, R0 ;  /* 0x0000000000037202 */ /* 0x000fe20000000f00 */
[----:B------:R-:W-:Y:S06]  /*2a9e0*/  BRA `(.L_x_759) ;  /* 0x0000000000687947 */ /* 0x000fec0003800000 */
.L_x_761:
        /* <DEDUP_REMOVED lines=25> */
.L_x_760:
[----:B------:R-:W-:-:S07]  /*2ab80*/  FMNMX R3, RZ, R3, !PT ;  /* 0x00000003ff037209 */ /* 0x000fce0007800000 */
.L_x_759:
[----:B------:R-:W-:-:S05]  /*2ab90*/  F2FP.F16.F32.PACK_AB R3, RZ, R3 ;  /* 0x00000003ff03723e */ /* 0x000fca00000000ff */
[----:B------:R3:W-:Y:S02]  /*2aba0*/  STG.E.U16 desc[UR6][R4.64+0x6], R3 ;  /* 0x0000060304007986 */ /* 0x0007e4000c101506 */
.L_x_737:
[----:B------:R-:W-:Y:S05]  /*2abb0*/  BSYNC.RECONVERGENT B2 ;  /* 0x0000000000027941 */ /* 0x000fea0003800200 */
.L_x_736:
[----:B------:R-:W4:Y:S01]  /*2abc0*/  LDCU UR4, c[0x0][0x3a8] ;  /* 0x00007500ff0477ac */ /* 0x000f220008000800 */
[----:B0123--:R-:W-:Y:S01]  /*2abd0*/  IADD3 R4, PT, PT, R42, 0x1, RZ ;  /* 0x000000012a047810 */ /* 0x00ffe20007ffe0ff */
[----:B------:R-:W-:Y:S03]  /*2abe0*/  BSSY.RECONVERGENT B2, `(.L_x_764) ;  /* 0x0000131000027945 */ /* 0x000fe60003800200 */
[----:B----4-:R-:W-:-:S13]  /*2abf0*/  ISETP.GE.U32.AND P0, PT, R4, UR4, PT ;  /* 0x0000000404007c0c */ /* 0x010fda000bf06070 */
[----:B------:R-:W-:Y:S05]  /*2ac00*/  @P0 BRA `(.L_x_765) ;  /* 0x0000001000b80947 */ /* 0x000fea0003800000 */
[----:B------:R-:W0:Y:S01]  /*2ac10*/  LDCU UR4, c[0x0][0x3ac] ;  /* 0x00007580ff0477ac */ /* 0x000e220008000800 */
[----:B------:R-:W-:Y:S01]  /*2ac20*/  BSSY.RECONVERGENT B3, `(.L_x_766) ;  /* 0x000004b000037945 */ /* 0x000fe20003800200 */
[----:B0-----:R-:W-:-:S04]  /*2ac30*/  MOV R0, UR4 ;  /* 0x0000000400007c02 */ /* 0x001fc80008000f00 */
[----:B------:R-:W-:-:S13]  /*2ac40*/  ISETP.GE.U32.AND P0, PT, R41, R0, PT ;  /* 0x000000002900720c */ /* 0x000fda0003f06070 */
        /* <DEDUP_REMOVED lines=36> */
.L_x_772:
[----:B------:R-:W-:Y:S05]  /*2ae90*/  BSYNC.RECONVERGENT B4 ;  /* 0x0000000000047941 */ /* 0x000fea0003800200 */
.L_x_771:
[----:B------:R-:W-:Y:S01]  /*2aea0*/  MOV R3, R0 ;  /* 0x0000000000037202 */ /* 0x000fe20000000f00 */
[----:B------:R-:W-:Y:S06]  /*2aeb0*/  BRA `(.L_x_768) ;  /* 0x0000000000687947 */ /* 0x000fec0003800000 */
.L_x_770:
        /* <DEDUP_REMOVED lines=25> */
.L_x_769:
[----:B------:R-:W-:-:S07]  /*2b050*/  FMNMX R3, RZ, R3, !PT ;  /* 0x00000003ff037209 */ /* 0x000fce0007800000 */
.L_x_768:
[----:B------:R-:W0:Y:S01]  /*2b060*/  LDCU UR4, c[0x0][0x3ac] ;  /* 0x00007580ff0477ac */ /* 0x000e220008000800 */
[----:B------:R-:W1:Y:S01]  /*2b070*/  LDC.64 R6, c[0x0][0x380] ;  /* 0x0000e000ff067b82 */ /* 0x000e620000000a00 */
[----:B------:R-:W-:Y:S02]  /*2b080*/  F2FP.F16.F32.PACK_AB R3, RZ, R3 ;  /* 0x00000003ff03723e */ /* 0x000fe400000000ff */
[----:B0-----:R-:W-:-:S05]  /*2b090*/  MOV R0, UR4 ;  /* 0x0000000400007c02 */ /* 0x001fca0008000f00 */
[----:B------:R-:W-:-:S04]  /*2b0a0*/  IMAD R5, R4, R0, R41 ;  /* 0x0000000004057224 */ /* 0x000fc800078e0229 */
[----:B-1----:R-:W-:-:S05]  /*2b0b0*/  IMAD.WIDE.U32 R6, R5, 0x2, R6 ;  /* 0x0000000205067825 */ /* 0x002fca00078e0006 */
[----:B------:R0:W-:Y:S02]  /*2b0c0*/  STG.E.U16 desc[UR6][R6.64], R3 ;  /* 0x0000000306007986 */ /* 0x0001e4000c101506 */
.L_x_767:
[----:B------:R-:W-:Y:S05]  /*2b0d0*/  BSYNC.RECONVERGENT B3 ;  /* 0x0000000000037941 */ /* 0x000fea0003800200 */
.L_x_766:
[----:B------:R-:W-:Y:S01]  /*2b0e0*/  IADD3 R5, PT, PT, R41, 0x1, RZ ;  /* 0x0000000129057810 */ /* 0x000fe20007ffe0ff */
[----:B------:R-:W-:Y:S03]  /*2b0f0*/  BSSY.RECONVERGENT B3, `(.L_x_773) ;  /* 0x000004a000037945 */ /* 0x000fe60003800200 */
[----:B------:R-:W-:-:S13]  /*2b100*/  ISETP.GE.U32.AND P0, PT, R5, R0, PT ;  /* 0x000000000500720c */ /* 0x000fda0003f06070 */
        /* <DEDUP_REMOVED lines=36> */
.L_x_779:
[----:B------:R-:W-:Y:S05]  /*2b350*/  BSYNC.RECONVERGENT B4 ;  /* 0x0000000000047941 */ /* 0x000fea0003800200 */
.L_x_778:
[----:B------:R-:W-:Y:S01]  /*2b360*/  MOV R3, R0 ;  /* 0x0000000000037202 */ /* 0x000fe20000000f00 */
[----:B------:R-:W-:Y:S06]  /*2b370*/  BRA `(.L_x_775) ;  /* 0x0000000000687947 */ /* 0x000fec0003800000 */
.L_x_777:
        /* <DEDUP_REMOVED lines=25> */
.L_x_776:
[----:B------:R-:W-:-:S07]  /*2b510*/  FMNMX R3, RZ, R3, !PT ;  /* 0x00000003ff037209 */ /* 0x000fce0007800000 */
.L_x_775:
[----:B------:R-:W0:Y:S01]  /*2b520*/  LDCU UR4, c[0x0][0x3ac] ;  /* 0x00007580ff0477ac */ /* 0x000e220008000800 */
[----:B------:R-:W1:Y:S01]  /*2b530*/  LDC.64 R6, c[0x0][0x380] ;  /* 0x0000e000ff067b82 */ /* 0x000e620000000a00 */
[----:B------:R-:W-:Y:S02]  /*2b540*/  F2FP.F16.F32.PACK_AB R3, RZ, R3 ;  /* 0x00000003ff03723e */ /* 0x000fe400000000ff */
[----:B0-----:R-:W-:-:S05]  /*2b550*/  MOV R0, UR4 ;  /* 0x0000000400007c02 */ /* 0x001fca0008000f00 */
[----:B------:R-:W-:-:S04]  /*2b560*/  IMAD R5, R4, R0, R5 ;  /* 0x0000000004057224 */ /* 0x000fc800078e0205 */
[----:B-1----:R-:W-:-:S05]  /*2b570*/  IMAD.WIDE.U32 R6, R5, 0x2, R6 ;  /* 0x0000000205067825 */ /* 0x002fca00078e0006 */
[----:B------:R1:W-:Y:S02]  /*2b580*/  STG.E.U16 desc[UR6][R6.64], R3 ;  /* 0x0000000306007986 */ /* 0x0003e4000c101506 */
.L_x_774:
[----:B------:R-:W-:Y:S05]  /*2b590*/  BSYNC.RECONVERGENT B3 ;  /* 0x0000000000037941 */ /* 0x000fea0003800200 */
.L_x_773:
[----:B------:R-:W-:Y:S01]  /*2b5a0*/  IADD3 R5, PT, PT, R41, 0x2, RZ ;  /* 0x0000000229057810 */ /* 0x000fe20007ffe0ff */
[----:B------:R-:W-:Y:S03]  /*2b5b0*/  BSSY.RECONVERGENT B3, `(.L_x_780) ;  /* 0x000004a000037945 */ /* 0x000fe60003800200 */
[----:B------:R-:W-:-:S13]  /*2b5c0*/  ISETP.GE.U32.AND P0, PT, R5, R0, PT ;  /* 0x000000000500720c */ /* 0x000fda0003f06070 */
        /* <DEDUP_REMOVED lines=36> */
.L_x_786:
[----:B------:R-:W-:Y:S05]  /*2b810*/  BSYNC.RECONVERGENT B4 ;  /* 0x0000000000047941 */ /* 0x000fea0003800200 */
.L_x_785:
[----:B------:R-:W-:Y:S01]  /*2b820*/  MOV R3, R0 ;  /* 0x0000000000037202 */ /* 0x000fe20000000f00 */
[----:B------:R-:W-:Y:S06]  /*2b830*/  BRA `(.L_x_782) ;  /* 0x0000000000687947 */ /* 0x000fec0003800000 */
.L_x_784:
        /* <DEDUP_REMOVED lines=25> */
.L_x_783:
[----:B------:R-:W-:-:S07]  /*2b9d0*/  FMNMX R3, RZ, R3, !PT ;  /* 0x00000003ff037209 */ /* 0x000fce0007800000 */
.L_x_782:
[----:B------:R-:W0:Y:S01]  /*2b9e0*/  LDCU UR4, c[0x0][0x3ac] ;  /* 0x00007580ff0477ac */ /* 0x000e220008000800 */
[----:B------:R-:W1:Y:S01]  /*2b9f0*/  LDC.64 R6, c[0x0][0x380] ;  /* 0x0000e000ff067b82 */ /* 0x000e620000000a00 */
[----:B------:R-:W-:Y:S02]  /*2ba00*/  F2FP.F16.F32.PACK_AB R3, RZ, R3 ;  /* 0x00000003ff03723e */ /* 0x000fe400000000ff */
[----:B0-----:R-:W-:-:S05]  /*2ba10*/  MOV R0, UR4 ;  /* 0x0000000400007c02 */ /* 0x001fca0008000f00 */
[----:B------:R-:W-:-:S04]  /*2ba20*/  IMAD R5, R4, R0, R5 ;  /* 0x0000000004057224 */ /* 0x000fc800078e0205 */
[----:B-1----:R-:W-:-:S05]  /*2ba30*/  IMAD.WIDE.U32 R6, R5, 0x2, R6 ;  /* 0x0000000205067825 */ /* 0x002fca00078e0006 */
[----:B------:R2:W-:Y:S02]  /*2ba40*/  STG.E.U16 desc[UR6][R6.64], R3 ;  /* 0x0000000306007986 */ /* 0x0005e4000c101506 */
.L_x_781:
[----:B------:R-:W-:Y:S05]  /*2ba50*/  BSYNC.RECONVERGENT B3 ;  /* 0x0000000000037941 */ /* 0x000fea0003800200 */
.L_x_780:
[----:B------:R-:W-:-:S04]  /*2ba60*/  IADD3 R5, PT, PT, R41, 0x3, RZ ;  /* 0x0000000329057810 */ /* 0x000fc80007ffe0ff */
[----:B------:R-:W-:-:S13]  /*2ba70*/  ISETP.GE.U32.AND P0, PT, R5, R0, PT ;  /* 0x000000000500720c */ /* 0x000fda0003f06070 */
        /* <DEDUP_REMOVED lines=36> */
.L_x_791:
[----:B------:R-:W-:Y:S05]  /*2bcc0*/  BSYNC.RECONVERGENT B3 ;  /* 0x0000000000037941 */ /* 0x000fea0003800200 */
.L_x_790:
[----:B------:R-:W-:Y:S01]  /*2bcd0*/  MOV R3, R0 ;  /* 0x0000000000037202 */ /* 0x000fe20000000f00 */
[----:B------:R-:W-:Y:S06]  /*2bce0*/  BRA `(.L_x_787) ;  /* 0x0000000000687947 */ /* 0x000fec0003800000 */
.L_x_789:
        /* <DEDUP_REMOVED lines=25> */
.L_x_788:
[----:B------:R-:W-:-:S07]  /*2be80*/  FMNMX R3, RZ, R3, !PT ;  /* 0x00000003ff037209 */ /* 0x000fce0007800000 */
.L_x_787:
[----:B------:R-:W0:Y:S01]  /*2be90*/  LDC.64 R6, c[0x0][0x380] ;  /* 0x0000e000ff067b82 */ /* 0x000e220000000a00 */
[----:B------:R-:W1:Y:S01]  /*2bea0*/  LDCU UR4, c[0x0][0x3ac] ;  /* 0x00007580ff0477ac */ /* 0x000e620008000800 */
[----:B------:R-:W-:Y:S01]  /*2beb0*/  F2FP.F16.F32.PACK_AB R3, RZ, R3 ;  /* 0x00000003ff03723e */ /* 0x000fe200000000ff */
[----:B-1----:R-:W-:-:S04]  /*2bec0*/  IMAD R5, R4, UR4, R5 ;  /* 0x0000000404057c24 */ /* 0x002fc8000f8e0205 */
[----:B0-----:R-:W-:-:S05]  /*2bed0*/  IMAD.WIDE.U32 R6, R5, 0x2, R6 ;  /* 0x0000000205067825 */ /* 0x001fca00078e0006 */
[----:B------:R3:W-:Y:S02]  /*2bee0*/  STG.E.U16 desc[UR6][R6.64], R3 ;  /* 0x0000000306007986 */ /* 0x0007e4000c101506 */
.L_x_765:
[----:B------:R-:W-:Y:S05]  /*2bef0*/  BSYNC.RECONVERGENT B2 ;  /* 0x0000000000027941 */ /* 0x000fea0003800200 */
.L_x_764:
        /* <DEDUP_REMOVED lines=47> */
.L_x_800:
[----:B------:R-:W-:Y:S05]  /*2c1f0*/  BSYNC.RECONVERGENT B4 ;  /* 0x0000000000047941 */ /* 0x000fea0003800200 */
.L_x_799:
[----:B------:R-:W-:Y:S01]  /*2c200*/  MOV R3, R0 ;  /* 0x0000000000037202 */ /* 0x000fe20000000f00 */
[----:B------:R-:W-:Y:S06]  /*2c210*/  BRA `(.L_x_796) ;  /* 0x0000000000687947 */ /* 0x000fec0003800000 */
.L_x_798:
        /* <DEDUP_REMOVED lines=25> */
.L_x_797:
[----:B------:R-:W-:-:S07]  /*2c3b0*/  FMNMX R3, RZ, R3, !PT ;  /* 0x00000003ff037209 */ /* 0x000fce0007800000 */
.L_x_796:
[----:B------:R-:W-:-:S05]  /*2c3c0*/  F2FP.F16.F32.PACK_AB R3, RZ, R3 ;  /* 0x00000003ff03723e */ /* 0x000fca00000000ff */
[----:B------:R0:W-:Y:S02]  /*2c3d0*/  STG.E.U16 desc[UR6][R8.64], R3 ;  /* 0x0000000308007986 */ /* 0x0001e4000c101506 */
.L_x_795:
[----:B------:R-:W-:Y:S05]  /*2c3e0*/  BSYNC.RECONVERGENT B3 ;  /* 0x0000000000037941 */ /* 0x000fea0003800200 */
.L_x_794:
        /* <DEDUP_REMOVED lines=40> */
.L_x_807:
[----:B------:R-:W-:Y:S05]  /*2c670*/  BSYNC.RECONVERGENT B4 ;  /* 0x0000000000047941 */ /* 0x000fea0003800200 */
.L_x_806:
[----:B------:R-:W-:Y:S01]  /*2c680*/  MOV R3, R0 ;  /* 0x0000000000037202 */ /* 0x000fe20000000f00 */
[----:B------:R-:W-:Y:S06]  /*2c690*/  BRA `(.L_x_803) ;  /* 0x0000000000687947 */ /* 0x000fec0003800000 */
.L_x_805:
        /* <DEDUP_REMOVED lines=25> */
.L_x_804:
[----:B------:R-:W-:-:S07]  /*2c830*/  FMNMX R3, RZ, R3, !PT ;  /* 0x00000003ff037209 */ /* 0x000fce0007800000 */
.L_x_803:
[----:B------:R-:W-:-:S05]  /*2c840*/  F2FP.F16.F32.PACK_AB R3, RZ, R3 ;  /* 0x00000003ff03723e */ /* 0x000fca00000000ff */
[----:B------:R1:W-:Y:S02]  /*2c850*/  STG.E.U16 desc[UR6][R8.64+0x2], R3 ;  /* 0x0000020308007986 */ /* 0x0003e4000c101506 */
.L_x_802:
[----:B------:R-:W-:Y:S05]  /*2c860*/  BSYNC.RECONVERGENT B3 ;  /* 0x0000000000037941 */ /* 0x000fea0003800200 */
.L_x_801:
        /* <DEDUP_REMOVED lines=43> */
.L_x_814:
[----:B------:R-:W-:Y:S05]  /*2cb20*/  BSYNC.RECONVERGENT B4 ;  /* 0x0000000000047941 */ /* 0x000fea0003800200 */
.L_x_813:
[----:B------:R-:W-:Y:S01]  /*2cb30*/  MOV R3, R0 ;  /* 0x0000000000037202 */ /* 0x000fe20000000f00 */
[----:B------:R-:W-:Y:S06]  /*2cb40*/  BRA `(.L_x_810) ;  /* 0x0000000000687947 */ /* 0x000fec0003800000 */
.L_x_812:
        /* <DEDUP_REMOVED lines=25> */
.L_x_811:
[----:B------:R-:W-:-:S07]  /*2cce0*/  FMNMX R3, RZ, R3, !PT ;  /* 0x00000003ff037209 */ /* 0x000fce0007800000 */
.L_x_810:
[----:B------:R-:W-:-:S05]  /*2ccf0*/  F2FP.F16.F32.PACK_AB R3, RZ, R3 ;  /* 0x00000003ff03723e */ /* 0x000fca00000000ff */
[----:B------:R0:W-:Y:S02]  /*2cd00*/  STG.E.U16 desc[UR6][R4.64], R3 ;  /* 0x0000000304007986 */ /* 0x0001e4000c101506 */
.L_x_809:
[----:B------:R-:W-:Y:S05]  /*2cd10*/  BSYNC.RECONVERGENT B3 ;  /* 0x0000000000037941 */ /* 0x000fea0003800200 */
.L_x_808:
[----:B------:R-:W1:Y:S01]  /*2cd20*/  LDCU UR4, c[0x0][0x3ac] ;  /* 0x00007580ff0477ac */ /* 0x000e620008000800 */
[----:B------:R-:W-:-:S04]  /*2cd30*/  IADD3 R0, PT, PT, R41, 0x3, RZ ;  /* 0x0000000329007810 */ /* 0x000fc80007ffe0ff */
        /* <DEDUP_REMOVED lines=37> */
.L_x_819:
[----:B------:R-:W-:Y:S05]  /*2cf90*/  BSYNC.RECONVERGENT B3 ;  /* 0x0000000000037941 */ /* 0x000fea0003800200 */
.L_x_818:
[----:B------:R-:W-:Y:S01]  /*2cfa0*/  MOV R3, R0 ;  /* 0x0000000000037202 */ /* 0x000fe20000000f00 */
[----:B------:R-:W-:Y:S06]  /*2cfb0*/  BRA `(.L_x_815) ;  /* 0x0000000000687947 */ /* 0x000fec0003800000 */
.L_x_817:
        /* <DEDUP_REMOVED lines=25> */
.L_x_816:
[----:B------:R-:W-:-:S07]  /*2d150*/  FMNMX R3, RZ, R3, !PT ;  /* 0x00000003ff037209 */ /* 0x000fce0007800000 */
.L_x_815:
[----:B------:R-:W-:-:S05]  /*2d160*/  F2FP.F16.F32.PACK_AB R3, RZ, R3 ;  /* 0x00000003ff03723e */ /* 0x000fca00000000ff */
[----:B------:R4:W-:Y:S02]  /*2d170*/  STG.E.U16 desc[UR6][R4.64+0x2], R3 ;  /* 0x0000020304007986 */ /* 0x0009e4000c101506 */
.L_x_793:
[----:B------:R-:W-:Y:S05]  /*2d180*/  BSYNC.RECONVERGENT B2 ;  /* 0x0000000000027941 */ /* 0x000fea0003800200 */
.L_x_792:
[----:B------:R-:W5:Y:S01]  /*2d190*/  LDCU UR4, c[0x0][0x3a8] ;  /* 0x00007500ff0477ac */ /* 0x000f620008000800 */
[----:B------:R-:W-:-:S04]  /*2d1a0*/  IADD3 R42, PT, PT, R42, 0x3, RZ ;  /* 0x000000032a2a7810 */ /* 0x000fc80007ffe0ff */
[----:B-----5:R-:W-:-:S13]  /*2d1b0*/  ISETP.GE.U32.AND P0, PT, R42, UR4, PT ;  /* 0x000000042a007c0c */ /* 0x020fda000bf06070 */
[----:B------:R-:W-:Y:S05]  /*2d1c0*/  @P0 EXIT ;  /* 0x000000000000094d */ /* 0x000fea0003800000 */
[----:B------:R-:W5:Y:S01]  /*2d1d0*/  LDCU UR4, c[0x0][0x3ac] ;  /* 0x00007580ff0477ac */ /* 0x000f620008000800 */
[----:B------:R-:W-:Y:S01]  /*2d1e0*/  BSSY.RECONVERGENT B2, `(.L_x_820) ;  /* 0x000004b000027945 */ /* 0x000fe20003800200 */
[----:B-----5:R-:W-:-:S04]  /*2d1f0*/  MOV R0, UR4 ;  /* 0x0000000400007c02 */ /* 0x020fc80008000f00 */
[----:B------:R-:W-:-:S13]  /*2d200*/  ISETP.GE.U32.AND P0, PT, R41, R0, PT ;  /* 0x000000002900720c */ /* 0x000fda0003f06070 */
[----:B------:R-:W-:Y:S05]  /*2d210*/  @P0 BRA `(.L_x_821) ;  /* 0x00000004001c0947 */ /* 0x000fea0003800000 */
[----:B------:R-:W5:Y:S01]  /*2d220*/  LDCU UR4, c[0x0][0x3b4] ;  /* 0x00007680ff0477ac */ /* 0x000f620008000800 */
[----:B------:R-:W0:Y:S01]  /*2d230*/  LDCU UR5, c[0x0][0x3a0] ;  /* 0x00007400ff0577ac */ /* 0x000e220008000800 */
[----:B-----5:R-:W-:Y:S01]  /*2d240*/  UISETP.GT.U32.AND UP0, UPT, UR4, 0x7, UPT ;  /* 0x000000070400788c */ /* 0x020fe2000bf04070 */
[----:B01234-:R-:W-:-:S08]  /*2d250*/  FMUL R3, R57, UR5 ;  /* 0x0000000539037c20 */ /* 0x01ffd00008400000 */
        /* <DEDUP_REMOVED lines=31> */
.L_x_826:
[----:B------:R-:W-:Y:S05]  /*2d450*/  BSYNC.RECONVERGENT B3 ;  /* 0x0000000000037941 */ /* 0x000fea0003800200 */
.L_x_825:
[----:B------:R-:W-:Y:S01]  /*2d460*/  MOV R3, R0 ;  /* 0x0000000000037202 */ /* 0x000fe20000000f00 */
[----:B------:R-:W-:Y:S06]  /*2d470*/  BRA `(.L_x_822) ;  /* 0x0000000000687947 */ /* 0x000fec0003800000 */
.L_x_824:
        /* <DEDUP_REMOVED lines=25> */
.L_x_823:
[----:B------:R-:W-:-:S07]  /*2d610*/  FMNMX R3, RZ, R3, !PT ;  /* 0x00000003ff037209 */ /* 0x000fce0007800000 */
.L_x_822:
[----:B------:R-:W0:Y:S01]  /*2d620*/  LDCU UR4, c[0x0][0x3ac] ;  /* 0x00007580ff0477ac */ /* 0x000e220008000800 */
[----:B------:R-:W1:Y:S01]  /*2d630*/  LDC.64 R4, c[0x0][0x380] ;  /* 0x0000e000ff047b82 */ /* 0x000e620000000a00 */
[----:B------:R-:W-:Y:S02]  /*2d640*/  F2FP.F16.F32.PACK_AB R3, RZ, R3 ;  /* 0x00000003ff03723e */ /* 0x000fe400000000ff */
[----:B0-----:R-:W-:-:S05]  /*2d650*/  MOV R0, UR4 ;  /* 0x0000000400007c02 */ /* 0x001fca0008000f00 */
[----:B------:R-:W-:-:S04]  /*2d660*/  IMAD R7, R42, R0, R41 ;  /* 0x000000002a077224 */ /* 0x000fc800078e0229 */
[----:B-1----:R-:W-:-:S05]  /*2d670*/  IMAD.WIDE.U32 R4, R7, 0x2, R4 ;  /* 0x0000000207047825 */ /* 0x002fca00078e0004 */
[----:B------:R0:W-:Y:S02]  /*2d680*/  STG.E.U16 desc[UR6][R4.64], R3 ;  /* 0x0000000304007986 */ /* 0x0001e4000c101506 */
.L_x_821:
[----:B------:R-:W-:Y:S05]  /*2d690*/  BSYNC.RECONVERGENT B2 ;  /* 0x0000000000027941 */ /* 0x000fea0003800200 */
.L_x_820:
[----:B0---4-:R-:W-:Y:S01]  /*2d6a0*/  IADD3 R5, PT, PT, R41, 0x1, RZ ;  /* 0x0000000129057810 */ /* 0x011fe20007ffe0ff */
[----:B------:R-:W-:Y:S03]  /*2d6b0*/  BSSY.RECONVERGENT B2, `(.L_x_827) ;  /* 0x000004a000027945 */ /* 0x000fe60003800200 */
[----:B------:R-:W-:-:S13]  /*2d6c0*/  ISETP.GE.U32.AND P0, PT, R5, R0, PT ;  /* 0x000000000500720c */ /* 0x000fda0003f06070 */
[----:B------:R-:W-:Y:S05]  /*2d6d0*/  @P0 BRA `(.L_x_828) ;  /* 0x00000004001c0947 */ /* 0x000fea0003800000 */
[----:B------:R-:W0:Y:S01]  /*2d6e0*/  LDCU UR4, c[0x0][0x3b4] ;  /* 0x00007680ff0477ac */ /* 0x000e220008000800 */
[----:B------:R-:W1:Y:S01]  /*2d6f0*/  LDCU UR5, c[0x0][0x3a0] ;  /* 0x00007400ff0577ac */ /* 0x000e620008000800 */
[----:B0-----:R-:W-:Y:S01]  /*2d700*/  UISETP.GT.U32.AND UP0, UPT, UR4, 0x7, UPT ;  /* 0x000000070400788c */ /* 0x001fe2000bf04070 */
[----:B-123--:R-:W-:-:S08]  /*2d710*/  FMUL R3, R35, UR5 ;  /* 0x0000000523037c20 */ /* 0x00efd00008400000 */
        /* <DEDUP_REMOVED lines=31> */
.L_x_833:
[----:B------:R-:W-:Y:S05]  /*2d910*/  BSYNC.RECONVERGENT B3 ;  /* 0x0000000000037941 */ /* 0x000fea0003800200 */
.L_x_832:
[----:B------:R-:W-:Y:S01]  /*2d920*/  MOV R3, R0 ;  /* 0x0000000000037202 */ /* 0x000fe20000000f00 */
[----:B------:R-:W-:Y:S06]  /*2d930*/  BRA `(.L_x_829) ;  /* 0x0000000000687947 */ /* 0x000fec0003800000 */
.L_x_831:
        /* <DEDUP_REMOVED lines=25> */
.L_x_830:
[----:B------:R-:W-:-:S07]  /*2dad0*/  FMNMX R3, RZ, R3, !PT ;  /* 0x00000003ff037209 */ /* 0x000fce0007800000 */
.L_x_829:
[----:B------:R-:W0:Y:S01]  /*2dae0*/  LDCU UR4, c[0x0][0x3ac] ;  /* 0x00007580ff0477ac */ /* 0x000e220008000800 */
[----:B------:R-:W1:Y:S01]  /*2daf0*/  LDC.64 R6, c[0x0][0x380] ;  /* 0x0000e000ff067b82 */ /* 0x000e620000000a00 */
[----:B------:R-:W-:Y:S02]  /*2db00*/  F2FP.F16.F32.PACK_AB R3, RZ, R3 ;  /* 0x00000003ff03723e */ /* 0x000fe400000000ff */
[----:B0-----:R-:W-:-:S05]  /*2db10*/  MOV R0, UR4 ;  /* 0x0000000400007c02 */ /* 0x001fca0008000f00 */
[----:B------:R-:W-:-:S04]  /*2db20*/  IMAD R5, R42, R0, R5 ;  /* 0x000000002a057224 */ /* 0x000fc800078e0205 */
[----:B-1----:R-:W-:-:S05]  /*2db30*/  IMAD.WIDE.U32 R6, R5, 0x2, R6 ;  /* 0x0000000205067825 */ /* 0x002fca00078e0006 */
[----:B------:R0:W-:Y:S02]  /*2db40*/  STG.E.U16 desc[UR6][R6.64], R3 ;  /* 0x0000000306007986 */ /* 0x0001e4000c101506 */
.L_x_828:
[----:B------:R-:W-:Y:S05]  /*2db50*/  BSYNC.RECONVERGENT B2 ;  /* 0x0000000000027941 */ /* 0x000fea0003800200 */
.L_x_827:
[----:B------:R-:W-:Y:S01]  /*2db60*/  IADD3 R5, PT, PT, R41, 0x2, RZ ;  /* 0x0000000229057810 */ /* 0x000fe20007ffe0ff */
[----:B------:R-:W-:Y:S03]  /*2db70*/  BSSY.RECONVERGENT B2, `(.L_x_834) ;  /* 0x000004a000027945 */ /* 0x000fe60003800200 */
[----:B------:R-:W-:-:S13]  /*2db80*/  ISETP.GE.U32.AND P0, PT, R5, R0, PT ;  /* 0x000000000500720c */ /* 0x000fda0003f06070 */
[----:B------:R-:W-:Y:S05]  /*2db90*/  @P0 BRA `(.L_x_835) ;  /* 0x00000004001c0947 */ /* 0x000fea0003800000 */
[----:B------:R-:W4:Y:S01]  /*2dba0*/  LDCU UR4, c[0x0][0x3b4] ;  /* 0x00007680ff0477ac */ /* 0x000f220008000800 */
[----:B------:R-:W0:Y:S01]  /*2dbb0*/  LDCU UR5, c[0x0][0x3a0] ;  /* 0x00007400ff0577ac */ /* 0x000e220008000800 */
[----:B----4-:R-:W-:Y:S01]  /*2dbc0*/  UISETP.GT.U32.AND UP0, UPT, UR4, 0x7, UPT ;  /* 0x000000070400788c */ /* 0x010fe2000bf04070 */
[----:B0123--:R-:W-:-:S08]  /*2dbd0*/  FMUL R3, R58, UR5 ;  /* 0x000000053a037c20 */ /* 0x00ffd00008400000 */
        /* <DEDUP_REMOVED lines=31> */
.L_x_840:
[----:B------:R-:W-:Y:S05]  /*2ddd0*/  BSYNC.RECONVERGENT B3 ;  /* 0x0000000000037941 */ /* 0x000fea0003800200 */
.L_x_839:
[----:B------:R-:W-:Y:S01]  /*2dde0*/  MOV R3, R0 ;  /* 0x0000000000037202 */ /* 0x000fe20000000f00 */
[----:B------:R-:W-:Y:S06]  /*2ddf0*/  BRA `(.L_x_836) ;  /* 0x0000000000687947 */ /* 0x000fec0003800000 */
.L_x_838:
        /* <DEDUP_REMOVED lines=25> */
.L_x_837:
[----:B------:R-:W-:-:S07]  /*2df90*/  FMNMX R3, RZ, R3, !PT ;  /* 0x00000003ff037209 */ /* 0x000fce0007800000 */
.L_x_836:
[----:B------:R-:W0:Y:S01]  /*2dfa0*/  LDCU UR4, c[0x0][0x3ac] ;  /* 0x00007580ff0477ac */ /* 0x000e220008000800 */
[----:B------:R-:W1:Y:S01]  /*2dfb0*/  LDC.64 R6, c[0x0][0x380] ;  /* 0x0000e000ff067b82 */ /* 0x000e620000000a00 */
[----:B------:R-:W-:Y:S02]  /*2dfc0*/  F2FP.F16.F32.PACK_AB R3, RZ, R3 ;  /* 0x00000003ff03723e */ /* 0x000fe400000000ff */
[----:B0-----:R-:W-:-:S05]  /*2dfd0*/  MOV R0, UR4 ;  /* 0x0000000400007c02 */ /* 0x001fca0008000f00 */
[----:B------:R-:W-:-:S04]  /*2dfe0*/  IMAD R5, R42, R0, R5 ;  /* 0x000000002a057224 */ /* 0x000fc800078e0205 */
[----:B-1----:R-:W-:-:S05]  /*2dff0*/  IMAD.WIDE.U32 R6, R5, 0x2, R6 ;  /* 0x0000000205067825 */ /* 0x002fca00078e0006 */
[----:B------:R4:W-:Y:S02]  /*2e000*/  STG.E.U16 desc[UR6][R6.64], R3 ;  /* 0x0000000306007986 */ /* 0x0009e4000c101506 */
.L_x_835:
[----:B------:R-:W-:Y:S05]  /*2e010*/  BSYNC.RECONVERGENT B2 ;  /* 0x0000000000027941 */ /* 0x000fea0003800200 */
.L_x_834:
[----:B------:R-:W-:-:S04]  /*2e020*/  IADD3 R41, PT, PT, R41, 0x3, RZ ;  /* 0x0000000329297810 */ /* 0x000fc80007ffe0ff */
[----:B------:R-:W-:-:S13]  /*2e030*/  ISETP.GE.U32.AND P0, PT, R41, R0, PT ;  /* 0x000000002900720c */ /* 0x000fda0003f06070 */
[----:B------:R-:W-:Y:S05]  /*2e040*/  @P0 EXIT ;  /* 0x000000000000094d */ /* 0x000fea0003800000 */
        /* <DEDUP_REMOVED lines=35> */
.L_x_845:
[----:B------:R-:W-:Y:S05]  /*2e280*/  BSYNC.RECONVERGENT B2 ;  /* 0x0000000000027941 */ /* 0x000fea0003800200 */
.L_x_844:
[----:B------:R-:W-:Y:S01]  /*2e290*/  MOV R3, R0 ;  /* 0x0000000000037202 */ /* 0x000fe20000000f00 */
[----:B------:R-:W-:Y:S06]  /*2e2a0*/  BRA `(.L_x_841) ;  /* 0x0000000000687947 */ /* 0x000fec0003800000 */
.L_x_843:
        /* <DEDUP_REMOVED lines=25> */
.L_x_842:
[----:B------:R-:W-:-:S07]  /*2e440*/  FMNMX R3, RZ, R3, !PT ;  /* 0x00000003ff037209 */ /* 0x000fce0007800000 */
.L_x_841:
[----:B------:R-:W0:Y:S01]  /*2e450*/  LDC.64 R4, c[0x0][0x380] ;  /* 0x0000e000ff047b82 */ /* 0x000e220000000a00 */
[----:B------:R-:W1:Y:S01]  /*2e460*/  LDCU UR4, c[0x0][0x3ac] ;  /* 0x00007580ff0477ac */ /* 0x000e620008000800 */
[----:B------:R-:W-:Y:S01]  /*2e470*/  F2FP.F16.F32.PACK_AB R3, RZ, R3 ;  /* 0x00000003ff03723e */ /* 0x000fe200000000ff */
[----:B-1----:R-:W-:-:S04]  /*2e480*/  IMAD R41, R42, UR4, R41 ;  /* 0x000000042a297c24 */ /* 0x002fc8000f8e0229 */
[----:B0-----:R-:W-:-:S05]  /*2e490*/  IMAD.WIDE.U32 R4, R41, 0x2, R4 ;  /* 0x0000000229047825 */ /* 0x001fca00078e0004 */
[----:B------:R-:W-:Y:S01]  /*2e4a0*/  STG.E.U16 desc[UR6][R4.64], R3 ;  /* 0x0000000304007986 */ /* 0x000fe2000c101506 */
[----:B------:R-:W-:Y:S05]  /*2e4b0*/  EXIT ;  /* 0x000000000000794d */ /* 0x000fea0003800000 */
        .weak           $__internal_0_$__cuda_sm3x_div_rn_noftz_f32_slowpath
        .type           $__internal_0_$__cuda_sm3x_div_rn_noftz_f32_slowpath,@function
        .size           $__internal_0_$__cuda_sm3x_div_rn_noftz_f32_slowpath,(.L_x_2481 - $__internal_0_$__cuda_sm3x_div_rn_noftz_f32_slowpath)
$__internal_0_$__cuda_sm3x_div_rn_noftz_f32_slowpath:
[----:B------:R-:W-:Y:S01]  /*2e4c0*/  SHF.R.U32.HI R6, RZ, 0x17, R0 ;  /* 0x00000017ff067819 */ /* 0x000fe20000011600 */
[----:B------:R-:W-:Y:S01]  /*2e4d0*/  BSSY.RECONVERGENT B0, `(.L_x_846) ;  /* 0x0000062000007945 */ /* 0x000fe20003800200 */
[----:B------:R-:W-:Y:S02]  /*2e4e0*/  SHF.R.U32.HI R10, RZ, 0x17, R3 ;  /* 0x00000017ff0a7819 */ /* 0x000fe40000011603 */
[----:B------:R-:W-:Y:S02]  /*2e4f0*/  LOP3.LUT R6, R6, 0xff, RZ, 0xc0, !PT ;  /* 0x000000ff06067812 */ /* 0x000fe400078ec0ff */
[----:B------:R-:W-:Y:S02]  /*2e500*/  LOP3.LUT R10, R10, 0xff, RZ, 0xc0, !PT ;  /* 0x000000ff0a0a7812 */ /* 0x000fe400078ec0ff */
[----:B------:R-:W-:Y:S02]  /*2e510*/  IADD3 R11, PT, PT, R6, -0x1, RZ ;  /* 0xffffffff060b7810 */ /* 0x000fe40007ffe0ff */
[----:B------:R-:W-:-:S02]  /*2e520*/  IADD3 R12, PT, PT, R10, -0x1, RZ ;  /* 0xffffffff0a0c7810 */ /* 0x000fc40007ffe0ff */
[----:B------:R-:W-:-:S04]  /*2e530*/  ISETP.GT.U32.AND P0, PT, R11, 0xfd, PT ;  /* 0x000000fd0b00780c */ /* 0x000fc80003f04070 */
[----:B------:R-:W-:-:S13]  /*2e540*/  ISETP.GT.U32.OR P0, PT, R12, 0xfd, P0 ;  /* 0x000000fd0c00780c */ /* 0x000fda0000704470 */
[----:B------:R-:W-:Y:S01]  /*2e550*/  @!P0 MOV R7, RZ ;  /* 0x000000ff00078202 */ /* 0x000fe20000000f00 */
[----:B------:R-:W-:Y:S06]  /*2e560*/  @!P0 BRA `(.L_x_847) ;  /* 0x00000000005c8947 */ /* 0x000fec0003800000 */
[----:B------:R-:W-:Y:S02]  /*2e570*/  FSETP.GTU.FTZ.AND P0, PT, |R3|, +INF , PT ;  /* 0x7f8000000300780b */ /* 0x000fe40003f1c200 */
[----:B------:R-:W-:-:S04]  /*2e580*/  FSETP.GTU.FTZ.AND P1, PT, |R0|, +INF , PT ;  /* 0x7f8000000000780b */ /* 0x000fc80003f3c200 */
[----:B------:R-:W-:-:S13]  /*2e590*/  PLOP3.LUT P0, PT, P0, P1, PT, 0xf8, 0x8f ;  /* 0x00000000008f781c */ /* 0x000fda0000703f70 */
[----:B------:R-:W-:Y:S05]  /*2e5a0*/  @P0 BRA `(.L_x_848) ;  /* 0x00000004004c0947 */ /* 0x000fea0003800000 */
[----:B------:R-:W-:-:S13]  /*2e5b0*/  LOP3.LUT P0, RZ, R0, 0x7fffffff, R3, 0xc8, !PT ;  /* 0x7fffffff00ff7812 */ /* 0x000fda000780c803 */
[----:B------:R-:W-:Y:S05]  /*2e5c0*/  @!P0 BRA `(.L_x_849) ;  /* 0x00000004003c8947 */ /* 0x000fea0003800000 */
[C---:B------:R-:W-:Y:S02]  /*2e5d0*/  FSETP.NEU.FTZ.AND P1, PT, |R3|.reuse, +INF , PT ;  /* 0x7f8000000300780b */ /* 0x040fe40003f3d200 */
[----:B------:R-:W-:Y:S02]  /*2e5e0*/  FSETP.NEU.FTZ.AND P2, PT, |R0|, +INF , PT ;  /* 0x7f8000000000780b */ /* 0x000fe40003f5d200 */
[----:B------:R-:W-:-:S11]  /*2e5f0*/  FSETP.NEU.FTZ.AND P0, PT, |R3|, +INF , PT ;  /* 0x7f8000000300780b */ /* 0x000fd60003f1d200 */
[----:B------:R-:W-:Y:S05]  /*2e600*/  @!P2 BRA !P1, `(.L_x_849) ;  /* 0x00000004002ca947 */ /* 0x000fea0004800000 */
[----:B------:R-:W-:-:S04]  /*2e610*/  LOP3.LUT P1, RZ, R3, 0x7fffffff, RZ, 0xc0, !PT ;  /* 0x7fffffff03ff7812 */ /* 0x000fc8000782c0ff */
[----:B------:R-:W-:-:S13]  /*2e620*/  PLOP3.LUT P1, PT, P2, P1, PT, 0x2f, 0xf2 ;  /* 0x0000000000f2781c */ /* 0x000fda0001722577 */
[----:B------:R-:W-:Y:S05]  /*2e630*/  @P1 BRA `(.L_x_850) ;  /* 0x0000000400181947 */ /* 0x000fea0003800000 */
[----:B------:R-:W-:-:S04]  /*2e640*/  LOP3.LUT P1, RZ, R0, 0x7fffffff, RZ, 0xc0, !PT ;  /* 0x7fffffff00ff7812 */ /* 0x000fc8000782c0ff */
[----:B------:R-:W-:-:S13]  /*2e650*/  PLOP3.LUT P0, PT, P0, P1, PT, 0x2f, 0xf2 ;  /* 0x0000000000f2781c */ /* 0x000fda0000702577 */
[----:B------:R-:W-:Y:S05]  /*2e660*/  @P0 BRA `(.L_x_851) ;  /* 0x0000000400000947 */ /* 0x000fea0003800000 */
[----:B------:R-:W-:Y:S02]  /*2e670*/  ISETP.GE.AND P0, PT, R12, RZ, PT ;  /* 0x000000ff0c00720c */ /* 0x000fe40003f06270 */
[----:B------:R-:W-:-:S11]  /*2e680*/  ISETP.GE.AND P1, PT, R11, RZ, PT ;  /* 0x000000ff0b00720c */ /* 0x000fd60003f26270 */
[----:B------:R-:W-:Y:S01]  /*2e690*/  @P0 MOV R7, RZ ;  /* 0x000000ff00070202 */ /* 0x000fe20000000f00 */
[----:B------:R-:W-:Y:S01]  /*2e6a0*/  @!P0 FFMA R3, R3, 1.84467440737095516160e+19, RZ ;  /* 0x5f80000003038823 */ /* 0x000fe200000000ff */
[----:B------:R-:W-:Y:S01]  /*2e6b0*/  @!P0 MOV R7, 0xffffffc0 ;  /* 0xffffffc000078802 */ /* 0x000fe20000000f00 */
[----:B------:R-:W-:-:S03]  /*2e6c0*/  @!P1 FFMA R0, R0, 1.84467440737095516160e+19, RZ ;  /* 0x5f80000000009823 */ /* 0x000fc600000000ff */
[----:B------:R-:W-:-:S07]  /*2e6d0*/  @!P1 IADD3 R7, PT, PT, R7, 0x40, RZ ;  /* 0x0000004007079810 */ /* 0x000fce0007ffe0ff */
.L_x_847:
[----:B------:R-:W-:Y:S01]  /*2e6e0*/  LEA R11, R6, 0xc0800000, 0x17 ;  /* 0xc0800000060b7811 */ /* 0x000fe200078eb8ff */
[----:B------:R-:W-:Y:S01]  /*2e6f0*/  BSSY.RECONVERGENT B1, `(.L_x_852) ;  /* 0x0000036000017945 */ /* 0x000fe20003800200 */
[----:B------:R-:W-:Y:S02]  /*2e700*/  IADD3 R10, PT, PT, R10, -0x7f, RZ ;  /* 0xffffff810a0a7810 */ /* 0x000fe40007ffe0ff */
[----:B------:R-:W-:Y:S02]  /*2e710*/  IADD3 R14, PT, PT, -R11, R0, RZ ;  /* 0x000000000b0e7210 */ /* 0x000fe40007ffe1ff */
[C---:B------:R-:W-:Y:S01]  /*2e720*/  IADD3 R6, PT, PT, R10.reuse, 0x7f, -R6 ;  /* 0x0000007f0a067810 */ /* 0x040fe20007ffe806 */
[----:B------:R-:W-:Y:S01]  /*2e730*/  IMAD R0, R10, -0x800000, R3 ;  /* 0xff8000000a007824 */ /* 0x000fe200078e0203 */
[----:B------:R-:W0:Y:S01]  /*2e740*/  MUFU.RCP R12, R14 ;  /* 0x0000000e000c7308 */ /* 0x000e220000001000 */
[----:B------:R-:W-:Y:S01]  /*2e750*/  FADD.FTZ R11, -R14, -RZ ;  /* 0x800000ff0e0b7221 */ /* 0x000fe20000010100 */
[----:B------:R-:W-:-:S03]  /*2e760*/  IADD3 R7, PT, PT, R6, R7, RZ ;  /* 0x0000000706077210 */ /* 0x000fc60007ffe0ff */
[----:B0-----:R-:W-:-:S04]  /*2e770*/  FFMA R13, R12, R11, 1 ;  /* 0x3f8000000c0d7423 */ /* 0x001fc8000000000b */
[----:B------:R-:W-:-:S04]  /*2e780*/  FFMA R13, R12, R13, R12 ;  /* 0x0000000d0c0d7223 */ /* 0x000fc8000000000c */
[----:B------:R-:W-:-:S04]  /*2e790*/  FFMA R12, R0, R13, RZ ;  /* 0x0000000d000c7223 */ /* 0x000fc800000000ff */
[----:B------:R-:W-:-:S04]  /*2e7a0*/  FFMA R3, R11, R12, R0 ;  /* 0x0000000c0b037223 */ /* 0x000fc80000000000 */
[----:B------:R-:W-:-:S04]  /*2e7b0*/  FFMA R12, R13, R3, R12 ;  /* 0x000000030d0c7223 */ /* 0x000fc8000000000c */
[----:B------:R-:W-:-:S04]  /*2e7c0*/  FFMA R11, R11, R12, R0 ;  /* 0x0000000c0b0b7223 */ /* 0x000fc80000000000 */
[----:B------:R-:W-:-:S05]  /*2e7d0*/  FFMA R0, R13, R11, R12 ;  /* 0x0000000b0d007223 */ /* 0x000fca000000000c */
[----:B------:R-:W-:-:S04]  /*2e7e0*/  SHF.R.U32.HI R3, RZ, 0x17, R0 ;  /* 0x00000017ff037819 */ /* 0x000fc80000011600 */
[----:B------:R-:W-:-:S04]  /*2e7f0*/  LOP3.LUT R6, R3, 0xff, RZ, 0xc0, !PT ;  /* 0x000000ff03067812 */ /* 0x000fc800078ec0ff */
[----:B------:R-:W-:-:S04]  /*2e800*/  IADD3 R3, PT, PT, R6, R7, RZ ;  /* 0x0000000706037210 */ /* 0x000fc80007ffe0ff */
[----:B------:R-:W-:-:S04]  /*2e810*/  IADD3 R6, PT, PT, R3, -0x1, RZ ;  /* 0xffffffff03067810 */ /* 0x000fc80007ffe0ff */
[----:B------:R-:W-:-:S13]  /*2e820*/  ISETP.GE.U32.AND P0, PT, R6, 0xfe, PT ;  /* 0x000000fe0600780c */ /* 0x000fda0003f06070 */
[----:B------:R-:W-:Y:S05]  /*2e830*/  @!P0 BRA `(.L_x_853) ;  /* 0x0000000000808947 */ /* 0x000fea0003800000 */
[----:B------:R-:W-:-:S13]  /*2e840*/  ISETP.GT.AND P0, PT, R3, 0xfe, PT ;  /* 0x000000fe0300780c */ /* 0x000fda0003f04270 */
[----:B------:R-:W-:Y:S05]  /*2e850*/  @P0 BRA `(.L_x_854) ;  /* 0x00000000006c0947 */ /* 0x000fea0003800000 */
[----:B------:R-:W-:-:S13]  /*2e860*/  ISETP.GE.AND P0, PT, R3, 0x1, PT ;  /* 0x000000010300780c */ /* 0x000fda0003f06270 */
[----:B------:R-:W-:Y:S05]  /*2e870*/  @P0 BRA `(.L_x_855) ;  /* 0x0000000000740947 */ /* 0x000fea0003800000 */
[----:B------:R-:W-:Y:S02]  /*2e880*/  ISETP.GE.AND P0, PT, R3, -0x18, PT ;  /* 0xffffffe80300780c */ /* 0x000fe40003f06270 */
[----:B------:R-:W-:-:S11]  /*2e890*/  LOP3.LUT R0, R0, 0x80000000, RZ, 0xc0, !PT ;  /* 0x8000000000007812 */ /* 0x000fd600078ec0ff */
[----:B------:R-:W-:Y:S05]  /*2e8a0*/  @!P0 BRA `(.L_x_855) ;  /* 0x0000000000688947 */ /* 0x000fea0003800000 */
[-CC-:B------:R-:W-:Y:S01]  /*2e8b0*/  FFMA.RZ R7, R13, R11.reuse, R12.reuse ;  /* 0x0000000b0d077223 */ /* 0x180fe2000000c00c */
[----:B------:R-:W-:Y:S01]  /*2e8c0*/  IADD3 R10, PT, PT, R3, 0x20, RZ ;  /* 0x00000020030a7810 */ /* 0x000fe20007ffe0ff */
[CCC-:B------:R-:W-:Y:S01]  /*2e8d0*/  FFMA.RP R6, R13.reuse, R11.reuse, R12.reuse ;  /* 0x0000000b0d067223 */ /* 0x1c0fe2000000800c */
[----:B------:R-:W-:Y:S01]  /*2e8e0*/  FFMA.RM R11, R13, R11, R12 ;  /* 0x0000000b0d0b7223 */ /* 0x000fe2000000400c */
[----:B------:R-:W-:Y:S02]  /*2e8f0*/  ISETP.NE.AND P2, PT, R3, RZ, PT ;  /* 0x000000ff0300720c */ /* 0x000fe40003f45270 */
[----:B------:R-:W-:Y:S02]  /*2e900*/  LOP3.LUT R7, R7, 0x7fffff, RZ, 0xc0, !PT ;  /* 0x007fffff07077812 */ /* 0x000fe400078ec0ff */
[----:B------:R-:W-:Y:S02]  /*2e910*/  ISETP.NE.AND P1, PT, R3, RZ, PT ;  /* 0x000000ff0300720c */ /* 0x000fe40003f25270 */
[----:B------:R-:W-:-:S02]  /*2e920*/  LOP3.LUT R7, R7, 0x800000, RZ, 0xfc, !PT ;  /* 0x0080000007077812 */ /* 0x000fc400078efcff */
[----:B------:R-:W-:Y:S02]  /*2e930*/  IADD3 R3, PT, PT, -R3, RZ, RZ ;  /* 0x000000ff03037210 */ /* 0x000fe40007ffe1ff */
[----:B------:R-:W-:Y:S02]  /*2e940*/  SHF.L.U32 R10, R7, R10, RZ ;  /* 0x0000000a070a7219 */ /* 0x000fe400000006ff */
[----:B------:R-:W-:Y:S02]  /*2e950*/  FSETP.NEU.FTZ.AND P0, PT, R6, R11, PT ;  /* 0x0000000b0600720b */ /* 0x000fe40003f1d000 */
[----:B------:R-:W-:Y:S02]  /*2e960*/  SEL R6, R3, RZ, P2 ;  /* 0x000000ff03067207 */ /* 0x000fe40001000000 */
[----:B------:R-:W-:Y:S02]  /*2e970*/  ISETP.NE.AND P1, PT, R10, RZ, P1 ;  /* 0x000000ff0a00720c */ /* 0x000fe40000f25270 */
[----:B------:R-:W-:-:S02]  /*2e980*/  SHF.R.U32.HI R6, RZ, R6, R7 ;  /* 0x00000006ff067219 */ /* 0x000fc40000011607 */
[----:B------:R-:W-:Y:S02]  /*2e990*/  PLOP3.LUT P0, PT, P0, P1, PT, 0xf8, 0x8f ;  /* 0x00000000008f781c */ /* 0x000fe40000703f70 */
[----:B------:R-:W-:Y:S02]  /*2e9a0*/  SHF.R.U32.HI R3, RZ, 0x1, R6 ;  /* 0x00000001ff037819 */ /* 0x000fe40000011606 */
[----:B------:R-:W-:-:S04]  /*2e9b0*/  SEL R10, RZ, 0x1, !P0 ;  /* 0x00000001ff0a7807 */ /* 0x000fc80004000000 */
[----:B------:R-:W-:-:S04]  /*2e9c0*/  LOP3.LUT R7, R10, 0x1, R3, 0xf8, !PT ;  /* 0x000000010a077812 */ /* 0x000fc800078ef803 */
[----:B------:R-:W-:-:S04]  /*2e9d0*/  LOP3.LUT R6, R7, R6, RZ, 0xc0, !PT ;  /* 0x0000000607067212 */ /* 0x000fc800078ec0ff */
[----:B------:R-:W-:-:S04]  /*2e9e0*/  IADD3 R3, PT, PT, R3, R6, RZ ;  /* 0x0000000603037210 */ /* 0x000fc80007ffe0ff */
[----:B------:R-:W-:Y:S01]  /*2e9f0*/  LOP3.LUT R0, R3, R0, RZ, 0xfc, !PT ;  /* 0x0000000003007212 */ /* 0x000fe200078efcff */
[----:B------:R-:W-:Y:S06]  /*2ea00*/  BRA `(.L_x_855) ;  /* 0x0000000000107947 */ /* 0x000fec0003800000 */
.L_x_854:
[----:B------:R-:W-:-:S04]  /*2ea10*/  LOP3.LUT R0, R0, 0x80000000, RZ, 0xc0, !PT ;  /* 0x8000000000007812 */ /* 0x000fc800078ec0ff */
[----:B------:R-:W-:Y:S01]  /*2ea20*/  LOP3.LUT R0, R0, 0x7f800000, RZ, 0xfc, !PT ;  /* 0x7f80000000007812 */ /* 0x000fe200078efcff */
[----:B------:R-:W-:Y:S06]  /*2ea30*/  BRA `(.L_x_855) ;  /* 0x0000000000047947 */ /* 0x000fec0003800000 */
.L_x_853:
[----:B------:R-:W-:-:S07]  /*2ea40*/  LEA R0, R7, R0, 0x17 ;  /* 0x0000000007007211 */ /* 0x000fce00078eb8ff */
.L_x_855:
[----:B------:R-:W-:Y:S05]  /*2ea50*/  BSYNC.RECONVERGENT B1 ;  /* 0x0000000000017941 */ /* 0x000fea0003800200 */
.L_x_852:
[----:B------:R-:W-:Y:S05]  /*2ea60*/  BRA `(.L_x_856) ;  /* 0x0000000000207947 */ /* 0x000fea0003800000 */
.L_x_851:
[----:B------:R-:W-:-:S04]  /*2ea70*/  LOP3.LUT R0, R0, 0x80000000, R3, 0x48, !PT ;  /* 0x8000000000007812 */ /* 0x000fc800078e4803 */
[----:B------:R-:W-:Y:S01]  /*2ea80*/  LOP3.LUT R0, R0, 0x7f800000, RZ, 0xfc, !PT ;  /* 0x7f80000000007812 */ /* 0x000fe200078efcff */
[----:B------:R-:W-:Y:S06]  /*2ea90*/  BRA `(.L_x_856) ;  /* 0x0000000000147947 */ /* 0x000fec0003800000 */
.L_x_850:
[----:B------:R-:W-:Y:S01]  /*2eaa0*/  LOP3.LUT R0, R0, 0x80000000, R3, 0x48, !PT ;  /* 0x8000000000007812 */ /* 0x000fe200078e4803 */
[----:B------:R-:W-:Y:S06]  /*2eab0*/  BRA `(.L_x_856) ;  /* 0x00000000000c7947 */ /* 0x000fec0003800000 */
.L_x_849:
[----:B------:R-:W0:Y:S01]  /*2eac0*/  MUFU.RSQ R0, -QNAN ;  /* 0xffc0000000007908 */ /* 0x000e220000001400 */
[----:B------:R-:W-:Y:S05]  /*2ead0*/  BRA `(.L_x_856) ;  /* 0x0000000000047947 */ /* 0x000fea0003800000 */
.L_x_848:
[----:B------:R-:W-:-:S07]  /*2eae0*/  FADD.FTZ R0, R3, R0 ;  /* 0x0000000003007221 */ /* 0x000fce0000010000 */
.L_x_856:
[----:B------:R-:W-:Y:S05]  /*2eaf0*/  BSYNC.RECONVERGENT B0 ;  /* 0x0000000000007941 */ /* 0x000fea0003800200 */
.L_x_846:
[----:B------:R-:W-:-:S04]  /*2eb00*/  HFMA2 R3, -RZ, RZ, 0, 0 ;  /* 0x00000000ff037431 */ /* 0x000fc800000001ff */
[----:B0-----:R-:W-:Y:S05]  /*2eb10*/  RET.REL.NODEC R2 `(steel_gemm_fused_fp16_kernel) ;  /* 0xfffffd1402387950 */ /* 0x001fea0003c3ffff */
.L_x_857:
[----:B------:R-:W-:-:S00]  /*2eb20*/  BRA `(.L_x_857) ;  /* 0xfffffffc00fc7947 */ /* 0x000fc0000383ffff */
[----:B------:R-:W-:-:S00]  /*2eb30*/  NOP ;  /* 0x0000000000007918 */ /* 0x000fc00000000000 */
        /* <DEDUP_REMOVED lines=12> */
.L_x_2481:


//--------------------- .text.steel_gemm_residual_kernel --------------------------
	.section	.text.steel_gemm_residual_kernel,"ax",@progbits
	.align	128
        .global         steel_gemm_residual_kernel
        .type           steel_gemm_residual_kernel,@function
        .size           steel_gemm_residual_kernel,(.L_x_2482 - steel_gemm_residual_kernel)
        .other          steel_gemm_residual_kernel,@"STO_CUDA_ENTRY STV_DEFAULT"
steel_gemm_residual_kernel:
.text.steel_gemm_residual_kernel:
        /* <DEDUP_REMOVED lines=10> */
[----:B------:R-:W-:-:S02]  /*00a0*/  MOV R39, RZ ;  /* 0x000000ff00277202 */ /* 0x000fc40000000f00 */
[----:B------:R-:W-:Y:S02]  /*00b0*/  CS2R R66, SRZ ;  /* 0x0000000000427805 */ /* 0x000fe4000001ff00 */
[----:B------:R-:W-:Y:S02]  /*00c0*/  MOV R43, RZ ;  /* 0x000000ff002b7202 */ /* 0x000fe40000000f00 */
[----:B------:R-:W-:Y:S02]  /*00d0*/  CS2R R36, SRZ ;  /* 0x0000000000247805 */ /* 0x000fe4000001ff00 */
[----:B------:R-:W-:Y:S02]  /*00e0*/  CS2R R68, SRZ ;  /* 0x0000000000447805 */ /* 0x000fe4000001ff00 */
[----:B------:R-:W-:Y:S01]  /*00f0*/  MOV R23, RZ ;  /* 0x000000ff00177202 */ /* 0x000fe20000000f00 */
[----:B------:R-:W4:Y:S01]  /*0100*/  LDCU.64 UR6, c[0x0][0x358] ;  /* 0x00006b00ff0677ac */ /* 0x000f220008000a00 */
        /* <DEDUP_REMOVED lines=9> */
[----:B------:R-:W-:Y:S01]  /*01a0*/  SHF.R.U32.HI R47, RZ, 0x6, R0 ;  /* 0x00000006ff2f7819 */ /* 0x000fe20000011600 */
[----:B------:R-:W-:Y:S01]  /*01b0*/  USHF.R.U32.HI UR4, URZ, 0x4, UR4 ;  /* 0x00000004ff047899 */ /* 0x000fe20008011604 */
[C---:B------:R-:W-:Y:S02]  /*01c0*/  LOP3.LUT R45, R0.reuse, 0x3f, RZ, 0xc0, !PT ;  /* 0x0000003f002d7812 */ /* 0x040fe400078ec0ff */
[----:B------:R-:W-:Y:S02]  /*01d0*/  LOP3.LUT R57, R0, 0xf, RZ, 0xc0, !PT ;  /* 0x0000000f00397812 */ /* 0x000fe400078ec0ff */
[----:B------:R-:W-:Y:S02]  /*01e0*/  MOV R72, RZ ;  /* 0x000000ff00487202 */ /* 0x000fe40000000f00 */
[----:B------:R-:W-:Y:S01]  /*01f0*/  LEA R45, R2, R45, 0x6 ;  /* 0x0000002d022d7211 */ /* 0x000fe200078e30ff */
[----:B0-----:R-:W0:Y:S01]  /*0200*/  I2F.U32.RP R8, R5 ;  /* 0x0000000500087306 */ /* 0x001e220000209000 */
[----:B------:R-:W-:-:S02]  /*0210*/  IADD3 R60, PT, PT, R0, R5, RZ ;  /* 0x00000005003c7210 */ /* 0x000fc40007ffe0ff */
[----:B------:R-:W-:Y:S02]  /*0220*/  ISETP.NE.U32.AND P2, PT, R5, RZ, PT ;  /* 0x000000ff0500720c */ /* 0x000fe40003f45070 */
[C---:B------:R-:W-:Y:S02]  /*0230*/  ISETP.GE.U32.AND P0, PT, R60.reuse, 0x400, PT ;  /* 0x000004003c00780c */ /* 0x040fe40003f06070 */
[C---:B------:R-:W-:Y:S02]  /*0240*/  VIMNMX.U32 R9, PT, PT, R60.reuse, 0x400, !PT ;  /* 0x000004003c097848 */ /* 0x040fe40007fe0000 */
[----:B------:R-:W-:Y:S02]  /*0250*/  SEL R58, RZ, 0x1, P0 ;  /* 0x00000001ff3a7807 */ /* 0x000fe40000000000 */
[----:B------:R-:W-:Y:S02]  /*0260*/  SHF.R.U32.HI R52, RZ, 0x4, R60 ;  /* 0x00000004ff347819 */ /* 0x000fe4000001163c */
[C---:B------:R-:W-:Y:S01]  /*0270*/  IADD3 R50, PT, PT, R60.reuse, R5, RZ ;  /* 0x000000053c327210 */ /* 0x040fe20007ffe0ff */
[----:B0-----:R-:W0:Y:S01]  /*0280*/  MUFU.RCP R8, R8 ;  /* 0x0000000800087308 */ /* 0x001e220000001000 */
[----:B------:R-:W-:-:S02]  /*0290*/  LOP3.LUT R53, R60, 0xf, RZ, 0xc0, !PT ;  /* 0x0000000f3c357812 */ /* 0x000fc400078ec0ff */
[----:B------:R-:W-:Y:S02]  /*02a0*/  SHF.R.U32.HI R48, RZ, 0x4, R50 ;  /* 0x00000004ff307819 */ /* 0x000fe40000011632 */
[----:B------:R-:W-:Y:S02]  /*02b0*/  LOP3.LUT R49, R50, 0xf, RZ, 0xc0, !PT ;  /* 0x0000000f32317812 */ /* 0x000fe400078ec0ff */
[----:B0-----:R-:W-:-:S04]  /*02c0*/  IADD3 R6, PT, PT, R8, 0xffffffe, RZ ;  /* 0x0ffffffe08067810 */ /* 0x001fc80007ffe0ff */
[----:B------:R0:W2:Y:S02]  /*02d0*/  F2I.FTZ.U32.TRUNC.NTZ R7, R6 ;  /* 0x0000000600077305 */ /* 0x0000a4000021f000 */
[----:B0-----:R-:W-:Y:S02]  /*02e0*/  MOV R6, RZ ;  /* 0x000000ff00067202 */ /* 0x001fe40000000f00 */
[----:B--2---:R-:W-:-:S05]  /*02f0*/  IADD3 R12, PT, PT, RZ, -R7, RZ ;  /* 0x80000007ff0c7210 */ /* 0x004fca0007ffe0ff */
[----:B------:R-:W-:-:S04]  /*0300*/  IMAD R11, R12, R5, RZ ;  /* 0x000000050c0b7224 */ /* 0x000fc800078e02ff */
[----:B------:R-:W-:Y:S01]  /*0310*/  IMAD.HI.U32 R7, R7, R11, R6 ;  /* 0x0000000b07077227 */ /* 0x000fe200078e0006 */
[----:B------:R-:W-:Y:S02]  /*0320*/  IADD3 R6, PT, PT, R9, -R60, -R58 ;  /* 0x8000003c09067210 */ /* 0x000fe40007ffe83a */
[----:B------:R-:W-:Y:S02]  /*0330*/  LOP3.LUT R11, R4, 0xfc, RZ, 0xc0, !PT ;  /* 0x000000fc040b7812 */ /* 0x000fe400078ec0ff */
[----:B------:R-:W-:Y:S01]  /*0340*/  SHF.L.U32 R4, R50, 0x2, RZ ;  /* 0x0000000232047819 */ /* 0x000fe200000006ff */
[----:B------:R-:W-:-:S03]  /*0350*/  IMAD.HI.U32 R9, R7, R6, RZ ;  /* 0x0000000607097227 */ /* 0x000fc600078e00ff */
[C---:B------:R-:W-:Y:S02]  /*0360*/  LOP3.LUT R15, R4.reuse, 0x3c, RZ, 0xc0, !PT ;  /* 0x0000003c040f7812 */ /* 0x040fe400078ec0ff */
[----:B------:R-:W-:Y:S02]  /*0370*/  IADD3 R7, PT, PT, -R9, RZ, RZ ;  /* 0x000000ff09077210 */ /* 0x000fe40007ffe1ff */
[----:B------:R-:W-:Y:S02]  /*0380*/  LOP3.LUT R19, R4, 0xfc, RZ, 0xc0, !PT ;  /* 0x000000fc04137812 */ /* 0x000fe400078ec0ff */
[----:B------:R-:W-:Y:S01]  /*0390*/  MOV R4, RZ ;  /* 0x000000ff00047202 */ /* 0x000fe20000000f00 */
[----:B------:R-:W-:Y:S01]  /*03a0*/  IMAD R6, R5, R7, R6 ;  /* 0x0000000705067224 */ /* 0x000fe200078e0206 */
[----:B------:R-:W-:-:S04]  /*03b0*/  MOV R7, 0x400 ;  /* 0x0000040000077802 */ /* 0x000fc80000000f00 */
[----:B------:R-:W-:Y:S02]  /*03c0*/  ISETP.GE.U32.AND P0, PT, R6, R5, PT ;  /* 0x000000050600720c */ /* 0x000fe40003f06070 */
[----:B------:R-:W-:Y:S02]  /*03d0*/  IADD3 R8, PT, PT, R7, 0x1100, RZ ;  /* 0x0000110007087810 */ /* 0x000fe40007ffe0ff */
[C---:B-1----:R-:W-:Y:S02]  /*03e0*/  LEA R13, R10.reuse, R7, 0x18 ;  /* 0x000000070a0d7211 */ /* 0x042fe400078ec0ff */
[----:B------:R-:W-:Y:S02]  /*03f0*/  LEA R10, R10, R8, 0x18 ;  /* 0x000000080a0a7211 */ /* 0x000fe400078ec0ff */
[----:B------:R-:W-:Y:S01]  /*0400*/  SHF.L.U32 R7, R60, 0x2, RZ ;  /* 0x000000023c077819 */ /* 0x000fe200000006ff */
[--C-:B------:R-:W-:Y:S01]  /*0410*/  IMAD R51, R52, 0x44, R13.reuse ;  /* 0x0000004434337824 */ /* 0x100fe200078e020d */
[----:B---3--:R-:W-:Y:S01]  /*0420*/  LEA R52, R3, R52, 0x6 ;  /* 0x0000003403347211 */ /* 0x008fe200078e30ff */
[----:B------:R-:W-:Y:S01]  /*0430*/  IMAD R44, R47, 0x104, R10 ;  /* 0x000001042f2c7824 */ /* 0x000fe200078e020a */
[----:B------:R-:W-:Y:S01]  /*0440*/  LOP3.LUT R8, R7, 0x3c, RZ, 0xc0, !PT ;  /* 0x0000003c07087812 */ /* 0x000fe200078ec0ff */
[----:B------:R-:W-:Y:S01]  /*0450*/  IMAD R46, R48, 0x44, R13 ;  /* 0x00000044302e7824 */ /* 0x000fe200078e020d */
[----:B------:R-:W-:-:S02]  /*0460*/  @P0 IADD3 R6, PT, PT, R6, -R5, RZ ;  /* 0x8000000506060210 */ /* 0x000fc40007ffe0ff */
[----:B------:R-:W-:Y:S02]  /*0470*/  IADD3 R44, PT, PT, R44, R11, RZ ;  /* 0x0000000b2c2c7210 */ /* 0x000fe40007ffe0ff */
[----:B------:R-:W-:Y:S02]  /*0480*/  ISETP.GE.U32.AND P1, PT, R6, R5, PT ;  /* 0x000000050600720c */ /* 0x000fe40003f26070 */
[----:B------:R-:W-:Y:S02]  /*0490*/  LOP3.LUT R17, R7, 0xfc, RZ, 0xc0, !PT ;  /* 0x000000fc07117812 */ /* 0x000fe400078ec0ff */
[----:B------:R-:W-:Y:S02]  /*04a0*/  SHF.R.U32.HI R11, RZ, 0x6, R60 ;  /* 0x00000006ff0b7819 */ /* 0x000fe4000001163c */
[----:B------:R-:W-:Y:S02]  /*04b0*/  SHF.R.U32.HI R7, RZ, 0x6, R50 ;  /* 0x00000006ff077819 */ /* 0x000fe40000011632 */
[----:B------:R-:W-:Y:S01]  /*04c0*/  @P0 IADD3 R9, PT, PT, R9, 0x1, RZ ;  /* 0x0000000109090810 */ /* 0x000fe20007ffe0ff */
[--C-:B------:R-:W-:Y:S01]  /*04d0*/  IMAD R6, R11, 0x104, R10.reuse ;  /* 0x000001040b067824 */ /* 0x100fe200078e020a */
[----:B------:R-:W-:Y:S01]  /*04e0*/  IADD3 R51, PT, PT, R51, R8, RZ ;  /* 0x0000000833337210 */ /* 0x000fe20007ffe0ff */
[----:B------:R-:W-:Y:S01]  /*04f0*/  IMAD R8, R7, 0x104, R10 ;  /* 0x0000010407087824 */ /* 0x000fe200078e020a */
[----:B------:R-:W-:-:S02]  /*0500*/  SHF.R.U32.HI R10, RZ, 0x4, R0 ;  /* 0x00000004ff0a7819 */ /* 0x000fc40000011600 */
[----:B------:R-:W-:Y:S02]  /*0510*/  @P1 IADD3 R9, PT, PT, R9, 0x1, RZ ;  /* 0x0000000109091810 */ /* 0x000fe40007ffe0ff */
[----:B------:R-:W-:Y:S01]  /*0520*/  @!P2 LOP3.LUT R9, RZ, R5, RZ, 0x33, !PT ;  /* 0x00000005ff09a212 */ /* 0x000fe200078e33ff */
[----:B------:R-:W-:Y:S01]  /*0530*/  IMAD R54, R10, 0x44, R13 ;  /* 0x000000440a367824 */ /* 0x000fe200078e020d */
[----:B------:R-:W-:Y:S02]  /*0540*/  LOP3.LUT R13, R50, 0x3f, RZ, 0xc0, !PT ;  /* 0x0000003f320d7812 */ /* 0x000fe400078ec0ff */
[----:B------:R-:W-:Y:S02]  /*0550*/  IADD3 R58, PT, PT, R58, R9, RZ ;  /* 0x000000093a3a7210 */ /* 0x000fe40007ffe0ff */
[----:B------:R-:W-:Y:S02]  /*0560*/  LOP3.LUT R9, R60, 0x3f, RZ, 0xc0, !PT ;  /* 0x0000003f3c097812 */ /* 0x000fe400078ec0ff */
[----:B------:R-:W-:-:S02]  /*0570*/  LEA R55, R3, R10, 0x6 ;  /* 0x0000000a03377211 */ /* 0x000fc400078e30ff */
[----:B------:R-:W-:Y:S02]  /*0580*/  LEA R10, R2, R9, 0x6 ;  /* 0x00000009020a7211 */ /* 0x000fe400078e30ff */
[----:B------:R-:W-:Y:S02]  /*0590*/  IADD3 R6, PT, PT, R6, R17, RZ ;  /* 0x0000001106067210 */ /* 0x000fe40007ffe0ff */
[----:B------:R-:W-:Y:S02]  /*05a0*/  IADD3 R46, PT, PT, R46, R15, RZ ;  /* 0x0000000f2e2e7210 */ /* 0x000fe40007ffe0ff */
[----:B------:R-:W-:Y:S02]  /*05b0*/  IADD3 R8, PT, PT, R8, R19, RZ ;  /* 0x0000001308087210 */ /* 0x000fe40007ffe0ff */
[----:B------:R-:W-:Y:S02]  /*05c0*/  IADD3 R54, PT, PT, R59, R54, RZ ;  /* 0x000000363b367210 */ /* 0x000fe40007ffe0ff */
[----:B------:R-:W-:-:S02]  /*05d0*/  LEA R48, R3, R48, 0x6 ;  /* 0x0000003003307211 */ /* 0x000fc400078e30ff */
[----:B------:R-:W-:Y:S02]  /*05e0*/  LEA R9, R2, R13, 0x6 ;  /* 0x0000000d02097211 */ /* 0x000fe400078e30ff */
[----:B------:R-:W-:-:S07]  /*05f0*/  LOP3.LUT R56, R58, 0x3, RZ, 0xc0, !PT ;  /* 0x000000033a387812 */ /* 0x000fce00078ec0ff */
.L_x_881:
[----:B------:R-:W-:Y:S01]  /*0600*/  ISETP.NE.AND P1, PT, R56, 0x3, PT ;  /* 0x000000033800780c */ /* 0x000fe20003f25270 */
[----:B------:R-:W-:Y:S01]  /*0610*/  BSSY.RECONVERGENT B0, `(.L_x_859) ;  /* 0x0000030000007945 */ /* 0x000fe20003800200 */
[----:B------:R-:W-:-:S11]  /*0620*/  MOV R22, R0 ;  /* 0x0000000000167202 */ /* 0x000fd60000000f00 */
[----:B------:R-:W-:Y:S05]  /*0630*/  @!P1 BRA `(.L_x_860) ;  /* 0x0000000000b49947 */ /* 0x000fea0003800000 */
[----:B------:R-:W0:Y:S01]  /*0640*/  LDC R16, c[0x0][0x3b8] ;  /* 0x0000ee00ff107b82 */ /* 0x000e220000000800 */
[----:B------:R-:W-:Y:S01]  /*0650*/  LEA R14, R4, R57, 0x4 ;  /* 0x00000039040e7211 */ /* 0x000fe200078e20ff */
[----:B------:R-:W-:Y:S01]  /*0660*/  BSSY.RECONVERGENT B1, `(.L_x_861) ;  /* 0x000000a000017945 */ /* 0x000fe20003800200 */
[----:B------:R-:W-:-:S05]  /*0670*/  HFMA2 R13, -RZ, RZ, 0, 0 ;  /* 0x00000000ff0d7431 */ /* 0x000fca00000001ff */
[----:B------:R-:W1:Y:S01]  /*0680*/  LDC R17, c[0x0][0x3b0] ;  /* 0x0000ec00ff117b82 */ /* 0x000e620000000800 */
[----:B0-----:R-:W-:-:S04]  /*0690*/  ISETP.GE.U32.AND P0, PT, R14, R16, PT ;  /* 0x000000100e00720c */ /* 0x001fc80003f06070 */
[----:B-1----:R-:W-:-:S13]  /*06a0*/  ISETP.GE.U32.OR P0, PT, R55, R17, P0 ;  /* 0x000000113700720c */ /* 0x002fda0000706470 */
[----:B------:R-:W-:Y:S05]  /*06b0*/  @P0 BRA `(.L_x_862) ;  /* 0x0000000000100947 */ /* 0x000fea0003800000 */
[----:B------:R-:W0:Y:S01]  /*06c0*/  LDC.64 R12, c[0x0][0x388] ;  /* 0x0000e200ff0c7b82 */ /* 0x000e220000000a00 */
[----:B------:R-:W-:-:S04]  /*06d0*/  IMAD R15, R55, R16, R14 ;  /* 0x00000010370f7224 */ /* 0x000fc800078e020e */
[----:B0-----:R-:W-:-:S06]  /*06e0*/  IMAD.WIDE.U32 R12, R15, 0x4, R12 ;  /* 0x000000040f0c7825 */ /* 0x001fcc00078e000c */
[----:B------:R0:W5:Y:S02]  /*06f0*/  LDG.E.CONSTANT R13, desc[UR6][R12.64] ;  /* 0x000000060c0d7981 */ /* 0x000164000c1e9900 */
.L_x_862:
[----:B------:R-:W-:Y:S05]  /*0700*/  BSYNC.RECONVERGENT B1 ;  /* 0x0000000000017941 */ /* 0x000fea0003800200 */
.L_x_861:
[----:B-----5:R1:W-:Y:S01]  /*0710*/  STS [R54], R13 ;  /* 0x0000000d36007388 */ /* 0x0203e20000000800 */
[----:B------:R-:W-:Y:S02]  /*0720*/  ISETP.NE.AND P0, PT, R56, RZ, PT ;  /* 0x000000ff3800720c */ /* 0x000fe40003f05270 */
[----:B------:R-:W-:-:S11]  /*0730*/  MOV R22, R60 ;  /* 0x0000003c00167202 */ /* 0x000fd60000000f00 */
[----:B-1----:R-:W-:Y:S05]  /*0740*/  @!P0 BRA `(.L_x_860) ;  /* 0x0000000000708947 */ /* 0x002fea0003800000 */
[----:B------:R-:W-:Y:S01]  /*0750*/  LEA R15, R4, R53, 0x4 ;  /* 0x00000035040f7211 */ /* 0x000fe200078e20ff */
[----:B------:R-:W-:Y:S01]  /*0760*/  BSSY.RECONVERGENT B1, `(.L_x_863) ;  /* 0x0000009000017945 */ /* 0x000fe20003800200 */
[----:B0-----:R-:W-:Y:S02]  /*0770*/  HFMA2 R12, -RZ, RZ, 0, 0 ;  /* 0x00000000ff0c7431 */ /* 0x001fe400000001ff */
[----:B------:R-:W-:-:S04]  /*0780*/  ISETP.GE.U32.AND P0, PT, R15, R16, PT ;  /* 0x000000100f00720c */ /* 0x000fc80003f06070 */
[----:B------:R-:W-:-:S13]  /*0790*/  ISETP.GE.U32.OR P0, PT, R52, R17, P0 ;  /* 0x000000113400720c */ /* 0x000fda0000706470 */
[----:B------:R-:W-:Y:S05]  /*07a0*/  @P0 BRA `(.L_x_864) ;  /* 0x0000000000100947 */ /* 0x000fea0003800000 */
[----:B------:R-:W0:Y:S01]  /*07b0*/  LDC.64 R12, c[0x0][0x388] ;  /* 0x0000e200ff0c7b82 */ /* 0x000e220000000a00 */
[----:B------:R-:W-:-:S04]  /*07c0*/  IMAD R15, R52, R16, R15 ;  /* 0x00000010340f7224 */ /* 0x000fc800078e020f */
[----:B0-----:R-:W-:-:S06]  /*07d0*/  IMAD.WIDE.U32 R12, R15, 0x4, R12 ;  /* 0x000000040f0c7825 */ /* 0x001fcc00078e000c */
[----:B------:R0:W5:Y:S02]  /*07e0*/  LDG.E.CONSTANT R12, desc[UR6][R12.64] ;  /* 0x000000060c0c7981 */ /* 0x000164000c1e9900 */
.L_x_864:
[----:B------:R-:W-:Y:S05]  /*07f0*/  BSYNC.RECONVERGENT B1 ;  /* 0x0000000000017941 */ /* 0x000fea0003800200 */
.L_x_863:
[----:B-----5:R1:W-:Y:S01]  /*0800*/  STS [R51], R12 ;  /* 0x0000000c33007388 */ /* 0x0203e20000000800 */
[----:B------:R-:W-:Y:S02]  /*0810*/  ISETP.NE.AND P0, PT, R56, 0x1, PT ;  /* 0x000000013800780c */ /* 0x000fe40003f05270 */
        /* <DEDUP_REMOVED lines=12> */
.L_x_866:
[----:B------:R-:W-:Y:S05]  /*08e0*/  BSYNC.RECONVERGENT B1 ;  /* 0x0000000000017941 */ /* 0x000fea0003800200 */
.L_x_865:
[----:B-----5:R1:W-:Y:S01]  /*08f0*/  STS [R46], R13 ;  /* 0x0000000d2e007388 */ /* 0x0203e20000000800 */
[----:B------:R-:W-:-:S07]  /*0900*/  IADD3 R22, PT, PT, R50, R5, RZ ;  /* 0x0000000532167210 */ /* 0x000fce0007ffe0ff */
.L_x_860:
[----:B------:R-:W-:Y:S05]  /*0910*/  BSYNC.RECONVERGENT B0 ;  /* 0x0000000000007941 */ /* 0x000fea0003800200 */
.L_x_859:
[----:B------:R-:W-:Y:S01]  /*0920*/  ISETP.GE.U32.AND P3, PT, R58, 0x3, PT ;  /* 0x000000033a00780c */ /* 0x000fe20003f66070 */
[----:B------:R-:W2:Y:S01]  /*0930*/  LDCU UR8, c[0x0][0x3b0] ;  /* 0x00007600ff0877ac */ /* 0x000ea20008000800 */
[----:B------:R-:W-:Y:S01]  /*0940*/  BSSY.RECONVERGENT B0, `(.L_x_867) ;  /* 0x0000048000007945 */ /* 0x000fe20003800200 */
[----:B------:R-:W3:Y:S10]  /*0950*/  LDCU UR5, c[0x0][0x3b8] ;  /* 0x00007700ff0577ac */ /* 0x000ef40008000800 */
[----:B------:R-:W-:Y:S05]  /*0960*/  @!P3 BRA `(.L_x_868) ;  /* 0x000000040014b947 */ /* 0x000fea0003800000 */
[C---:B------:R-:W-:Y:S01]  /*0970*/  LEA R16, R5.reuse, R22, 0x1 ;  /* 0x0000001605107211 */ /* 0x040fe200078e08ff */
[----:B------:R-:W-:Y:S01]  /*0980*/  IMAD R18, R5, 0x3, R22 ;  /* 0x0000000305127824 */ /* 0x000fe200078e0216 */
[----:B------:R-:W-:-:S07]  /*0990*/  IADD3 R20, PT, PT, R22, R5, RZ ;  /* 0x0000000516147210 */ /* 0x000fce0007ffe0ff */
.L_x_869:
[----:B------:R-:W-:Y:S02]  /*09a0*/  LOP3.LUT R25, R20, 0xf, RZ, 0xc0, !PT ;  /* 0x0000000f14197812 */ /* 0x000fe400078ec0ff */
[----:B----4-:R-:W-:Y:S02]  /*09b0*/  SHF.R.U32.HI R28, RZ, 0x4, R20 ;  /* 0x00000004ff1c7819 */ /* 0x010fe40000011614 */
[----:B0-----:R-:W-:Y:S02]  /*09c0*/  LEA R12, R4, R25, 0x4 ;  /* 0x00000019040c7211 */ /* 0x001fe400078e20ff */
[----:B-1----:R-:W-:Y:S02]  /*09d0*/  LEA R13, R3, R28, 0x6 ;  /* 0x0000001c030d7211 */ /* 0x002fe400078e30ff */
[----:B---3--:R-:W-:Y:S02]  /*09e0*/  ISETP.GE.U32.AND P0, PT, R12, UR5, PT ;  /* 0x000000050c007c0c */ /* 0x008fe4000bf06070 */
[----:B------:R-:W-:-:S02]  /*09f0*/  LOP3.LUT R27, R22, 0xf, RZ, 0xc0, !PT ;  /* 0x0000000f161b7812 */ /* 0x000fc400078ec0ff */
[----:B--2---:R-:W-:Y:S02]  /*0a00*/  ISETP.GE.U32.OR P2, PT, R13, UR8, P0 ;  /* 0x000000080d007c0c */ /* 0x004fe40008746470 */
[----:B------:R-:W-:Y:S02]  /*0a10*/  SHF.R.U32.HI R30, RZ, 0x4, R22 ;  /* 0x00000004ff1e7819 */ /* 0x000fe40000011616 */
[----:B------:R-:W-:Y:S02]  /*0a20*/  LEA R24, R4, R27, 0x4 ;  /* 0x0000001b04187211 */ /* 0x000fe400078e20ff */
[----:B------:R-:W-:Y:S02]  /*0a30*/  LEA R33, R3, R30, 0x6 ;  /* 0x0000001e03217211 */ /* 0x000fe400078e30ff */
[----:B------:R-:W-:Y:S02]  /*0a40*/  ISETP.GE.U32.AND P0, PT, R24, UR5, PT ;  /* 0x0000000518007c0c */ /* 0x000fe4000bf06070 */
[----:B------:R-:W-:-:S02]  /*0a50*/  LOP3.LUT R21, R16, 0xf, RZ, 0xc0, !PT ;  /* 0x0000000f10157812 */ /* 0x000fc400078ec0ff */
[----:B------:R-:W-:Y:S01]  /*0a60*/  ISETP.GE.U32.OR P0, PT, R33, UR8, P0 ;  /* 0x0000000821007c0c */ /* 0x000fe20008706470 */
[----:B------:R-:W0:Y:S01]  /*0a70*/  @!P2 LDC.64 R14, c[0x0][0x388] ;  /* 0x0000e200ff0eab82 */ /* 0x000e220000000a00 */
[----:B------:R-:W-:Y:S01]  /*0a80*/  @!P2 IMAD R13, R13, UR5, R12 ;  /* 0x000000050d0dac24 */ /* 0x000fe2000f8e020c */
[----:B------:R-:W-:Y:S02]  /*0a90*/  MOV R17, RZ ;  /* 0x000000ff00117202 */ /* 0x000fe40000000f00 */
[----:B------:R-:W-:Y:S02]  /*0aa0*/  LOP3.LUT R19, R18, 0xf, RZ, 0xc0, !PT ;  /* 0x0000000f12137812 */ /* 0x000fe400078ec0ff */
[C---:B------:R-:W-:Y:S02]  /*0ab0*/  LEA R31, R4.reuse, R21, 0x4 ;  /* 0x00000015041f7211 */ /* 0x040fe400078e20ff */
[----:B------:R-:W-:Y:S02]  /*0ac0*/  SHF.R.U32.HI R26, RZ, 0x4, R16 ;  /* 0x00000004ff1a7819 */ /* 0x000fe40000011610 */
[----:B------:R-:W-:-:S02]  /*0ad0*/  LEA R38, R4, R19, 0x4 ;  /* 0x0000001304267211 */ /* 0x000fc400078e20ff */
[----:B------:R-:W-:Y:S01]  /*0ae0*/  @!P0 IMAD R33, R33, UR5, R24 ;  /* 0x0000000521218c24 */ /* 0x000fe2000f8e0218 */
[----:B------:R-:W-:Y:S02]  /*0af0*/  SHF.R.U32.HI R24, RZ, 0x4, R18 ;  /* 0x00000004ff187819 */ /* 0x000fe40000011612 */
[----:B------:R-:W-:Y:S01]  /*0b00*/  LEA R34, R3, R26, 0x6 ;  /* 0x0000001a03227211 */ /* 0x000fe200078e30ff */
[----:B0-----:R-:W-:Y:S02]  /*0b10*/  @!P2 IMAD.WIDE.U32 R14, R13, 0x4, R14 ;  /* 0x000000040d0ea825 */ /* 0x001fe400078e000e */
[----:B------:R-:W0:Y:S03]  /*0b20*/  @!P0 LDC.64 R12, c[0x0][0x388] ;  /* 0x0000e200ff0c8b82 */ /* 0x000e260000000a00 */
[----:B------:R1:W2:Y:S01]  /*0b30*/  @!P2 LDG.E.CONSTANT R17, desc[UR6][R14.64] ;  /* 0x000000060e11a981 */ /* 0x0002a2000c1e9900 */
[----:B------:R-:W-:Y:S01]  /*0b40*/  ISETP.GE.U32.AND P2, PT, R31, UR5, PT ;  /* 0x000000051f007c0c */ /* 0x000fe2000bf46070 */
[----:B------:R-:W-:Y:S01]  /*0b50*/  HFMA2 R29, -RZ, RZ, 0, 0 ;  /* 0x00000000ff1d7431 */ /* 0x000fe200000001ff */
[----:B------:R-:W-:-:S02]  /*0b60*/  ISETP.GE.U32.AND P4, PT, R38, UR5, PT ;  /* 0x0000000526007c0c */ /* 0x000fc4000bf86070 */
[----:B------:R-:W-:Y:S02]  /*0b70*/  LEA R35, R3, R24, 0x6 ;  /* 0x0000001803237211 */ /* 0x000fe400078e30ff */
[----:B------:R-:W-:Y:S02]  /*0b80*/  ISETP.GE.U32.OR P2, PT, R34, UR8, P2 ;  /* 0x0000000822007c0c */ /* 0x000fe40009746470 */
[----:B------:R-:W-:-:S11]  /*0b90*/  ISETP.GE.U32.OR P4, PT, R35, UR8, P4 ;  /* 0x0000000823007c0c */ /* 0x000fd6000a786470 */
[----:B-1----:R-:W1:Y:S01]  /*0ba0*/  @!P2 LDC.64 R14, c[0x0][0x388] ;  /* 0x0000e200ff0eab82 */ /* 0x002e620000000a00 */
[----:B0-----:R-:W-:-:S04]  /*0bb0*/  @!P0 IMAD.WIDE.U32 R32, R33, 0x4, R12 ;  /* 0x0000000421208825 */ /* 0x001fc800078e000c */
[----:B------:R-:W-:-:S03]  /*0bc0*/  @!P2 IMAD R31, R34, UR5, R31 ;  /* 0x00000005221fac24 */ /* 0x000fc6000f8e021f */
[----:B------:R-:W0:Y:S01]  /*0bd0*/  @!P4 LDC.64 R12, c[0x0][0x388] ;  /* 0x0000e200ff0ccb82 */ /* 0x000e220000000a00 */
[----:B------:R-:W-:Y:S02]  /*0be0*/  HFMA2 R34, -RZ, RZ, 0, 0 ;  /* 0x00000000ff227431 */ /* 0x000fe400000001ff */
[----:B------:R-:W-:Y:S01]  /*0bf0*/  @!P4 IMAD R35, R35, UR5, R38 ;  /* 0x000000052323cc24 */ /* 0x000fe2000f8e0226 */
[----:B------:R3:W4:Y:S01]  /*0c00*/  @!P0 LDG.E.CONSTANT R29, desc[UR6][R32.64] ;  /* 0x00000006201d8981 */ /* 0x000722000c1e9900 */
[----:B-1----:R-:W-:Y:S01]  /*0c10*/  @!P2 IMAD.WIDE.U32 R14, R31, 0x4, R14 ;  /* 0x000000041f0ea825 */ /* 0x002fe200078e000e */
[----:B------:R-:W-:-:S06]  /*0c20*/  MOV R31, RZ ;  /* 0x000000ff001f7202 */ /* 0x000fcc0000000f00 */
[----:B------:R-:W5:Y:S01]  /*0c30*/  @!P2 LDG.E.CONSTANT R31, desc[UR6][R14.64] ;  /* 0x000000060e1fa981 */ /* 0x000f62000c1e9900 */
[----:B0-----:R-:W-:-:S05]  /*0c40*/  @!P4 IMAD.WIDE.U32 R12, R35, 0x4, R12 ;  /* 0x00000004230cc825 */ /* 0x001fca00078e000c */
[----:B------:R-:W5:Y:S01]  /*0c50*/  @!P4 LDG.E.CONSTANT R34, desc[UR6][R12.64] ;  /* 0x000000060c22c981 */ /* 0x000f62000c1e9900 */
[----:B---3--:R-:W-:Y:S02]  /*0c60*/  MOV R32, 0x400 ;  /* 0x0000040000207802 */ /* 0x008fe40000000f00 */
[C-C-:B------:R-:W-:Y:S01]  /*0c70*/  IADD3 R22, PT, PT, R5.reuse, R22, R5.reuse ;  /* 0x0000001605167210 */ /* 0x140fe20007ffe005 */
[----:B------:R-:W0:Y:S01]  /*0c80*/  S2R R33, SR_CgaCtaId ;  /* 0x0000000000217919 */ /* 0x000e220000008800 */
[C---:B------:R-:W-:Y:S02]  /*0c90*/  LEA R16, R5.reuse, R16, 0x2 ;  /* 0x0000001005107211 */ /* 0x040fe400078e10ff */
[C---:B------:R-:W-:Y:S02]  /*0ca0*/  IADD3 R22, PT, PT, R5.reuse, R22, R5 ;  /* 0x0000001605167210 */ /* 0x040fe40007ffe005 */
[----:B------:R-:W-:Y:S02]  /*0cb0*/  LEA R18, R5, R18, 0x2 ;  /* 0x0000001205127211 */ /* 0x000fe400078e10ff */
[----:B------:R-:W-:-:S02]  /*0cc0*/  ISETP.GE.U32.AND P0, PT, R22, 0x400, PT ;  /* 0x000004001600780c */ /* 0x000fc40003f06070 */
[----:B------:R-:W-:Y:S02]  /*0cd0*/  LEA R20, R5, R20, 0x2 ;  /* 0x0000001405147211 */ /* 0x000fe400078e10ff */
[----:B0-----:R-:W-:-:S05]  /*0ce0*/  LEA R33, R33, R32, 0x18 ;  /* 0x0000002021217211 */ /* 0x001fca00078ec0ff */
[--C-:B------:R-:W-:Y:S02]  /*0cf0*/  IMAD R30, R30, 0x44, R33.reuse ;  /* 0x000000441e1e7824 */ /* 0x100fe400078e0221 */
[--C-:B------:R-:W-:Y:S02]  /*0d00*/  IMAD R28, R28, 0x44, R33.reuse ;  /* 0x000000441c1c7824 */ /* 0x100fe400078e0221 */
[--C-:B------:R-:W-:Y:S01]  /*0d10*/  IMAD R26, R26, 0x44, R33.reuse ;  /* 0x000000441a1a7824 */ /* 0x100fe200078e0221 */
[----:B------:R-:W-:Y:S01]  /*0d20*/  LEA R30, R27, R30, 0x2 ;  /* 0x0000001e1b1e7211 */ /* 0x000fe200078e10ff */
[----:B------:R-:W-:Y:S01]  /*0d30*/  IMAD R24, R24, 0x44, R33 ;  /* 0x0000004418187824 */ /* 0x000fe200078e0221 */
[----:B------:R-:W-:Y:S02]  /*0d40*/  LEA R28, R25, R28, 0x2 ;  /* 0x0000001c191c7211 */ /* 0x000fe400078e10ff */
[----:B------:R-:W-:Y:S02]  /*0d50*/  LEA R26, R21, R26, 0x2 ;  /* 0x0000001a151a7211 */ /* 0x000fe400078e10ff */
[----:B------:R-:W-:Y:S01]  /*0d60*/  LEA R19, R19, R24, 0x2 ;  /* 0x0000001813137211 */ /* 0x000fe200078e10ff */
[----:B----4-:R4:W-:Y:S04]  /*0d70*/  STS [R30], R29 ;  /* 0x0000001d1e007388 */ /* 0x0109e80000000800 */
[----:B--2---:R4:W-:Y:S04]  /*0d80*/  STS [R28], R17 ;  /* 0x000000111c007388 */ /* 0x0049e80000000800 */
[----:B-----5:R4:W-:Y:S04]  /*0d90*/  STS [R26], R31 ;  /* 0x0000001f1a007388 */ /* 0x0209e80000000800 */
[----:B------:R4:W-:Y:S01]  /*0da0*/  STS [R19], R34 ;  /* 0x0000002213007388 */ /* 0x0009e20000000800 */
[----:B------:R-:W-:Y:S05]  /*0db0*/  @!P0 BRA `(.L_x_869) ;  /* 0xfffffff800f88947 */ /* 0x000fea000383ffff */
.L_x_868:
[----:B--23--:R-:W-:Y:S05]  /*0dc0*/  BSYNC.RECONVERGENT B0 ;  /* 0x0000000000007941 */ /* 0x00cfea0003800200 */
.L_x_867:
[----:B------:R-:W-:Y:S01]  /*0dd0*/  BSSY.RECONVERGENT B0, `(.L_x_870) ;  /* 0x0000030000007945 */ /* 0x000fe20003800200 */
[----:B------:R-:W-:-:S03]  /*0de0*/  MOV R20, R0 ;  /* 0x0000000000147202 */ /* 0x000fc60000000f00 */
[----:B------:R-:W-:Y:S05]  /*0df0*/  @!P1 BRA `(.L_x_871) ;  /* 0x0000000000b49947 */ /* 0x000fea0003800000 */
[----:B------:R-:W2:Y:S01]  /*0e00*/  LDC R14, c[0x0][0x3b4] ;  /* 0x0000ed00ff0e7b82 */ /* 0x000ea20000000800 */
[----:B------:R-:W-:Y:S01]  /*0e10*/  LEA R15, R4, R47, 0x4 ;  /* 0x0000002f040f7211 */ /* 0x000fe200078e20ff */
[----:B------:R-:W-:Y:S01]  /*0e20*/  BSSY.RECONVERGENT B1, `(.L_x_872) ;  /* 0x000000a000017945 */ /* 0x000fe20003800200 */
[----:B01----:R-:W-:-:S05]  /*0e30*/  HFMA2 R13, -RZ, RZ, 0, 0 ;  /* 0x00000000ff0d7431 */ /* 0x003fca00000001ff */
[----:B------:R-:W0:Y:S01]  /*0e40*/  LDC R16, c[0x0][0x3b8] ;  /* 0x0000ee00ff107b82 */ /* 0x000e220000000800 */
[----:B--2---:R-:W-:-:S04]  /*0e50*/  ISETP.GE.U32.AND P0, PT, R45, R14, PT ;  /* 0x0000000e2d00720c */ /* 0x004fc80003f06070 */
[----:B0-----:R-:W-:-:S13]  /*0e60*/  ISETP.GE.U32.OR P0, PT, R15, R16, P0 ;  /* 0x000000100f00720c */ /* 0x001fda0000706470 */
[----:B------:R-:W-:Y:S05]  /*0e70*/  @P0 BRA `(.L_x_873) ;  /* 0x0000000000100947 */ /* 0x000fea0003800000 */
[----:B------:R-:W0:Y:S01]  /*0e80*/  LDC.64 R12, c[0x0][0x390] ;  /* 0x0000e400ff0c7b82 */ /* 0x000e220000000a00 */
[----:B------:R-:W-:-:S04]  /*0e90*/  IMAD R15, R15, R14, R45 ;  /* 0x0000000e0f0f7224 */ /* 0x000fc800078e022d */
[----:B0-----:R-:W-:-:S06]  /*0ea0*/  IMAD.WIDE.U32 R12, R15, 0x4, R12 ;  /* 0x000000040f0c7825 */ /* 0x001fcc00078e000c */
[----:B------:R0:W5:Y:S02]  /*0eb0*/  LDG.E.CONSTANT R13, desc[UR6][R12.64] ;  /* 0x000000060c0d7981 */ /* 0x000164000c1e9900 */
.L_x_873:
[----:B------:R-:W-:Y:S05]  /*0ec0*/  BSYNC.RECONVERGENT B1 ;  /* 0x0000000000017941 */ /* 0x000fea0003800200 */
.L_x_872:
[----:B-----5:R2:W-:Y:S01]  /*0ed0*/  STS [R44], R13 ;  /* 0x0000000d2c007388 */ /* 0x0205e20000000800 */
[----:B------:R-:W-:Y:S02]  /*0ee0*/  ISETP.NE.AND P0, PT, R56, RZ, PT ;  /* 0x000000ff3800720c */ /* 0x000fe40003f05270 */
[----:B------:R-:W-:-:S11]  /*0ef0*/  MOV R20, R60 ;  /* 0x0000003c00147202 */ /* 0x000fd60000000f00 */
[----:B--2---:R-:W-:Y:S05]  /*0f00*/  @!P0 BRA `(.L_x_871) ;  /* 0x0000000000708947 */ /* 0x004fea0003800000 */
[----:B------:R-:W-:Y:S01]  /*0f10*/  ISETP.GE.U32.AND P0, PT, R10, R14, PT ;  /* 0x0000000e0a00720c */ /* 0x000fe20003f06070 */
[----:B------:R-:W-:Y:S01]  /*0f20*/  BSSY.RECONVERGENT B1, `(.L_x_874) ;  /* 0x0000009000017945 */ /* 0x000fe20003800200 */
[----:B------:R-:W-:Y:S01]  /*0f30*/  LEA R15, R4, R11, 0x4 ;  /* 0x0000000b040f7211 */ /* 0x000fe200078e20ff */
[----:B------:R-:W-:-:S03]  /*0f40*/  HFMA2 R13, -RZ, RZ, 0, 0 ;  /* 0x00000000ff0d7431 */ /* 0x000fc600000001ff */
[----:B------:R-:W-:-:S13]  /*0f50*/  ISETP.GE.U32.OR P0, PT, R15, R16, P0 ;  /* 0x000000100f00720c */ /* 0x000fda0000706470 */
[----:B------:R-:W-:Y:S05]  /*0f60*/  @P0 BRA `(.L_x_875) ;  /* 0x0000000000100947 */ /* 0x000fea0003800000 */
[----:B0-----:R-:W0:Y:S01]  /*0f70*/  LDC.64 R12, c[0x0][0x390] ;  /* 0x0000e400ff0c7b82 */ /* 0x001e220000000a00 */
[----:B------:R-:W-:-:S04]  /*0f80*/  IMAD R15, R15, R14, R10 ;  /* 0x0000000e0f0f7224 */ /* 0x000fc800078e020a */
[----:B0-----:R-:W-:-:S06]  /*0f90*/  IMAD.WIDE.U32 R12, R15, 0x4, R12 ;  /* 0x000000040f0c7825 */ /* 0x001fcc00078e000c */
[----:B------:R1:W5:Y:S02]  /*0fa0*/  LDG.E.CONSTANT R13, desc[UR6][R12.64] ;  /* 0x000000060c0d7981 */ /* 0x000364000c1e9900 */
.L_x_875:
[----:B------:R-:W-:Y:S05]  /*0fb0*/  BSYNC.RECONVERGENT B1 ;  /* 0x0000000000017941 */ /* 0x000fea0003800200 */
.L_x_874:
[----:B-----5:R2:W-:Y:S01]  /*0fc0*/  STS [R6], R13 ;  /* 0x0000000d06007388 */ /* 0x0205e20000000800 */
[----:B------:R-:W-:Y:S02]  /*0fd0*/  ISETP.NE.AND P0, PT, R56, 0x1, PT ;  /* 0x000000013800780c */ /* 0x000fe40003f05270 */
        /* <DEDUP_REMOVED lines=8> */
[----:B01----:R-:W0:Y:S01]  /*1060*/  LDC.64 R12, c[0x0][0x390] ;  /* 0x0000e400ff0c7b82 */ /* 0x003e220000000a00 */
[----:B------:R-:W-:-:S04]  /*1070*/  IMAD R15, R15, R14, R9 ;  /* 0x0000000e0f0f7224 */ /* 0x000fc800078e0209 */
[----:B0-----:R-:W-:-:S06]  /*1080*/  IMAD.WIDE.U32 R12, R15, 0x4, R12 ;  /* 0x000000040f0c7825 */ /* 0x001fcc00078e000c */
[----:B------:R2:W5:Y:S02]  /*1090*/  LDG.E.CONSTANT R13, desc[UR6][R12.64] ;  /* 0x000000060c0d7981 */ /* 0x000564000c1e9900 */
.L_x_877:
[----:B------:R-:W-:Y:S05]  /*10a0*/  BSYNC.RECONVERGENT B1 ;  /* 0x0000000000017941 */ /* 0x000fea0003800200 */
.L_x_876:
[----:B-----5:R3:W-:Y:S01]  /*10b0*/  STS [R8], R13 ;  /* 0x0000000d08007388 */ /* 0x0207e20000000800 */
[----:B------:R-:W-:-:S07]  /*10c0*/  IADD3 R20, PT, PT, R50, R5, RZ ;  /* 0x0000000532147210 */ /* 0x000fce0007ffe0ff */
.L_x_871:
[----:B------:R-:W-:Y:S05]  /*10d0*/  BSYNC.RECONVERGENT B0 ;  /* 0x0000000000007941 */ /* 0x000fea0003800200 */
.L_x_870:
[----:B------:R-:W0:Y:S01]  /*10e0*/  LDCU UR5, c[0x0][0x3b4] ;  /* 0x00007680ff0577ac */ /* 0x000e220008000800 */
[----:B------:R-:W-:Y:S01]  /*10f0*/  BSSY.RECONVERGENT B0, `(.L_x_878) ;  /* 0x0000045000007945 */ /* 0x000fe20003800200 */
[----:B------:R-:W0:Y:S03]  /*1100*/  LDCU UR8, c[0x0][0x3b8] ;  /* 0x00007700ff0877ac */ /* 0x000e260008000800 */
[----:B------:R-:W-:Y:S05]  /*1110*/  @!P3 BRA `(.L_x_879) ;  /* 0x000000040008b947 */ /* 0x000fea0003800000 */
.L_x_880:
[----:B0---4-:R-:W-:Y:S02]  /*1120*/  LOP3.LUT R19, R20, 0x3f, RZ, 0xc0, !PT ;  /* 0x0000003f14137812 */ /* 0x011fe400078ec0ff */
[----:B------:R-:W-:Y:S02]  /*1130*/  SHF.R.U32.HI R21, RZ, 0x6, R20 ;  /* 0x00000006ff157819 */ /* 0x000fe40000011614 */
[----:B------:R-:W-:Y:S02]  /*1140*/  LEA R14, R2, R19, 0x6 ;  /* 0x00000013020e7211 */ /* 0x000fe400078e30ff */
[----:B------:R-:W-:Y:S02]  /*1150*/  LEA R15, R4, R21, 0x4 ;  /* 0x00000015040f7211 */ /* 0x000fe400078e20ff */
[----:B0-----:R-:W-:Y:S02]  /*1160*/  ISETP.GE.U32.AND P0, PT, R14, UR5, PT ;  /* 0x000000050e007c0c */ /* 0x001fe4000bf06070 */
[----:B------:R-:W-:-:S02]  /*1170*/  MOV R18, RZ ;  /* 0x000000ff00127202 */ /* 0x000fc40000000f00 */
[----:B------:R-:W-:-:S13]  /*1180*/  ISETP.GE.U32.OR P0, PT, R15, UR8, P0 ;  /* 0x000000080f007c0c */ /* 0x000fda0008706470 */
[----:B-123--:R-:W0:Y:S01]  /*1190*/  @!P0 LDC.64 R12, c[0x0][0x390] ;  /* 0x0000e400ff0c8b82 */ /* 0x00ee220000000a00 */
[----:B------:R-:W-:Y:S01]  /*11a0*/  @!P0 IMAD R15, R15, UR5, R14 ;  /* 0x000000050f0f8c24 */ /* 0x000fe2000f8e020e */
[----:B------:R-:W-:-:S04]  /*11b0*/  IADD3 R14, PT, PT, R5, R20, RZ ;  /* 0x00000014050e7210 */ /* 0x000fc80007ffe0ff */
[CC--:B------:R-:W-:Y:S02]  /*11c0*/  IADD3 R16, PT, PT, R14.reuse, R5.reuse, RZ ;  /* 0x000000050e107210 */ /* 0x0c0fe40007ffe0ff */
[----:B------:R-:W-:Y:S02]  /*11d0*/  LOP3.LUT R27, R14, 0x3f, RZ, 0xc0, !PT ;  /* 0x0000003f0e1b7812 */ /* 0x000fe400078ec0ff */
[C---:B------:R-:W-:Y:S02]  /*11e0*/  IADD3 R20, PT, PT, R16.reuse, R5, RZ ;  /* 0x0000000510147210 */ /* 0x040fe40007ffe0ff */
[----:B------:R-:W-:Y:S02]  /*11f0*/  LOP3.LUT R33, R16, 0x3f, RZ, 0xc0, !PT ;  /* 0x0000003f10217812 */ /* 0x000fe400078ec0ff */
[----:B------:R-:W-:Y:S02]  /*1200*/  LOP3.LUT R31, R20, 0x3f, RZ, 0xc0, !PT ;  /* 0x0000003f141f7812 */ /* 0x000fe400078ec0ff */
[----:B------:R-:W-:-:S02]  /*1210*/  SHF.R.U32.HI R25, RZ, 0x6, R14 ;  /* 0x00000006ff197819 */ /* 0x000fc4000001160e */
[C---:B------:R-:W-:Y:S02]  /*1220*/  LEA R14, R2.reuse, R27, 0x6 ;  /* 0x0000001b020e7211 */ /* 0x040fe400078e30ff */
[----:B------:R-:W-:Y:S01]  /*1230*/  SHF.R.U32.HI R29, RZ, 0x6, R16 ;  /* 0x00000006ff1d7819 */ /* 0x000fe20000011610 */
[----:B0-----:R-:W-:Y:S01]  /*1240*/  @!P0 IMAD.WIDE.U32 R12, R15, 0x4, R12 ;  /* 0x000000040f0c8825 */ /* 0x001fe200078e000c */
[C---:B------:R-:W-:Y:S02]  /*1250*/  LEA R22, R2.reuse, R33, 0x6 ;  /* 0x0000002102167211 */ /* 0x040fe400078e30ff */
[----:B------:R-:W-:Y:S02]  /*1260*/  LEA R24, R2, R31, 0x6 ;  /* 0x0000001f02187211 */ /* 0x000fe400078e30ff */
[----:B------:R-:W-:Y:S01]  /*1270*/  SHF.R.U32.HI R35, RZ, 0x6, R20 ;  /* 0x00000006ff237819 */ /* 0x000fe20000011614 */
[----:B------:R0:W2:Y:S01]  /*1280*/  @!P0 LDG.E.CONSTANT R18, desc[UR6][R12.64] ;  /* 0x000000060c128981 */ /* 0x0000a2000c1e9900 */
[----:B------:R-:W-:-:S02]  /*1290*/  LEA R61, R4, R25, 0x4 ;  /* 0x00000019043d7211 */ /* 0x000fc400078e20ff */
[----:B------:R-:W-:Y:S02]  /*12a0*/  ISETP.GE.U32.AND P0, PT, R14, UR5, PT ;  /* 0x000000050e007c0c */ /* 0x000fe4000bf06070 */
[----:B------:R-:W-:Y:S02]  /*12b0*/  LEA R75, R4, R29, 0x4 ;  /* 0x0000001d044b7211 */ /* 0x000fe400078e20ff */
[----:B------:R-:W-:Y:S02]  /*12c0*/  ISETP.GE.U32.AND P1, PT, R22, UR5, PT ;  /* 0x0000000516007c0c */ /* 0x000fe4000bf26070 */
[----:B------:R-:W-:Y:S02]  /*12d0*/  ISETP.GE.U32.AND P2, PT, R24, UR5, PT ;  /* 0x0000000518007c0c */ /* 0x000fe4000bf46070 */
[----:B------:R-:W-:Y:S02]  /*12e0*/  LEA R77, R4, R35, 0x4 ;  /* 0x00000023044d7211 */ /* 0x000fe400078e20ff */
[----:B------:R-:W-:-:S02]  /*12f0*/  ISETP.GE.U32.OR P0, PT, R61, UR8, P0 ;  /* 0x000000083d007c0c */ /* 0x000fc40008706470 */
[----:B------:R-:W-:Y:S02]  /*1300*/  ISETP.GE.U32.OR P1, PT, R75, UR8, P1 ;  /* 0x000000084b007c0c */ /* 0x000fe40008f26470 */
[----:B------:R-:W-:-:S09]  /*1310*/  ISETP.GE.U32.OR P2, PT, R77, UR8, P2 ;  /* 0x000000084d007c0c */ /* 0x000fd20009746470 */
[----:B------:R-:W-:Y:S01]  /*1320*/  @!P0 IMAD R61, R61, UR5, R14 ;  /* 0x000000053d3d8c24 */ /* 0x000fe2000f8e020e */
[----:B------:R-:W1:Y:S01]  /*1330*/  @!P0 LDC.64 R16, c[0x0][0x390] ;  /* 0x0000e400ff108b82 */ /* 0x000e620000000a00 */
[----:B------:R-:W-:Y:S02]  /*1340*/  @!P1 IMAD R75, R75, UR5, R22 ;  /* 0x000000054b4b9c24 */ /* 0x000fe4000f8e0216 */
[----:B------:R-:W-:Y:S02]  /*1350*/  HFMA2 R22, -RZ, RZ, 0, 0 ;  /* 0x00000000ff167431 */ /* 0x000fe400000001ff */
[----:B------:R-:W-:-:S03]  /*1360*/  @!P2 IMAD R77, R77, UR5, R24 ;  /* 0x000000054d4dac24 */ /* 0x000fc6000f8e0218 */
[----:B------:R-:W3:Y:S08]  /*1370*/  @!P1 LDC.64 R14, c[0x0][0x390] ;  /* 0x0000e400ff0e9b82 */ /* 0x000ef00000000a00 */
[----:B0-----:R-:W0:Y:S01]  /*1380*/  @!P2 LDC.64 R12, c[0x0][0x390] ;  /* 0x0000e400ff0cab82 */ /* 0x001e220000000a00 */
[----:B------:R-:W-:Y:S01]  /*1390*/  HFMA2 R24, -RZ, RZ, 0, 0 ;  /* 0x00000000ff187431 */ /* 0x000fe200000001ff */
[----:B------:R-:W-:Y:S01]  /*13a0*/  MOV R26, RZ ;  /* 0x000000ff001a7202 */ /* 0x000fe20000000f00 */
[----:B-1----:R-:W-:-:S05]  /*13b0*/  @!P0 IMAD.WIDE.U32 R16, R61, 0x4, R16 ;  /* 0x000000043d108825 */ /* 0x002fca00078e0010 */
[----:B------:R1:W4:Y:S01]  /*13c0*/  @!P0 LDG.E.CONSTANT R22, desc[UR6][R16.64] ;  /* 0x0000000610168981 */ /* 0x000322000c1e9900 */
[----:B---3--:R-:W-:-:S05]  /*13d0*/  @!P1 IMAD.WIDE.U32 R14, R75, 0x4, R14 ;  /* 0x000000044b0e9825 */ /* 0x008fca00078e000e */
[----:B------:R-:W3:Y:S01]  /*13e0*/  @!P1 LDG.E.CONSTANT R26, desc[UR6][R14.64] ;  /* 0x000000060e1a9981 */ /* 0x000ee2000c1e9900 */
[----:B0-----:R-:W-:-:S05]  /*13f0*/  @!P2 IMAD.WIDE.U32 R12, R77, 0x4, R12 ;  /* 0x000000044d0ca825 */ /* 0x001fca00078e000c */
[----:B------:R-:W5:Y:S01]  /*1400*/  @!P2 LDG.E.CONSTANT R24, desc[UR6][R12.64] ;  /* 0x000000060c18a981 */ /* 0x000f62000c1e9900 */
[----:B------:R-:W0:Y:S01]  /*1410*/  S2R R61, SR_CgaCtaId ;  /* 0x00000000003d7919 */ /* 0x000e220000008800 */
[----:B------:R-:W-:-:S04]  /*1420*/  MOV R28, 0x400 ;  /* 0x00000400001c7802 */ /* 0x000fc80000000f00 */
[----:B------:R-:W-:Y:S02]  /*1430*/  IADD3 R28, PT, PT, R28, 0x1100, RZ ;  /* 0x000011001c1c7810 */ /* 0x000fe40007ffe0ff */
[----:B------:R-:W-:Y:S02]  /*1440*/  IADD3 R20, PT, PT, R20, R5, RZ ;  /* 0x0000000514147210 */ /* 0x000fe40007ffe0ff */
[----:B0-----:R-:W-:-:S05]  /*1450*/  LEA R32, R61, R28, 0x18 ;  /* 0x0000001c3d207211 */ /* 0x001fca00078ec0ff */
[--C-:B-1----:R-:W-:Y:S02]  /*1460*/  IMAD R16, R21, 0x104, R32.reuse ;  /* 0x0000010415107824 */ /* 0x102fe400078e0220 */
[--C-:B------:R-:W-:Y:S02]  /*1470*/  IMAD R28, R25, 0x104, R32.reuse ;  /* 0x00000104191c7824 */ /* 0x100fe400078e0220 */
[--C-:B------:R-:W-:Y:S02]  /*1480*/  IMAD R30, R29, 0x104, R32.reuse ;  /* 0x000001041d1e7824 */ /* 0x100fe400078e0220 */
[----:B------:R-:W-:Y:S01]  /*1490*/  IMAD R32, R35, 0x104, R32 ;  /* 0x0000010423207824 */ /* 0x000fe200078e0220 */
[----:B------:R-:W-:Y:S02]  /*14a0*/  LEA R19, R19, R16, 0x2 ;  /* 0x0000001013137211 */ /* 0x000fe400078e10ff */
[----:B------:R-:W-:Y:S02]  /*14b0*/  LEA R27, R27, R28, 0x2 ;  /* 0x0000001c1b1b7211 */ /* 0x000fe400078e10ff */
[----:B------:R-:W-:-:S02]  /*14c0*/  LEA R33, R33, R30, 0x2 ;  /* 0x0000001e21217211 */ /* 0x000fc400078e10ff */
[----:B------:R-:W-:Y:S02]  /*14d0*/  LEA R31, R31, R32, 0x2 ;  /* 0x000000201f1f7211 */ /* 0x000fe400078e10ff */
[----:B------:R-:W-:Y:S01]  /*14e0*/  ISETP.GE.U32.AND P0, PT, R20, 0x400, PT ;  /* 0x000004001400780c */ /* 0x000fe20003f06070 */
[----:B--2---:R0:W-:Y:S04]  /*14f0*/  STS [R19], R18 ;  /* 0x0000001213007388 */ /* 0x0041e80000000800 */
[----:B----4-:R0:W-:Y:S04]  /*1500*/  STS [R27], R22 ;  /* 0x000000161b007388 */ /* 0x0101e80000000800 */
[----:B---3--:R0:W-:Y:S04]  /*1510*/  STS [R33], R26 ;  /* 0x0000001a21007388 */ /* 0x0081e80000000800 */
[----:B-----5:R0:W-:Y:S01]  /*1520*/  STS [R31], R24 ;  /* 0x000000181f007388 */ /* 0x0201e20000000800 */
[----:B------:R-:W-:Y:S05]  /*1530*/  @!P0 BRA `(.L_x_880) ;  /* 0xfffffff800f88947 */ /* 0x000fea000383ffff */
.L_x_879:
[----:B0-----:R-:W-:Y:S05]  /*1540*/  BSYNC.RECONVERGENT B0 ;  /* 0x0000000000007941 */ /* 0x001fea0003800200 */
.L_x_878:
[----:B-1-3--:R-:W0:Y:S01]  /*1550*/  S2R R13, SR_CgaCtaId ;  /* 0x00000000000d7919 */ /* 0x00ae220000008800 */
[----:B--2---:R-:W-:Y:S02]  /*1560*/  MOV R12, 0x400 ;  /* 0x00000400000c7802 */ /* 0x004fe40000000f00 */
[----:B------:R-:W-:Y:S01]  /*1570*/  IADD3 R4, PT, PT, R4, 0x1, RZ ;  /* 0x0000000104047810 */ /* 0x000fe20007ffe0ff */
[----:B------:R-:W-:Y:S01]  /*1580*/  BAR.SYNC.DEFER_BLOCKING 0x0 ;  /* 0x0000000000007b1d */ /* 0x000fe20000010000 */
[----:B------:R-:W-:Y:S02]  /*1590*/  IADD3 R14, PT, PT, R12, 0x1100, RZ ;  /* 0x000011000c0e7810 */ /* 0x000fe40007ffe0ff */
[----:B------:R-:W-:Y:S02]  /*15a0*/  ISETP.NE.AND P0, PT, R4, UR4, PT ;  /* 0x0000000404007c0c */ /* 0x000fe4000bf05270 */
[C---:B0-----:R-:W-:Y:S02]  /*15b0*/  LEA R15, R13.reuse, R12, 0x18 ;  /* 0x0000000c0d0f7211 */ /* 0x041fe400078ec0ff */
[----:B------:R-:W-:-:S03]  /*15c0*/  LEA R14, R13, R14, 0x18 ;  /* 0x0000000e0d0e7211 */ /* 0x000fc600078ec0ff */
[----:B------:R-:W-:Y:S01]  /*15d0*/  IMAD R40, R62, 0x44, R15 ;  /* 0x000000443e287824 */ /* 0x000fe200078e020f */
[----:B------:R-:W-:-:S04]  /*15e0*/  LEA R61, R59, R14, 0x2 ;  /* 0x0000000e3b3d7211 */ /* 0x000fc800078e10ff */
[----:B----4-:R-:W-:Y:S04]  /*15f0*/  LDS.128 R32, [R40+0x40] ;  /* 0x0000400028207984 */ /* 0x010fe80000000c00 */
[----:B------:R-:W0:Y:S04]  /*1600*/  LDS.128 R28, [R61] ;  /* 0x000000003d1c7984 */ /* 0x000e280000000c00 */
[----:B------:R-:W1:Y:S04]  /*1610*/  LDS.128 R12, [R40+0x80] ;  /* 0x00008000280c7984 */ /* 0x000e680000000c00 */
[----:B------:R-:W2:Y:S04]  /*1620*/  LDS.128 R24, [R40] ;  /* 0x0000000028187984 */ /* 0x000ea80000000c00 */
[----:B------:R-:W3:Y:S01]  /*1630*/  LDS.128 R16, [R40+0xc0] ;  /* 0x0000c00028107984 */ /* 0x000ee20000000c00 */
[C---:B0-----:R-:W-:Y:S01]  /*1640*/  FFMA R38, R28.reuse, R33, R41 ;  /* 0x000000211c267223 */ /* 0x041fe20000000029 */
[C---:B------:R-:W-:Y:S01]  /*1650*/  FFMA R41, R33.reuse, R29, R68 ;  /* 0x0000001d21297223 */ /* 0x040fe20000000044 */
[C---:B------:R-:W-:Y:S01]  /*1660*/  FFMA R68, R33.reuse, R30, R37 ;  /* 0x0000001e21447223 */ /* 0x040fe20000000025 */
[----:B------:R-:W-:Y:S01]  /*1670*/  FFMA R37, R33, R31, R66 ;  /* 0x0000001f21257223 */ /* 0x000fe20000000042 */
[----:B-1----:R-:W-:Y:S01]  /*1680*/  FFMA R66, R28, R14, R43 ;  /* 0x0000000e1c427223 */ /* 0x002fe2000000002b */
[C---:B------:R-:W-:Y:S01]  /*1690*/  FFMA R43, R14.reuse, R29, R73 ;  /* 0x0000001d0e2b7223 */ /* 0x040fe20000000049 */
[CC--:B------:R-:W-:Y:S01]  /*16a0*/  FFMA R32, R14.reuse, R30.reuse, R71 ;  /* 0x0000001e0e207223 */ /* 0x0c0fe20000000047 */
[----:B------:R-:W-:Y:S01]  /*16b0*/  FFMA R67, R14, R31, R67 ;  /* 0x0000001f0e437223 */ /* 0x000fe20000000043 */
[C---:B--2---:R-:W-:Y:S01]  /*16c0*/  FFMA R14, R24.reuse, R30, R23 ;  /* 0x0000001e180e7223 */ /* 0x044fe20000000017 */
[C---:B------:R-:W-:Y:S01]  /*16d0*/  FFMA R70, R24.reuse, R28, R69 ;  /* 0x0000001c18467223 */ /* 0x040fe20000000045 */
[C---:B------:R-:W-:Y:S01]  /*16e0*/  FFMA R42, R24.reuse, R29, R65 ;  /* 0x0000001d182a7223 */ /* 0x040fe20000000041 */
[----:B------:R-:W-:Y:S01]  /*16f0*/  FFMA R13, R24, R31, R36 ;  /* 0x0000001f180d7223 */ /* 0x000fe20000000024 */
[----:B------:R-:W0:Y:S01]  /*1700*/  LDS.128 R20, [R61+0x100] ;  /* 0x000100003d147984 */ /* 0x000e220000000c00 */
[----:B---3--:R-:W-:Y:S01]  /*1710*/  FFMA R24, R28, R19, R39 ;  /* 0x000000131c187223 */ /* 0x008fe20000000027 */
[C---:B------:R-:W-:Y:S01]  /*1720*/  FFMA R39, R19.reuse, R29, R64 ;  /* 0x0000001d13277223 */ /* 0x040fe20000000040 */
[C---:B------:R-:W-:Y:S01]  /*1730*/  FFMA R64, R19.reuse, R30, R63 ;  /* 0x0000001e13407223 */ /* 0x040fe2000000003f */
[----:B------:R-:W1:Y:S01]  /*1740*/  LDS R36, [R61+0x110] ;  /* 0x000110003d247984 */ /* 0x000e620000000800 */
[----:B------:R-:W-:-:S03]  /*1750*/  FFMA R63, R19, R31, R72 ;  /* 0x0000001f133f7223 */ /* 0x000fc60000000048 */
[----:B------:R-:W2:Y:S04]  /*1760*/  LDS.128 R28, [R40+0xd0] ;  /* 0x0000d000281c7984 */ /* 0x000ea80000000c00 */
[----:B------:R-:W3:Y:S01]  /*1770*/  LDS.64 R18, [R61+0x210] ;  /* 0x000210003d127984 */ /* 0x000ee20000000a00 */
[----:B0-----:R-:W-:Y:S01]  /*1780*/  FFMA R71, R25, R22, R42 ;  /* 0x0000001619477223 */ /* 0x001fe2000000002a */
[-C--:B------:R-:W-:Y:S01]  /*1790*/  FFMA R65, R21, R34.reuse, R38 ;  /* 0x0000002215417223 */ /* 0x080fe20000000026 */
[-C--:B------:R-:W-:Y:S01]  /*17a0*/  FFMA R38, R22, R34.reuse, R41 ;  /* 0x0000002216267223 */ /* 0x080fe20000000029 */
[C---:B------:R-:W-:Y:S01]  /*17b0*/  FFMA R41, R23.reuse, R15, R32 ;  /* 0x0000000f17297223 */ /* 0x040fe20000000020 */
[CC--:B-1----:R-:W-:Y:S01]  /*17c0*/  FFMA R42, R36.reuse, R25.reuse, R13 ;  /* 0x00000019242a7223 */ /* 0x0c2fe2000000000d */
[-C--:B------:R-:W-:Y:S01]  /*17d0*/  FFMA R13, R23, R34.reuse, R68 ;  /* 0x00000022170d7223 */ /* 0x080fe20000000044 */
[----:B------:R-:W-:Y:S01]  /*17e0*/  FFMA R34, R36, R34, R37 ;  /* 0x0000002224227223 */ /* 0x000fe20000000025 */
[----:B------:R-:W-:Y:S01]  /*17f0*/  FFMA R73, R21, R25, R70 ;  /* 0x0000001915497223 */ /* 0x000fe20000000046 */
[----:B------:R-:W-:Y:S01]  /*1800*/  FFMA R33, R25, R23, R14 ;  /* 0x0000001719217223 */ /* 0x000fe2000000000e */
[CC--:B------:R-:W-:Y:S01]  /*1810*/  FFMA R37, R21.reuse, R15.reuse, R66 ;  /* 0x0000000f15257223 */ /* 0x0c0fe20000000042 */
[-C--:B------:R-:W-:Y:S01]  /*1820*/  FFMA R43, R22, R15.reuse, R43 ;  /* 0x0000000f162b7223 */ /* 0x080fe2000000002b */
[----:B------:R-:W-:Y:S01]  /*1830*/  FFMA R32, R36, R15, R67 ;  /* 0x0000000f24207223 */ /* 0x000fe20000000043 */
[----:B--2---:R-:W-:Y:S01]  /*1840*/  FFMA R25, R21, R28, R24 ;  /* 0x0000001c15197223 */ /* 0x004fe20000000018 */
[----:B------:R-:W0:Y:S01]  /*1850*/  LDS.64 R14, [R61+0x208] ;  /* 0x000208003d0e7984 */ /* 0x000e220000000a00 */
[C---:B------:R-:W-:Y:S01]  /*1860*/  FFMA R24, R28.reuse, R22, R39 ;  /* 0x000000161c187223 */ /* 0x040fe20000000027 */
[----:B------:R-:W-:Y:S01]  /*1870*/  FFMA R39, R28, R23, R64 ;  /* 0x000000171c277223 */ /* 0x000fe20000000040 */
[----:B------:R-:W-:Y:S01]  /*1880*/  FFMA R36, R36, R28, R63 ;  /* 0x0000001c24247223 */ /* 0x000fe2000000003f */
[----:B------:R-:W1:Y:S01]  /*1890*/  LDS.128 R20, [R40+0x90] ;  /* 0x0000900028147984 */ /* 0x000e620000000c00 */
[C---:B---3--:R-:W-:Y:S01]  /*18a0*/  FFMA R28, R18.reuse, R26, R33 ;  /* 0x0000001a121c7223 */ /* 0x048fe20000000021 */
[-C--:B------:R-:W-:Y:S01]  /*18b0*/  FFMA R13, R18, R35.reuse, R13 ;  /* 0x00000023120d7223 */ /* 0x080fe2000000000d */
[----:B------:R-:W-:Y:S01]  /*18c0*/  FFMA R69, R19, R35, R34 ;  /* 0x0000002313457223 */ /* 0x000fe20000000022 */
[----:B------:R-:W2:Y:S01]  /*18d0*/  LDS R64, [R61+0x30c] ;  /* 0x00030c003d407984 */ /* 0x000ea20000000800 */
[----:B------:R-:W-:Y:S01]  /*18e0*/  FFMA R67, R26, R19, R42 ;  /* 0x000000131a437223 */ /* 0x000fe2000000002a */
[CC--:B0-----:R-:W-:Y:S01]  /*18f0*/  FFMA R65, R14.reuse, R35.reuse, R65 ;  /* 0x000000230e417223 */ /* 0x0c1fe20000000041 */
[C---:B------:R-:W-:Y:S01]  /*1900*/  FFMA R63, R15.reuse, R35, R38 ;  /* 0x000000230f3f7223 */ /* 0x040fe20000000026 */
[-C--:B------:R-:W-:Y:S01]  /*1910*/  FFMA R35, R14, R29.reuse, R25 ;  /* 0x0000001d0e237223 */ /* 0x080fe20000000019 */
[-C--:B------:R-:W-:Y:S01]  /*1920*/  FFMA R33, R15, R29.reuse, R24 ;  /* 0x0000001d0f217223 */ /* 0x080fe20000000018 */
[-C--:B------:R-:W-:Y:S01]  /*1930*/  FFMA R24, R18, R29.reuse, R39 ;  /* 0x0000001d12187223 */ /* 0x080fe20000000027 */
[----:B------:R-:W-:Y:S01]  /*1940*/  FFMA R25, R19, R29, R36 ;  /* 0x0000001d13197223 */ /* 0x000fe20000000024 */
[-C--:B-1----:R-:W-:Y:S01]  /*1950*/  FFMA R29, R14, R20.reuse, R37 ;  /* 0x000000140e1d7223 */ /* 0x082fe20000000025 */
[-C--:B------:R-:W-:Y:S01]  /*1960*/  FFMA R71, R26, R15.reuse, R71 ;  /* 0x0000000f1a477223 */ /* 0x080fe20000000047 */
[----:B------:R-:W0:Y:S01]  /*1970*/  LDS.128 R36, [R61+0x310] ;  /* 0x000310003d247984 */ /* 0x000e220000000c00 */
[----:B------:R-:W-:Y:S01]  /*1980*/  FFMA R15, R20, R15, R43 ;  /* 0x0000000f140f7223 */ /* 0x000fe2000000002b */
[----:B------:R-:W-:Y:S01]  /*1990*/  FFMA R18, R18, R20, R41 ;  /* 0x0000001412127223 */ /* 0x000fe20000000029 */
[----:B------:R-:W-:Y:S01]  /*19a0*/  FFMA R19, R20, R19, R32 ;  /* 0x0000001314137223 */ /* 0x000fe20000000020 */
[----:B------:R-:W-:-:S04]  /*19b0*/  FFMA R73, R14, R26, R73 ;  /* 0x0000001a0e497223 */ /* 0x000fc80000000049 */
[----:B--2---:R-:W-:Y:S01]  /*19c0*/  FFMA R43, R64, R27, R73 ;  /* 0x0000001b402b7223 */ /* 0x004fe20000000049 */
[C---:B0-----:R-:W-:Y:S01]  /*19d0*/  FFMA R41, R27.reuse, R37, R28 ;  /* 0x000000251b297223 */ /* 0x041fe2000000001c */
[----:B------:R-:W-:Y:S01]  /*19e0*/  FFMA R68, R27, R38, R67 ;  /* 0x000000261b447223 */ /* 0x000fe20000000043 */
[-C--:B------:R-:W-:Y:S01]  /*19f0*/  FFMA R14, R36, R21.reuse, R15 ;  /* 0x00000015240e7223 */ /* 0x080fe2000000000f */
[-C--:B------:R-:W-:Y:S01]  /*1a00*/  FFMA R67, R64, R21.reuse, R29 ;  /* 0x0000001540437223 */ /* 0x080fe2000000001d */
[CC--:B------:R-:W-:Y:S01]  /*1a10*/  FFMA R15, R37.reuse, R21.reuse, R18 ;  /* 0x00000015250f7223 */ /* 0x0c0fe20000000012 */
[----:B------:R-:W-:Y:S01]  /*1a20*/  FFMA R28, R38, R21, R19 ;  /* 0x00000015261c7223 */ /* 0x000fe20000000013 */
[-C--:B------:R-:W-:Y:S01]  /*1a30*/  FFMA R29, R64, R30.reuse, R35 ;  /* 0x0000001e401d7223 */ /* 0x080fe20000000023 */
[CC--:B------:R-:W-:Y:S01]  /*1a40*/  FFMA R20, R36.reuse, R30.reuse, R33 ;  /* 0x0000001e24147223 */ /* 0x0c0fe20000000021 */
[-C--:B------:R-:W-:Y:S01]  /*1a50*/  FFMA R21, R37, R30.reuse, R24 ;  /* 0x0000001e25157223 */ /* 0x080fe20000000018 */
[----:B------:R-:W-:Y:S01]  /*1a60*/  FFMA R42, R36, R27, R71 ;  /* 0x0000001b242a7223 */ /* 0x000fe20000000047 */
[----:B------:R-:W-:Y:S01]  /*1a70*/  FFMA R30, R38, R30, R25 ;  /* 0x0000001e261e7223 */ /* 0x000fe20000000019 */
[----:B------:R-:W0:Y:S04]  /*1a80*/  LDS.128 R32, [R61+0x410] ;  /* 0x000410003d207984 */ /* 0x000e280000000c00 */
[----:B------:R-:W1:Y:S01]  /*1a90*/  LDS.128 R24, [R40+0x50] ;  /* 0x0000500028187984 */ /* 0x000e620000000c00 */
[-C--:B0-----:R-:W-:Y:S01]  /*1aa0*/  FFMA R73, R33, R22.reuse, R14 ;  /* 0x0000001621497223 */ /* 0x081fe2000000000e */
[-C--:B------:R-:W-:Y:S01]  /*1ab0*/  FFMA R14, R34, R22.reuse, R15 ;  /* 0x00000016220e7223 */ /* 0x080fe2000000000f */
[-C--:B------:R-:W-:Y:S01]  /*1ac0*/  FFMA R15, R35, R22.reuse, R28 ;  /* 0x00000016230f7223 */ /* 0x080fe2000000001c */
[----:B------:R-:W-:Y:S01]  /*1ad0*/  FFMA R18, R32, R22, R67 ;  /* 0x0000001620127223 */ /* 0x000fe20000000043 */
[-C--:B-1----:R-:W-:Y:S01]  /*1ae0*/  FFMA R36, R36, R24.reuse, R63 ;  /* 0x0000001824247223 */ /* 0x082fe2000000003f */
[----:B------:R-:W-:Y:S01]  /*1af0*/  FFMA R65, R64, R24, R65 ;  /* 0x0000001840417223 */ /* 0x000fe20000000041 */
[C---:B------:R-:W-:Y:S01]  /*1b00*/  FFMA R13, R24.reuse, R37, R13 ;  /* 0x00000025180d7223 */ /* 0x040fe2000000000d */
[----:B------:R-:W-:Y:S01]  /*1b10*/  FFMA R24, R24, R38, R69 ;  /* 0x0000002618187223 */ /* 0x000fe20000000045 */
[-C--:B------:R-:W-:Y:S01]  /*1b20*/  FFMA R19, R33, R25.reuse, R36 ;  /* 0x0000001921137223 */ /* 0x080fe20000000024 */
[-C--:B------:R-:W-:Y:S01]  /*1b30*/  FFMA R66, R32, R25.reuse, R65 ;  /* 0x0000001920427223 */ /* 0x080fe20000000041 */
[CC--:B------:R-:W-:Y:S01]  /*1b40*/  FFMA R64, R34.reuse, R25.reuse, R13 ;  /* 0x0000001922407223 */ /* 0x0c0fe2000000000d */
[----:B------:R-:W-:Y:S01]  /*1b50*/  FFMA R13, R35, R25, R24 ;  /* 0x00000019230d7223 */ /* 0x000fe20000000018 */
[----:B------:R-:W0:Y:S01]  /*1b60*/  LDS.128 R36, [R40+0x10] ;  /* 0x0000100028247984 */ /* 0x000e220000000c00 */
[-C--:B------:R-:W-:Y:S01]  /*1b70*/  FFMA R25, R33, R31.reuse, R20 ;  /* 0x0000001f21197223 */ /* 0x080fe20000000014 */
[-C--:B------:R-:W-:Y:S01]  /*1b80*/  FFMA R20, R34, R31.reuse, R21 ;  /* 0x0000001f22147223 */ /* 0x080fe20000000015 */
[-C--:B------:R-:W-:Y:S01]  /*1b90*/  FFMA R24, R32, R31.reuse, R29 ;  /* 0x0000001f20187223 */ /* 0x080fe2000000001d */
[----:B------:R-:W-:Y:S01]  /*1ba0*/  FFMA R21, R35, R31, R30 ;  /* 0x0000001f23157223 */ /* 0x000fe2000000001e */
[----:B------:R-:W-:Y:S04]  /*1bb0*/  LDS R22, [R61+0x520] ;  /* 0x000520003d167984 */ /* 0x000fe80000000800 */
[----:B------:R-:W1:Y:S01]  /*1bc0*/  LDS.128 R28, [R61+0x510] ;  /* 0x000510003d1c7984 */ /* 0x000e620000000c00 */
[C---:B0-----:R-:W-:Y:S01]  /*1bd0*/  FFMA R42, R36.reuse, R33, R42 ;  /* 0x00000021242a7223 */ /* 0x041fe2000000002a */
[C---:B------:R-:W-:Y:S01]  /*1be0*/  FFMA R72, R36.reuse, R34, R41 ;  /* 0x0000002224487223 */ /* 0x040fe20000000029 */
[C---:B------:R-:W-:Y:S01]  /*1bf0*/  FFMA R41, R36.reuse, R35, R68 ;  /* 0x0000002324297223 */ /* 0x040fe20000000044 */
[----:B------:R-:W-:-:S02]  /*1c00*/  FFMA R70, R36, R32, R43 ;  /* 0x0000002024467223 */ /* 0x000fc4000000002b */
[----:B------:R-:W0:Y:S01]  /*1c10*/  LDS.128 R32, [R40+0xe0] ;  /* 0x0000e00028207984 */ /* 0x000e220000000c00 */
[----:B-1----:R-:W-:Y:S01]  /*1c20*/  FFMA R67, R37, R30, R42 ;  /* 0x0000001e25437223 */ /* 0x002fe2000000002a */
[----:B------:R-:W-:Y:S01]  /*1c30*/  FFMA R42, R22, R37, R41 ;  /* 0x00000025162a7223 */ /* 0x000fe20000000029 */
[-C--:B------:R-:W-:Y:S01]  /*1c40*/  FFMA R65, R29, R26.reuse, R66 ;  /* 0x0000001a1d417223 */ /* 0x080fe20000000042 */
[-C--:B------:R-:W-:Y:S01]  /*1c50*/  FFMA R36, R30, R26.reuse, R19 ;  /* 0x0000001a1e247223 */ /* 0x080fe20000000013 */
[-C--:B------:R-:W-:Y:S01]  /*1c60*/  FFMA R41, R31, R26.reuse, R64 ;  /* 0x0000001a1f297223 */ /* 0x080fe20000000040 */
[C---:B------:R-:W-:Y:S01]  /*1c70*/  FFMA R26, R22.reuse, R26, R13 ;  /* 0x0000001a161a7223 */ /* 0x040fe2000000000d */
[-C--:B------:R-:W-:Y:S01]  /*1c80*/  FFMA R75, R29, R23.reuse, R18 ;  /* 0x000000171d4b7223 */ /* 0x080fe20000000012 */
[-C--:B------:R-:W-:Y:S01]  /*1c90*/  FFMA R13, R31, R23.reuse, R14 ;  /* 0x000000171f0d7223 */ /* 0x080fe2000000000e */
[----:B------:R-:W-:Y:S01]  /*1ca0*/  FFMA R28, R22, R23, R15 ;  /* 0x00000017161c7223 */ /* 0x000fe2000000000f */
[----:B------:R-:W1:Y:S01]  /*1cb0*/  LDS.64 R18, [R61+0x620] ;  /* 0x000620003d127984 */ /* 0x000e620000000a00 */
[----:B------:R-:W-:Y:S01]  /*1cc0*/  FFMA R43, R37, R31, R72 ;  /* 0x0000001f252b7223 */ /* 0x000fe20000000048 */
[----:B------:R-:W-:Y:S01]  /*1cd0*/  FFMA R73, R30, R23, R73 ;  /* 0x000000171e497223 */ /* 0x000fe20000000049 */
[C---:B------:R-:W-:Y:S01]  /*1ce0*/  FFMA R63, R29.reuse, R37, R70 ;  /* 0x000000251d3f7223 */ /* 0x040fe20000000046 */
[----:B------:R-:W2:Y:S04]  /*1cf0*/  LDS.64 R14, [R61+0x618] ;  /* 0x000618003d0e7984 */ /* 0x000ea80000000a00 */
[----:B------:R-:W3:Y:S01]  /*1d00*/  LDS R64, [R61+0x71c] ;  /* 0x00071c003d407984 */ /* 0x000ee20000000800 */
[----:B0-----:R-:W-:Y:S01]  /*1d10*/  FFMA R71, R29, R32, R24 ;  /* 0x000000201d477223 */ /* 0x001fe20000000018 */
[C---:B------:R-:W-:Y:S01]  /*1d20*/  FFMA R24, R32.reuse, R30, R25 ;  /* 0x0000001e20187223 */ /* 0x040fe20000000019 */
[----:B------:R-:W-:Y:S01]  /*1d30*/  FFMA R25, R32, R31, R20 ;  /* 0x0000001f20197223 */ /* 0x000fe20000000014 */
[----:B------:R-:W-:-:S02]  /*1d40*/  FFMA R32, R22, R32, R21 ;  /* 0x0000002016207223 */ /* 0x000fc40000000015 */
[----:B------:R-:W0:Y:S01]  /*1d50*/  LDS.128 R20, [R40+0xa0] ;  /* 0x0000a00028147984 */ /* 0x000e220000000c00 */
[CC--:B-1----:R-:W-:Y:S01]  /*1d60*/  FFMA R30, R18.reuse, R38.reuse, R43 ;  /* 0x00000026121e7223 */ /* 0x0c2fe2000000002b */
[----:B------:R-:W-:Y:S01]  /*1d70*/  FFMA R41, R18, R27, R41 ;  /* 0x0000001b12297223 */ /* 0x000fe20000000029 */
[C---:B------:R-:W-:Y:S01]  /*1d80*/  FFMA R29, R38.reuse, R19, R42 ;  /* 0x00000013261d7223 */ /* 0x040fe2000000002a */
[----:B------:R-:W-:Y:S01]  /*1d90*/  FFMA R37, R19, R33, R32 ;  /* 0x0000002113257223 */ /* 0x000fe20000000020 */
[----:B--2---:R-:W-:Y:S01]  /*1da0*/  FFMA R31, R38, R15, R67 ;  /* 0x0000000f261f7223 */ /* 0x004fe20000000043 */
[-C--:B------:R-:W-:Y:S01]  /*1db0*/  FFMA R43, R15, R27.reuse, R36 ;  /* 0x0000001b0f2b7223 */ /* 0x080fe20000000024 */
[-C--:B------:R-:W-:Y:S01]  /*1dc0*/  FFMA R65, R14, R27.reuse, R65 ;  /* 0x0000001b0e417223 */ /* 0x080fe20000000041 */
[----:B------:R-:W-:Y:S01]  /*1dd0*/  FFMA R67, R19, R27, R26 ;  /* 0x0000001b13437223 */ /* 0x000fe2000000001a */
[-C--:B------:R-:W-:Y:S01]  /*1de0*/  FFMA R69, R15, R33.reuse, R24 ;  /* 0x000000210f457223 */ /* 0x080fe20000000018 */
[-C--:B------:R-:W-:Y:S01]  /*1df0*/  FFMA R36, R18, R33.reuse, R25 ;  /* 0x0000002112247223 */ /* 0x080fe20000000019 */
[C---:B------:R-:W-:Y:S01]  /*1e00*/  FFMA R63, R14.reuse, R38, R63 ;  /* 0x000000260e3f7223 */ /* 0x040fe2000000003f */
[----:B------:R-:W1:Y:S01]  /*1e10*/  LDS.128 R24, [R61+0x720] ;  /* 0x000720003d187984 */ /* 0x000e620000000c00 */
[----:B------:R-:W-:-:S02]  /*1e20*/  FFMA R71, R14, R33, R71 ;  /* 0x000000210e477223 */ /* 0x000fc40000000047 */
[----:B---3--:R-:W-:Y:S01]  /*1e30*/  FFMA R63, R64, R39, R63 ;  /* 0x00000027403f7223 */ /* 0x008fe2000000003f */
[-C--:B0-----:R-:W-:Y:S01]  /*1e40*/  FFMA R14, R14, R20.reuse, R75 ;  /* 0x000000140e0e7223 */ /* 0x081fe2000000004b */
[----:B------:R-:W-:Y:S01]  /*1e50*/  FFMA R73, R20, R15, R73 ;  /* 0x0000000f14497223 */ /* 0x000fe20000000049 */
[----:B------:R-:W-:Y:S01]  /*1e60*/  FFMA R18, R18, R20, R13 ;  /* 0x0000001412127223 */ /* 0x000fe2000000000d */
[----:B------:R-:W-:Y:S01]  /*1e70*/  FFMA R33, R20, R19, R28 ;  /* 0x0000001314217223 */ /* 0x000fe2000000001c */
[----:B------:R-:W-:Y:S01]  /*1e80*/  FFMA R19, R64, R21, R14 ;  /* 0x0000001540137223 */ /* 0x000fe2000000000e */
[C---:B-1----:R-:W-:Y:S01]  /*1e90*/  FFMA R68, R24.reuse, R39, R31 ;  /* 0x0000002718447223 */ /* 0x042fe2000000001f */
[C---:B------:R-:W-:Y:S01]  /*1ea0*/  FFMA R13, R39.reuse, R25, R30 ;  /* 0x00000019270d7223 */ /* 0x040fe2000000001e */
[----:B------:R-:W-:Y:S01]  /*1eb0*/  FFMA R42, R39, R26, R29 ;  /* 0x0000001a272a7223 */ /* 0x000fe2000000001d */
[-C--:B------:R-:W-:Y:S01]  /*1ec0*/  FFMA R14, R24, R21.reuse, R73 ;  /* 0x00000015180e7223 */ /* 0x080fe20000000049 */
[----:B------:R-:W0:Y:S01]  /*1ed0*/  LDS.128 R28, [R40+0x60] ;  /* 0x00006000281c7984 */ /* 0x000e220000000c00 */
[CC--:B------:R-:W-:Y:S01]  /*1ee0*/  FFMA R15, R25.reuse, R21.reuse, R18 ;  /* 0x00000015190f7223 */ /* 0x0c0fe20000000012 */
[----:B------:R-:W-:Y:S01]  /*1ef0*/  FFMA R32, R26, R21, R33 ;  /* 0x000000151a207223 */ /* 0x000fe20000000021 */
[-C--:B------:R-:W-:Y:S01]  /*1f00*/  FFMA R33, R64, R34.reuse, R71 ;  /* 0x0000002240217223 */ /* 0x080fe20000000047 */
[-C--:B------:R-:W-:Y:S01]  /*1f10*/  FFMA R20, R24, R34.reuse, R69 ;  /* 0x0000002218147223 */ /* 0x080fe20000000045 */
[-C--:B------:R-:W-:Y:S01]  /*1f20*/  FFMA R21, R25, R34.reuse, R36 ;  /* 0x0000002219157223 */ /* 0x080fe20000000024 */
[----:B------:R-:W-:-:S02]  /*1f30*/  FFMA R34, R26, R34, R37 ;  /* 0x000000221a227223 */ /* 0x000fc40000000025 */
[----:B------:R-:W1:Y:S01]  /*1f40*/  LDS.128 R36, [R61+0x820] ;  /* 0x000820003d247984 */ /* 0x000e620000000c00 */
[-C--:B0-----:R-:W-:Y:S01]  /*1f50*/  FFMA R18, R24, R28.reuse, R43 ;  /* 0x0000001c18127223 */ /* 0x081fe2000000002b */
[----:B------:R-:W-:Y:S01]  /*1f60*/  FFMA R65, R64, R28, R65 ;  /* 0x0000001c40417223 */ /* 0x000fe20000000041 */
[C---:B------:R-:W-:Y:S01]  /*1f70*/  FFMA R43, R28.reuse, R25, R41 ;  /* 0x000000191c2b7223 */ /* 0x040fe20000000029 */
[----:B------:R-:W-:Y:S02]  /*1f80*/  FFMA R64, R28, R26, R67 ;  /* 0x0000001a1c407223 */ /* 0x000fe40000000043 */
[----:B------:R-:W0:Y:S01]  /*1f90*/  LDS.128 R24, [R40+0x20] ;  /* 0x0000200028187984 */ /* 0x000e220000000c00 */
[-C--:B-1----:R-:W-:Y:S01]  /*1fa0*/  FFMA R41, R37, R29.reuse, R18 ;  /* 0x0000001d25297223 */ /* 0x082fe20000000012 */
[-C--:B------:R-:W-:Y:S01]  /*1fb0*/  FFMA R28, R38, R29.reuse, R43 ;  /* 0x0000001d261c7223 */ /* 0x080fe2000000002b */
[CC--:B------:R-:W-:Y:S01]  /*1fc0*/  FFMA R66, R36.reuse, R29.reuse, R65 ;  /* 0x0000001d24427223 */ /* 0x0c0fe20000000041 */
[----:B------:R-:W-:Y:S01]  /*1fd0*/  FFMA R43, R39, R29, R64 ;  /* 0x0000001d272b7223 */ /* 0x000fe20000000040 */
[-C--:B------:R-:W-:Y:S01]  /*1fe0*/  FFMA R18, R36, R22.reuse, R19 ;  /* 0x0000001624127223 */ /* 0x080fe20000000013 */
[CC--:B------:R-:W-:Y:S01]  /*1ff0*/  FFMA R19, R37.reuse, R22.reuse, R14 ;  /* 0x0000001625137223 */ /* 0x0c0fe2000000000e */
[-C--:B------:R-:W-:Y:S01]  /*2000*/  FFMA R29, R37, R35.reuse, R20 ;  /* 0x00000023251d7223 */ /* 0x080fe20000000014 */
[CC--:B------:R-:W-:Y:S01]  /*2010*/  FFMA R14, R38.reuse, R22.reuse, R15 ;  /* 0x00000016260e7223 */ /* 0x0c0fe2000000000f */
[-C--:B------:R-:W-:Y:S01]  /*2020*/  FFMA R20, R38, R35.reuse, R21 ;  /* 0x0000002326147223 */ /* 0x080fe20000000015 */
[C---:B------:R-:W-:Y:S01]  /*2030*/  FFMA R15, R39.reuse, R22, R32 ;  /* 0x00000016270f7223 */ /* 0x040fe20000000020 */
[-C--:B------:R-:W-:Y:S01]  /*2040*/  FFMA R64, R36, R35.reuse, R33 ;  /* 0x0000002324407223 */ /* 0x080fe20000000021 */
[----:B------:R-:W-:Y:S01]  /*2050*/  FFMA R21, R39, R35, R34 ;  /* 0x0000002327157223 */ /* 0x000fe20000000022 */
[----:B------:R-:W1:Y:S04]  /*2060*/  LDS R22, [R61+0x930] ;  /* 0x000930003d167984 */ /* 0x000e680000000800 */
[----:B------:R-:W2:Y:S01]  /*2070*/  LDS.128 R32, [R61+0x920] ;  /* 0x000920003d207984 */ /* 0x000ea20000000c00 */
[C---:B0-----:R-:W-:Y:S01]  /*2080*/  FFMA R70, R24.reuse, R36, R63 ;  /* 0x0000002418467223 */ /* 0x041fe2000000003f */
[C---:B------:R-:W-:Y:S01]  /*2090*/  FFMA R68, R24.reuse, R37, R68 ;  /* 0x0000002518447223 */ /* 0x040fe20000000044 */
[C---:B------:R-:W-:Y:S01]  /*20a0*/  FFMA R72, R24.reuse, R38, R13 ;  /* 0x0000002618487223 */ /* 0x040fe2000000000d */
[----:B------:R-:W-:-:S02]  /*20b0*/  FFMA R63, R24, R39, R42 ;  /* 0x00000027183f7223 */ /* 0x000fc4000000002a */
[----:B------:R-:W0:Y:S02]  /*20c0*/  LDS.128 R36, [R40+0xf0] ;  /* 0x0000f00028247984 */ /* 0x000e240000000c00 */
[C---:B-1----:R-:W-:Y:S01]  /*20d0*/  FFMA R42, R22.reuse, R25, R63 ;  /* 0x00000019162a7223 */ /* 0x042fe2000000003f */
[----:B------:R-:W-:Y:S01]  /*20e0*/  FFMA R24, R22, R23, R15 ;  /* 0x0000001716187223 */ /* 0x000fe2000000000f */
[----:B--2---:R-:W-:Y:S01]  /*20f0*/  FFMA R75, R33, R25, R70 ;  /* 0x00000019214b7223 */ /* 0x004fe20000000046 */
[C---:B------:R-:W-:Y:S01]  /*2100*/  FFMA R71, R25.reuse, R34, R68 ;  /* 0x0000002219477223 */ /* 0x040fe20000000044 */
[----:B------:R-:W-:Y:S01]  /*2110*/  FFMA R13, R25, R35, R72 ;  /* 0x00000023190d7223 */ /* 0x000fe20000000048 */
[-C--:B------:R-:W-:Y:S01]  /*2120*/  FFMA R73, R33, R23.reuse, R18 ;  /* 0x0000001721497223 */ /* 0x080fe20000000012 */
[CC--:B------:R-:W-:Y:S01]  /*2130*/  FFMA R25, R34.reuse, R23.reuse, R19 ;  /* 0x0000001722197223 */ /* 0x0c0fe20000000013 */
[----:B------:R-:W-:Y:S01]  /*2140*/  FFMA R67, R35, R23, R14 ;  /* 0x0000001723437223 */ /* 0x000fe2000000000e */
[----:B------:R-:W1:Y:S01]  /*2150*/  LDS.64 R18, [R61+0xa30] ;  /* 0x000a30003d127984 */ /* 0x000e620000000a00 */
[-C--:B------:R-:W-:Y:S01]  /*2160*/  FFMA R32, R34, R30.reuse, R41 ;  /* 0x0000001e22207223 */ /* 0x080fe20000000029 */
[-C--:B------:R-:W-:Y:S01]  /*2170*/  FFMA R63, R33, R30.reuse, R66 ;  /* 0x0000001e213f7223 */ /* 0x080fe20000000042 */
[-C--:B------:R-:W-:Y:S01]  /*2180*/  FFMA R41, R35, R30.reuse, R28 ;  /* 0x0000001e23297223 */ /* 0x080fe2000000001c */
[----:B------:R-:W2:Y:S01]  /*2190*/  LDS.64 R14, [R61+0xa28] ;  /* 0x000a28003d0e7984 */ /* 0x000ea20000000a00 */
[----:B------:R-:W-:Y:S01]  /*21a0*/  FFMA R28, R22, R30, R43 ;  /* 0x0000001e161c7223 */ /* 0x000fe2000000002b */
[----:B0-----:R-:W-:Y:S01]  /*21b0*/  FFMA R33, R33, R36, R64 ;  /* 0x0000002421217223 */ /* 0x001fe20000000040 */
[C---:B------:R-:W-:Y:S01]  /*21c0*/  FFMA R34, R36.reuse, R34, R29 ;  /* 0x0000002224227223 */ /* 0x040fe2000000001d */
[----:B------:R-:W-:Y:S01]  /*21d0*/  FFMA R35, R36, R35, R20 ;  /* 0x0000002324237223 */ /* 0x000fe20000000014 */
[----:B------:R-:W-:Y:S01]  /*21e0*/  FFMA R36, R22, R36, R21 ;  /* 0x0000002416247223 */ /* 0x000fe20000000015 */
[----:B------:R-:W-:Y:S04]  /*21f0*/  LDS R64, [R61+0xb2c] ;  /* 0x000b2c003d407984 */ /* 0x000fe80000000800 */
[----:B------:R-:W0:Y:S01]  /*2200*/  LDS.128 R20, [R40+0xb0] ;  /* 0x0000b00028147984 */ /* 0x000e220000000c00 */
[CC--:B-1----:R-:W-:Y:S01]  /*2210*/  FFMA R30, R18.reuse, R26.reuse, R13 ;  /* 0x0000001a121e7223 */ /* 0x0c2fe2000000000d */
[CC--:B------:R-:W-:Y:S01]  /*2220*/  FFMA R41, R18.reuse, R31.reuse, R41 ;  /* 0x0000001f12297223 */ /* 0x0c0fe20000000029 */
[----:B------:R-:W-:Y:S01]  /*2230*/  FFMA R65, R19, R31, R28 ;  /* 0x0000001f13417223 */ /* 0x000fe2000000001c */
[----:B------:R-:W-:Y:S01]  /*2240*/  FFMA R28, R18, R37, R35 ;  /* 0x00000025121c7223 */ /* 0x000fe20000000023 */
[CC--:B--2---:R-:W-:Y:S01]  /*2250*/  FFMA R63, R14.reuse, R31.reuse, R63 ;  /* 0x0000001f0e3f7223 */ /* 0x0c4fe2000000003f */
[C---:B------:R-:W-:Y:S01]  /*2260*/  FFMA R43, R15.reuse, R31, R32 ;  /* 0x0000001f0f2b7223 */ /* 0x040fe20000000020 */
[CC--:B------:R-:W-:Y:S01]  /*2270*/  FFMA R31, R14.reuse, R37.reuse, R33 ;  /* 0x000000250e1f7223 */ /* 0x0c0fe20000000021 */
[-C--:B------:R-:W-:Y:S01]  /*2280*/  FFMA R13, R15, R37.reuse, R34 ;  /* 0x000000250f0d7223 */ /* 0x080fe20000000022 */
[----:B------:R-:W-:Y:S01]  /*2290*/  FFMA R29, R19, R37, R36 ;  /* 0x00000025131d7223 */ /* 0x000fe20000000024 */
[----:B------:R-:W1:Y:S01]  /*22a0*/  LDS.128 R32, [R61+0xb30] ;  /* 0x000b30003d207984 */ /* 0x000e620000000c00 */
[----:B------:R-:W-:Y:S01]  /*22b0*/  FFMA R75, R14, R26, R75 ;  /* 0x0000001a0e4b7223 */ /* 0x000fe2000000004b */
[C---:B------:R-:W-:Y:S01]  /*22c0*/  FFMA R71, R26.reuse, R15, R71 ;  /* 0x0000000f1a477223 */ /* 0x040fe20000000047 */
[----:B------:R-:W-:Y:S01]  /*22d0*/  FFMA R69, R26, R19, R42 ;  /* 0x000000131a457223 */ /* 0x000fe2000000002a */
[----:B0-----:R-:W-:Y:S01]  /*22e0*/  FFMA R37, R20, R15, R25 ;  /* 0x0000000f14257223 */ /* 0x001fe20000000019 */
[-C--:B------:R-:W-:Y:S01]  /*22f0*/  FFMA R36, R18, R20.reuse, R67 ;  /* 0x0000001412247223 */ /* 0x080fe20000000043 */
[----:B------:R-:W-:Y:S01]  /*2300*/  FFMA R73, R14, R20, R73 ;  /* 0x000000140e497223 */ /* 0x000fe20000000049 */
[----:B-1----:R-:W-:Y:S01]  /*2310*/  FFMA R35, R20, R19, R24 ;  /* 0x0000001314237223 */ /* 0x002fe20000000018 */
[-C--:B------:R-:W-:Y:S01]  /*2320*/  FFMA R19, R64, R27.reuse, R75 ;  /* 0x0000001b40137223 */ /* 0x080fe2000000004b */
[C---:B------:R-:W-:Y:S01]  /*2330*/  FFMA R18, R32.reuse, R27, R71 ;  /* 0x0000001b20127223 */ /* 0x040fe20000000047 */
[C---:B------:R-:W-:Y:S01]  /*2340*/  FFMA R15, R27.reuse, R33, R30 ;  /* 0x000000211b0f7223 */ /* 0x040fe2000000001e */
[----:B------:R-:W-:Y:S01]  /*2350*/  FFMA R14, R27, R34, R69 ;  /* 0x000000221b0e7223 */ /* 0x000fe20000000045 */
[-C--:B------:R-:W-:Y:S01]  /*2360*/  FFMA R42, R32, R21.reuse, R37 ;  /* 0x00000015202a7223 */ /* 0x080fe20000000025 */
[----:B------:R-:W0:Y:S01]  /*2370*/  LDS.128 R24, [R40+0x70] ;  /* 0x0000700028187984 */ /* 0x000e220000000c00 */
[CC--:B------:R-:W-:Y:S01]  /*2380*/  FFMA R37, R33.reuse, R21.reuse, R36 ;  /* 0x0000001521257223 */ /* 0x0c0fe20000000024 */
[-C--:B------:R-:W-:Y:S01]  /*2390*/  FFMA R71, R64, R21.reuse, R73 ;  /* 0x0000001540477223 */ /* 0x080fe20000000049 */
        /* <DEDUP_REMOVED lines=11> */
[C---:B-1----:R-:W-:Y:S01]  /*2450*/  FFMA R69, R28.reuse, R25, R63 ;  /* 0x000000191c457223 */ /* 0x042fe2000000003f */
[-C--:B------:R-:W-:Y:S01]  /*2460*/  FFMA R63, R31, R22.reuse, R20 ;  /* 0x000000161f3f7223 */ /* 0x080fe20000000014 */
[-C--:B------:R-:W-:Y:S01]  /*2470*/  FFMA R20, R28, R39.reuse, R21 ;  /* 0x000000271c147223 */ /* 0x080fe20000000015 */
[CC--:B------:R-:W-:Y:S01]  /*2480*/  FFMA R24, R30.reuse, R39.reuse, R13 ;  /* 0x000000271e187223 */ /* 0x0c0fe2000000000d */
[CC--:B------:R-:W-:Y:S01]  /*2490*/  FFMA R68, R30.reuse, R22.reuse, R37 ;  /* 0x000000161e447223 */ /* 0x0c0fe20000000025 */
[-C--:B------:R-:W-:Y:S01]  /*24a0*/  FFMA R21, R29, R39.reuse, R36 ;  /* 0x000000271d157223 */ /* 0x080fe20000000024 */
[----:B------:R-:W-:Y:S01]  /*24b0*/  FFMA R13, R31, R39, R38 ;  /* 0x000000271f0d7223 */ /* 0x000fe20000000026 */
[-C--:B------:R-:W-:Y:S01]  /*24c0*/  FFMA R67, R29, R25.reuse, R64 ;  /* 0x000000191d437223 */ /* 0x080fe20000000040 */
[----:B------:R-:W1:Y:S01]  /*24d0*/  LDS.128 R36, [R61+0xd30] ;  /* 0x000d30003d247984 */ /* 0x000e620000000c00 */
[-C--:B------:R-:W-:Y:S01]  /*24e0*/  FFMA R65, R30, R25.reuse, R41 ;  /* 0x000000191e417223 */ /* 0x080fe20000000029 */
[----:B------:R-:W-:Y:S01]  /*24f0*/  FFMA R70, R31, R25, R70 ;  /* 0x000000191f467223 */ /* 0x000fe20000000046 */
[-C--:B------:R-:W-:Y:S01]  /*2500*/  FFMA R25, R29, R22.reuse, R42 ;  /* 0x000000161d197223 */ /* 0x080fe2000000002a */
[----:B------:R-:W2:Y:S01]  /*2510*/  LDS R64, [R61+0xd40] ;  /* 0x000d40003d407984 */ /* 0x000ea20000000800 */
[----:B------:R-:W-:-:S03]  /*2520*/  FFMA R66, R28, R22, R71 ;  /* 0x000000161c427223 */ /* 0x000fc60000000047 */
[----:B------:R-:W3:Y:S01]  /*2530*/  LDS.128 R40, [R40+0x100] ;  /* 0x0001000028287984 */ /* 0x000ee20000000c00 */
[C---:B0-----:R-:W-:Y:S01]  /*2540*/  FFMA R30, R32.reuse, R30, R15 ;  /* 0x0000001e201e7223 */ /* 0x041fe2000000000f */
[C---:B------:R-:W-:Y:S01]  /*2550*/  FFMA R28, R32.reuse, R28, R19 ;  /* 0x0000001c201c7223 */ /* 0x040fe20000000013 */
[C---:B------:R-:W-:Y:S01]  /*2560*/  FFMA R18, R32.reuse, R29, R18 ;  /* 0x0000001d20127223 */ /* 0x040fe20000000012 */
[----:B------:R-:W-:Y:S02]  /*2570*/  FFMA R15, R32, R31, R14 ;  /* 0x0000001f200f7223 */ /* 0x000fe4000000000e */
[----:B-1----:R-:W-:Y:S01]  /*2580*/  FFMA R29, R37, R33, R28 ;  /* 0x00000021251d7223 */ /* 0x002fe2000000001c */
[C---:B------:R-:W-:Y:S01]  /*2590*/  FFMA R71, R33.reuse, R38, R18 ;  /* 0x0000002621477223 */ /* 0x040fe20000000012 */
[----:B------:R-:W-:Y:S01]  /*25a0*/  FFMA R31, R33, R39, R30 ;  /* 0x00000027211f7223 */ /* 0x000fe2000000001e */
[----:B------:R-:W0:Y:S01]  /*25b0*/  LDS.64 R18, [R61+0xe40] ;  /* 0x000e40003d127984 */ /* 0x000e220000000a00 */
[----:B--2---:R-:W-:Y:S01]  /*25c0*/  FFMA R33, R64, R33, R15 ;  /* 0x0000002140217223 */ /* 0x004fe2000000000f */
[CC--:B------:R-:W-:Y:S01]  /*25d0*/  FFMA R30, R38.reuse, R26.reuse, R67 ;  /* 0x0000001a261e7223 */ /* 0x0c0fe20000000043 */
[-C--:B------:R-:W-:Y:S01]  /*25e0*/  FFMA R32, R39, R26.reuse, R65 ;  /* 0x0000001a27207223 */ /* 0x080fe20000000041 */
[----:B------:R-:W1:Y:S01]  /*25f0*/  LDS.64 R14, [R61+0xe38] ;  /* 0x000e38003d0e7984 */ /* 0x000e620000000a00 */
[-C--:B------:R-:W-:Y:S01]  /*2600*/  FFMA R25, R38, R23.reuse, R25 ;  /* 0x0000001726197223 */ /* 0x080fe20000000019 */
[CC--:B------:R-:W-:Y:S01]  /*2610*/  FFMA R28, R37.reuse, R26.reuse, R69 ;  /* 0x0000001a251c7223 */ /* 0x0c0fe20000000045 */
[C---:B------:R-:W-:Y:S01]  /*2620*/  FFMA R70, R64.reuse, R26, R70 ;  /* 0x0000001a40467223 */ /* 0x040fe20000000046 */
[-C--:B------:R-:W-:Y:S01]  /*2630*/  FFMA R65, R37, R23.reuse, R66 ;  /* 0x0000001725417223 */ /* 0x080fe20000000042 */
[-C--:B------:R-:W-:Y:S01]  /*2640*/  FFMA R67, R39, R23.reuse, R68 ;  /* 0x0000001727437223 */ /* 0x080fe20000000044 */
[----:B------:R-:W-:Y:S01]  /*2650*/  FFMA R63, R64, R23, R63 ;  /* 0x00000017403f7223 */ /* 0x000fe2000000003f */
[----:B---3--:R-:W-:Y:S01]  /*2660*/  FFMA R36, R37, R40, R20 ;  /* 0x0000002825247223 */ /* 0x008fe20000000014 */
[C---:B------:R-:W-:Y:S01]  /*2670*/  FFMA R38, R40.reuse, R38, R21 ;  /* 0x0000002628267223 */ /* 0x040fe20000000015 */
[----:B------:R-:W2:Y:S01]  /*2680*/  LDS R26, [R61+0xf3c] ;  /* 0x000f3c003d1a7984 */ /* 0x000ea20000000800 */
[----:B------:R-:W-:Y:S01]  /*2690*/  FFMA R24, R40, R39, R24 ;  /* 0x0000002728187223 */ /* 0x000fe20000000018 */
[----:B------:R-:W-:-:S02]  /*26a0*/  FFMA R40, R64, R40, R13 ;  /* 0x0000002840287223 */ /* 0x000fc4000000000d */
[----:B------:R-:W3:Y:S01]  /*26b0*/  LDS.128 R20, [R61+0xf40] ;  /* 0x000f40003d147984 */ /* 0x000ee20000000c00 */
[----:B0-----:R-:W-:Y:S01]  /*26c0*/  FFMA R32, R18, R27, R32 ;  /* 0x0000001b12207223 */ /* 0x001fe20000000020 */
[----:B------:R-:W-:Y:S01]  /*26d0*/  FFMA R33, R34, R19, R33 ;  /* 0x0000001322217223 */ /* 0x000fe20000000021 */
[----:B------:R-:W-:Y:S01]  /*26e0*/  FFMA R63, R19, R16, R63 ;  /* 0x00000010133f7223 */ /* 0x000fe2000000003f */
[----:B------:R-:W-:Y:S01]  /*26f0*/  FFMA R24, R18, R41, R24 ;  /* 0x0000002912187223 */ /* 0x000fe20000000018 */
[CC--:B-1----:R-:W-:Y:S01]  /*2700*/  FFMA R37, R14.reuse, R27.reuse, R28 ;  /* 0x0000001b0e257223 */ /* 0x0c2fe2000000001c */
[C---:B------:R-:W-:Y:S01]  /*2710*/  FFMA R13, R15.reuse, R27, R30 ;  /* 0x0000001b0f0d7223 */ /* 0x040fe2000000001e */
[C---:B------:R-:W-:Y:S01]  /*2720*/  FFMA R29, R14.reuse, R34, R29 ;  /* 0x000000220e1d7223 */ /* 0x040fe2000000001d */
[CC--:B------:R-:W-:Y:S01]  /*2730*/  FFMA R28, R14.reuse, R16.reuse, R65 ;  /* 0x000000100e1c7223 */ /* 0x0c0fe20000000041 */
[----:B------:R-:W-:Y:S01]  /*2740*/  FFMA R39, R14, R41, R36 ;  /* 0x000000290e277223 */ /* 0x000fe20000000024 */
[----:B------:R-:W-:Y:S01]  /*2750*/  FFMA R71, R34, R15, R71 ;  /* 0x0000000f22477223 */ /* 0x000fe20000000047 */
[----:B------:R-:W-:Y:S01]  /*2760*/  FFMA R25, R15, R16, R25 ;  /* 0x000000100f197223 */ /* 0x000fe20000000019 */
[----:B------:R-:W-:Y:S01]  /*2770*/  FFMA R27, R19, R27, R70 ;  /* 0x0000001b131b7223 */ /* 0x000fe20000000046 */
[-C--:B------:R-:W-:Y:S01]  /*2780*/  FFMA R15, R15, R41.reuse, R38 ;  /* 0x000000290f0f7223 */ /* 0x080fe20000000026 */
[C---:B------:R-:W-:Y:S01]  /*2790*/  FFMA R14, R18.reuse, R34, R31 ;  /* 0x00000022120e7223 */ /* 0x040fe2000000001f */
[----:B------:R-:W-:Y:S01]  /*27a0*/  FFMA R30, R18, R16, R67 ;  /* 0x00000010121e7223 */ /* 0x000fe20000000043 */
[----:B------:R-:W-:Y:S01]  /*27b0*/  FFMA R19, R19, R41, R40 ;  /* 0x0000002913137223 */ /* 0x000fe20000000028 */
[----:B--2---:R-:W-:Y:S01]  /*27c0*/  FFMA R41, R26, R12, R37 ;  /* 0x0000000c1a297223 */ /* 0x004fe20000000025 */
[----:B---3--:R-:W-:Y:S01]  /*27d0*/  FFMA R65, R20, R35, R71 ;  /* 0x0000002314417223 */ /* 0x008fe20000000047 */
[----:B------:R-:W-:Y:S01]  /*27e0*/  FFMA R67, R22, R17, R63 ;  /* 0x0000001116437223 */ /* 0x000fe2000000003f */
[C---:B------:R-:W-:Y:S01]  /*27f0*/  FFMA R69, R26.reuse, R35, R29 ;  /* 0x000000231a457223 */ /* 0x040fe2000000001d */
[C---:B------:R-:W-:Y:S01]  /*2800*/  FFMA R43, R26.reuse, R17, R28 ;  /* 0x000000111a2b7223 */ /* 0x040fe2000000001c */
[----:B------:R-:W-:Y:S01]  /*2810*/  FFMA R39, R26, R42, R39 ;  /* 0x0000002a1a277223 */ /* 0x000fe20000000027 */
[C---:B------:R-:W-:Y:S01]  /*2820*/  FFMA R23, R35.reuse, R21, R14 ;  /* 0x0000001523177223 */ /* 0x040fe2000000000e */
[----:B------:R-:W-:Y:S01]  /*2830*/  FFMA R36, R35, R22, R33 ;  /* 0x0000001623247223 */ /* 0x000fe20000000021 */
[-C--:B------:R-:W-:Y:S01]  /*2840*/  FFMA R68, R20, R12.reuse, R13 ;  /* 0x0000000c14447223 */ /* 0x080fe2000000000d */
[CC--:B------:R-:W-:Y:S01]  /*2850*/  FFMA R37, R21.reuse, R12.reuse, R32 ;  /* 0x0000000c15257223 */ /* 0x0c0fe20000000020 */
[----:B------:R-:W-:Y:S01]  /*2860*/  FFMA R66, R22, R12, R27 ;  /* 0x0000000c16427223 */ /* 0x000fe2000000001b */
[CC--:B------:R-:W-:Y:S01]  /*2870*/  FFMA R73, R20.reuse, R17.reuse, R25 ;  /* 0x0000001114497223 */ /* 0x0c0fe20000000019 */
[C---:B------:R-:W-:Y:S01]  /*2880*/  FFMA R71, R21.reuse, R17, R30 ;  /* 0x0000001115477223 */ /* 0x040fe2000000001e */
[-C--:B------:R-:W-:Y:S01]  /*2890*/  FFMA R64, R20, R42.reuse, R15 ;  /* 0x0000002a14407223 */ /* 0x080fe2000000000f */
[-C--:B------:R-:W-:Y:S01]  /*28a0*/  FFMA R63, R21, R42.reuse, R24 ;  /* 0x0000002a153f7223 */ /* 0x080fe20000000018 */
[----:B------:R-:W-:Y:S01]  /*28b0*/  FFMA R72, R22, R42, R19 ;  /* 0x0000002a16487223 */ /* 0x000fe20000000013 */
[----:B------:R-:W-:Y:S06]  /*28c0*/  BAR.SYNC.DEFER_BLOCKING 0x0 ;  /* 0x0000000000007b1d */ /* 0x000fec0000010000 */
[----:B------:R-:W-:Y:S05]  /*28d0*/  @P0 BRA `(.L_x_881) ;  /* 0xffffffdc00480947 */ /* 0x000fea000383ffff */
.L_x_858:
[----:B------:R-:W0:Y:S01]  /*28e0*/  LDCU.64 UR4, c[0x0][0x398] ;  /* 0x00007300ff0477ac */ /* 0x000e220008000a00 */
[----:B---3--:R-:W-:Y:S02]  /*28f0*/  LEA R7, R3, R62, 0x6 ;  /* 0x0000003e03077211 */ /* 0x008fe400078e30ff */
[----:B------:R-:W-:Y:S01]  /*2900*/  LEA R2, R2, R59, 0x6 ;  /* 0x0000003b02027211 */ /* 0x000fe200078e30ff */
[----:B0-----:R-:W-:-:S04]  /*2910*/  UISETP.NE.U32.AND UP0, UPT, UR4, URZ, UPT ;  /* 0x000000ff0400728c */ /* 0x001fc8000bf05070 */
[----:B------:R-:W-:-:S09]  /*2920*/  UISETP.NE.AND.EX UP0, UPT, UR5, URZ, UPT, UP0 ;  /* 0x000000ff0500728c */ /* 0x000fd2000bf05300 */
[----:B------:R-:W-:Y:S05]  /*2930*/  BRA.U UP0, `(.L_x_882) ;  /* 0x000000b100e87547 */ /* 0x000fea000b800000 */
[----:B------:R-:W0:Y:S02]  /*2940*/  LDCU.64 UR4, c[0x0][0x3a0] ;  /* 0x00007400ff0477ac */ /* 0x000e240008000a00 */
[----:B0-----:R-:W-:-:S04]  /*2950*/  UISETP.NE.U32.AND UP0, UPT, UR4, URZ, UPT ;  /* 0x000000ff0400728c */ /* 0x001fc8000bf05070 */
[----:B------:R-:W-:-:S09]  /*2960*/  UISETP.NE.AND.EX UP0, UPT, UR5, URZ, UPT, UP0 ;  /* 0x000000ff0500728c */ /* 0x000fd2000bf05300 */
[----:B------:R-:W-:Y:S05]  /*2970*/  BRA.U UP0, `(.L_x_883) ;  /* 0x0000005500e87547 */ /* 0x000fea000b800000 */
[----:B------:R-:W0:Y:S01]  /*2980*/  LDCU UR4, c[0x0][0x3b0] ;  /* 0x00007600ff0477ac */ /* 0x000e220008000800 */
[----:B------:R-:W-:Y:S01]  /*2990*/  BSSY.RECONVERGENT B2, `(.L_x_884) ;  /* 0x0000145000027945 */ /* 0x000fe20003800200 */
[----:B0-----:R-:W-:-:S13]  /*29a0*/  ISETP.GE.U32.AND P0, PT, R7, UR4, PT ;  /* 0x0000000407007c0c */ /* 0x001fda000bf06070 */
[----:B------:R-:W-:Y:S05]  /*29b0*/  @P0 BRA `(.L_x_885) ;  /* 0x0000001400080947 */ /* 0x000fea0003800000 */
[----:B------:R-:W0:Y:S02]  /*29c0*/  LDCU UR4, c[0x0][0x3bc] ;  /* 0x00007780ff0477ac */ /* 0x000e240008000800 */
[----:B0-----:R-:W-:-:S09]  /*29d0*/  UISETP.GT.U32.AND UP0, UPT, UR4, 0x7, UPT ;  /* 0x000000070400788c */ /* 0x001fd2000bf04070 */
        /* <DEDUP_REMOVED lines=8> */
[----:B------:R-:W-:Y:S05]  /*2a60*/  BRA.U UP0, `(.L_x_889) ;  /* 0x0000000100647547 */ /* 0x000fea000b800000 */
.L_x_886:
[----:B------:R-:W0:Y:S01]  /*2a70*/  LDCU UR4, c[0x0][0x3b4] ;  /* 0x00007680ff0477ac */ /* 0x000e220008000800 */
[C---:B------:R-:W-:Y:S01]  /*2a80*/  IADD3 R0, PT, PT, R2.reuse, 0x1, RZ ;  /* 0x0000000102007810 */ /* 0x040fe20007ffe0ff */
[----:B------:R-:W1:Y:S01]  /*2a90*/  LDC.64 R4, c[0x0][0x380] ;  /* 0x0000e000ff047b82 */ /* 0x000e620000000a00 */
[----:B------:R-:W-:Y:S02]  /*2aa0*/  IADD3 R3, PT, PT, R2, 0x2, RZ ;  /* 0x0000000202037810 */ /* 0x000fe40007ffe0ff */
[----:B0-----:R-:W-:Y:S02]  /*2ab0*/  ISETP.GE.U32.AND P1, PT, R0, UR4, PT ;  /* 0x0000000400007c0c */ /* 0x001fe4000bf26070 */
[----:B------:R-:W-:Y:S01]  /*2ac0*/  ISETP.GE.U32.AND P2, PT, R3, UR4, PT ;  /* 0x0000000403007c0c */ /* 0x000fe2000bf46070 */
[----:B------:R-:W-:Y:S01]  /*2ad0*/  IMAD R3, R7, UR4, R2 ;  /* 0x0000000407037c24 */ /* 0x000fe2000f8e0202 */
[----:B------:R-:W-:-:S03]  /*2ae0*/  ISETP.GE.U32.AND P0, PT, R2, UR4, PT ;  /* 0x0000000402007c0c */ /* 0x000fc6000bf06070 */
[----:B-1----:R-:W-:-:S06]  /*2af0*/  IMAD.WIDE.U32 R4, R3, 0x4, R4 ;  /* 0x0000000403047825 */ /* 0x002fcc00078e0004 */
[----:B------:R-:W0:Y:S08]  /*2b00*/  @!P1 LDC R6, c[0x0][0x3a8] ;  /* 0x0000ea00ff069b82 */ /* 0x000e300000000800 */
[----:B------:R-:W1:Y:S08]  /*2b10*/  @!P2 LDC R8, c[0x0][0x3a8] ;  /* 0x0000ea00ff08ab82 */ /* 0x000e700000000800 */
[----:B------:R-:W2:Y:S01]  /*2b20*/  @!P0 LDC R0, c[0x0][0x3a8] ;  /* 0x0000ea00ff008b82 */ /* 0x000ea20000000800 */
[----:B0-----:R-:W-:-:S05]  /*2b30*/  @!P1 FMUL R65, R65, R6 ;  /* 0x0000000641419220 */ /* 0x001fca0000400000 */
[----:B------:R0:W-:Y:S01]  /*2b40*/  @!P1 STG.E desc[UR6][R4.64+0x4], R65 ;  /* 0x0000044104009986 */ /* 0x0001e2000c101906 */
[----:B-1----:R-:W-:-:S05]  /*2b50*/  @!P2 FMUL R23, R23, R8 ;  /* 0x000000081717a220 */ /* 0x002fca0000400000 */
[----:B------:R0:W-:Y:S01]  /*2b60*/  @!P2 STG.E desc[UR6][R4.64+0x8], R23 ;  /* 0x000008170400a986 */ /* 0x0001e2000c101906 */
[----:B--2---:R-:W-:Y:S01]  /*2b70*/  @!P0 FMUL R69, R69, R0 ;  /* 0x0000000045458220 */ /* 0x004fe20000400000 */
[----:B------:R-:W-:-:S04]  /*2b80*/  IADD3 R0, PT, PT, R2, 0x3, RZ ;  /* 0x0000000302007810 */ /* 0x000fc80007ffe0ff */
[----:B------:R0:W-:Y:S01]  /*2b90*/  @!P0 STG.E desc[UR6][R4.64], R69 ;  /* 0x0000004504008986 */ /* 0x0001e2000c101906 */
[----:B------:R-:W-:-:S13]  /*2ba0*/  ISETP.GE.U32.AND P0, PT, R0, UR4, PT ;  /* 0x0000000400007c0c */ /* 0x000fda000bf06070 */
[----:B0-----:R-:W-:Y:S05]  /*2bb0*/  @P0 BRA `(.L_x_885) ;  /* 0x0000001000880947 */ /* 0x001fea0003800000 */
[----:B------:R-:W0:Y:S02]  /*2bc0*/  LDCU UR4, c[0x0][0x3a8] ;  /* 0x00007500ff0477ac */ /* 0x000e240008000800 */
[----:B0-----:R-:W-:-:S05]  /*2bd0*/  FMUL R3, R36, UR4 ;  /* 0x0000000424037c20 */ /* 0x001fca0008400000 */
[----:B------:R0:W-:Y:S01]  /*2be0*/  STG.E desc[UR6][R4.64+0xc], R3 ;  /* 0x00000c0304007986 */ /* 0x0001e2000c101906 */
[----:B------:R-:W-:Y:S05]  /*2bf0*/  BRA `(.L_x_885) ;  /* 0x0000001000787947 */ /* 0x000fea0003800000 */
.L_x_889:
        /* <DEDUP_REMOVED lines=8> */
[----:B------:R-:W-:Y:S01]  /*2c80*/  HFMA2 R0, -RZ, RZ, 0.96630859375, -0.0022525787353515625 ;  /* 0x3bbb989dff007431 */ /* 0x000fe200000001ff */
[----:B------:R-:W-:Y:S01]  /*2c90*/  MOV R9, 0x437c0000 ;  /* 0x437c000000097802 */ /* 0x000fe20000000f00 */
[----:B------:R-:W-:Y:S01]  /*2ca0*/  BSSY.RECONVERGENT B4, `(.L_x_892) ;  /* 0x0000015000047945 */ /* 0x000fe20003800200 */
[----:B0-----:R-:W-:-:S04]  /*2cb0*/  FMUL R3, R69, UR4 ;  /* 0x0000000445037c20 */ /* 0x001fc80008400000 */
        /* <DEDUP_REMOVED lines=18> */
[----:B------:R-:W-:Y:S05]  /*2de0*/  CALL.REL.NOINC `($__internal_1_$__cuda_sm3x_div_rn_noftz_f32_slowpath) ;  /* 0x0000016800fc7944 */ /* 0x000fea0003c00000 */
.L_x_893:
[----:B------:R-:W-:Y:S05]  /*2df0*/  BSYNC.RECONVERGENT B4 ;  /* 0x0000000000047941 */ /* 0x000fea0003800200 */
.L_x_892:
[----:B------:R0:W-:Y:S02]  /*2e00*/  STG.E desc[UR6][R4.64], R0 ;  /* 0x0000000004007986 */ /* 0x0001e4000c101906 */
.L_x_891:
[----:B------:R-:W-:Y:S05]  /*2e10*/  BSYNC.RECONVERGENT B3 ;  /* 0x0000000000037941 */ /* 0x000fea0003800200 */
.L_x_890:
[----:B------:R-:W1:Y:S01]  /*2e20*/  LDCU UR4, c[0x0][0x3b4] ;  /* 0x00007680ff0477ac */ /* 0x000e620008000800 */
[----:B0-----:R-:W-:Y:S01]  /*2e30*/  IADD3 R0, PT, PT, R2, 0x1, RZ ;  /* 0x0000000102007810 */ /* 0x001fe20007ffe0ff */
[----:B------:R-:W-:Y:S03]  /*2e40*/  BSSY.RECONVERGENT B3, `(.L_x_894) ;  /* 0x000001d000037945 */ /* 0x000fe60003800200 */
[----:B-1----:R-:W-:-:S13]  /*2e50*/  ISETP.GE.U32.AND P0, PT, R0, UR4, PT ;  /* 0x0000000400007c0c */ /* 0x002fda000bf06070 */
        /* <DEDUP_REMOVED lines=25> */
.L_x_897:
[----:B------:R-:W-:Y:S05]  /*2ff0*/  BSYNC.RECONVERGENT B4 ;  /* 0x0000000000047941 */ /* 0x000fea0003800200 */
.L_x_896:
[----:B------:R0:W-:Y:S02]  /*3000*/  STG.E desc[UR6][R4.64+0x4], R0 ;  /* 0x0000040004007986 */ /* 0x0001e4000c101906 */
.L_x_895:
[----:B------:R-:W-:Y:S05]  /*3010*/  BSYNC.RECONVERGENT B3 ;  /* 0x0000000000037941 */ /* 0x000fea0003800200 */
.L_x_894:
        /* <DEDUP_REMOVED lines=29> */
.L_x_901:
[----:B------:R-:W-:Y:S05]  /*31f0*/  BSYNC.RECONVERGENT B4 ;  /* 0x0000000000047941 */ /* 0x000fea0003800200 */
.L_x_900:
[----:B------:R0:W-:Y:S02]  /*3200*/  STG.E desc[UR6][R4.64+0x8], R0 ;  /* 0x0000080004007986 */ /* 0x0001e4000c101906 */
.L_x_899:
[----:B------:R-:W-:Y:S05]  /*3210*/  BSYNC.RECONVERGENT B3 ;  /* 0x0000000000037941 */ /* 0x000fea0003800200 */
.L_x_898:
[----:B------:R-:W1:Y:S01]  /*3220*/  LDCU UR4, c[0x0][0x3b4] ;  /* 0x00007680ff0477ac */ /* 0x000e620008000800 */
[----:B0-----:R-:W-:-:S04]  /*3230*/  IADD3 R0, PT, PT, R2, 0x3, RZ ;  /* 0x0000000302007810 */ /* 0x001fc80007ffe0ff */
        /* <DEDUP_REMOVED lines=26> */
.L_x_903:
[----:B------:R-:W-:Y:S05]  /*33e0*/  BSYNC.RECONVERGENT B3 ;  /* 0x0000000000037941 */ /* 0x000fea0003800200 */
.L_x_902:
[----:B------:R4:W-:Y:S01]  /*33f0*/  STG.E desc[UR6][R4.64+0xc], R0 ;  /* 0x00000c0004007986 */ /* 0x0009e2000c101906 */
[----:B------:R-:W-:Y:S05]  /*3400*/  BRA `(.L_x_885) ;  /* 0x0000000800747947 */ /* 0x000fea0003800000 */
.L_x_888:
[----:B------:R-:W0:Y:S01]  /*3410*/  LDC R3, c[0x0][0x3b4] ;  /* 0x0000ed00ff037b82 */ /* 0x000e220000000800 */
[C---:B------:R-:W-:Y:S01]  /*3420*/  IADD3 R0, PT, PT, R2.reuse, 0x1, RZ ;  /* 0x0000000102007810 */ /* 0x040fe20007ffe0ff */
[----:B------:R-:W-:Y:S01]  /*3430*/  BSSY.RECONVERGENT B0, `(.L_x_904) ;  /* 0x0000026000007945 */ /* 0x000fe20003800200 */
[C---:B------:R-:W-:Y:S02]  /*3440*/  IADD3 R6, PT, PT, R2.reuse, 0x2, RZ ;  /* 0x0000000202067810 */ /* 0x040fe40007ffe0ff */
[----:B------:R-:W-:-:S03]  /*3450*/  IADD3 R8, PT, PT, R2, 0x3, RZ ;  /* 0x0000000302087810 */ /* 0x000fc60007ffe0ff */
[----:B------:R-:W1:Y:S01]  /*3460*/  LDC.64 R4, c[0x0][0x380] ;  /* 0x0000e000ff047b82 */ /* 0x000e620000000a00 */
[-C--:B0-----:R-:W-:Y:S02]  /*3470*/  ISETP.GE.U32.AND P2, PT, R2, R3.reuse, PT ;  /* 0x000000030200720c */ /* 0x081fe40003f46070 */
[-C--:B------:R-:W-:Y:S02]  /*3480*/  ISETP.GE.U32.AND P4, PT, R0, R3.reuse, PT ;  /* 0x000000030000720c */ /* 0x080fe40003f86070 */
[-C--:B------:R-:W-:Y:S02]  /*3490*/  ISETP.GE.U32.AND P1, PT, R6, R3.reuse, PT ;  /* 0x000000030600720c */ /* 0x080fe40003f26070 */
[-C--:B------:R-:W-:Y:S01]  /*34a0*/  ISETP.GE.U32.AND P0, PT, R8, R3.reuse, PT ;  /* 0x000000030800720c */ /* 0x080fe20003f06070 */
[----:B------:R-:W-:-:S04]  /*34b0*/  IMAD R3, R7, R3, R2 ;  /* 0x0000000307037224 */ /* 0x000fc800078e0202 */
[----:B-1----:R-:W-:Y:S02]  /*34c0*/  IMAD.WIDE.U32 R4, R3, 0x4, R4 ;  /* 0x0000000403047825 */ /* 0x002fe400078e0004 */
[----:B------:R-:W-:Y:S06]  /*34d0*/  @P2 BRA `(.L_x_905) ;  /* 0x00000000006c2947 */ /* 0x000fec0003800000 */
[----:B------:R-:W0:Y:S01]  /*34e0*/  LDCU UR4, c[0x0][0x3a8] ;  /* 0x00007500ff0477ac */ /* 0x000e220008000800 */
[----:B------:R-:W-:Y:S01]  /*34f0*/  HFMA2 R10, -RZ, RZ, 1.125, -9232 ;  /* 0x3c80f082ff0a7431 */ /* 0x000fe200000001ff */
[----:B------:R-:W-:Y:S01]  /*3500*/  MOV R11, 0x3f800000 ;  /* 0x3f800000000b7802 */ /* 0x000fe20000000f00 */
[----:B0-----:R-:W-:-:S04]  /*3510*/  FMUL R69, R69, UR4 ;  /* 0x0000000445457c20 */ /* 0x001fc80008400000 */
        /* <DEDUP_REMOVED lines=21> */
[----:B------:R-:W-:-:S05]  /*3670*/  FMUL R3, R0, R3 ;  /* 0x0000000300037220 */ /* 0x000fca0000400000 */
[----:B------:R0:W-:Y:S02]  /*3680*/  STG.E desc[UR6][R4.64], R3 ;  /* 0x0000000304007986 */ /* 0x0001e4000c101906 */
.L_x_905:
[----:B------:R-:W-:Y:S05]  /*3690*/  BSYNC.RECONVERGENT B0 ;  /* 0x0000000000007941 */ /* 0x000fea0003800200 */
.L_x_904:
[----:B------:R-:W-:Y:S04]  /*36a0*/  BSSY.RECONVERGENT B0, `(.L_x_906) ;  /* 0x000001d000007945 */ /* 0x000fe80003800200 */
[----:B------:R-:W-:Y:S05]  /*36b0*/  @P4 BRA `(.L_x_907) ;  /* 0x00000000006c4947 */ /* 0x000fea0003800000 */
[----:B------:R-:W1:Y:S01]  /*36c0*/  LDCU UR4, c[0x0][0x3a8] ;  /* 0x00007500ff0477ac */ /* 0x000e620008000800 */
[----:B------:R-:W-:Y:S01]  /*36d0*/  HFMA2 R10, -RZ, RZ, 1.125, -9232 ;  /* 0x3c80f082ff0a7431 */ /* 0x000fe200000001ff */
[----:B------:R-:W-:Y:S01]  /*36e0*/  MOV R11, 0x3f800000 ;  /* 0x3f800000000b7802 */ /* 0x000fe20000000f00 */
[----:B-1----:R-:W-:-:S04]  /*36f0*/  FMUL R65, R65, UR4 ;  /* 0x0000000441417c20 */ /* 0x002fc80008400000 */
[----:B------:R-:W-:-:S04]  /*3700*/  FMUL R0, R65, R65 ;  /* 0x0000004141007220 */ /* 0x000fc80000400000 */
[----:B------:R-:W-:-:S04]  /*3710*/  FMUL R0, R0, R65 ;  /* 0x0000004100007220 */ /* 0x000fc80000400000 */
[----:B------:R-:W-:-:S04]  /*3720*/  FFMA R0, R0, 0.044714998453855514526, R65 ;  /* 0x3d37271300007823 */ /* 0x000fc80000000041 */
[----:B0-----:R-:W-:-:S04]  /*3730*/  FMUL R3, R0, 0.79788458347320556641 ;  /* 0x3f4c422a00037820 */ /* 0x001fc80000400000 */
        /* <DEDUP_REMOVED lines=19> */
.L_x_907:
[----:B------:R-:W-:Y:S05]  /*3870*/  BSYNC.RECONVERGENT B0 ;  /* 0x0000000000007941 */ /* 0x000fea0003800200 */
.L_x_906:
[----:B------:R-:W-:Y:S04]  /*3880*/  BSSY.RECONVERGENT B0, `(.L_x_908) ;  /* 0x000001d000007945 */ /* 0x000fe80003800200 */
[----:B------:R-:W-:Y:S05]  /*3890*/  @P1 BRA `(.L_x_909) ;  /* 0x00000000006c1947 */ /* 0x000fea0003800000 */
[----:B------:R-:W2:Y:S01]  /*38a0*/  LDCU UR4, c[0x0][0x3a8] ;  /* 0x00007500ff0477ac */ /* 0x000ea20008000800 */
[----:B------:R-:W-:Y:S01]  /*38b0*/  HFMA2 R10, -RZ, RZ, 1.125, -9232 ;  /* 0x3c80f082ff0a7431 */ /* 0x000fe200000001ff */
[----:B------:R-:W-:Y:S01]  /*38c0*/  MOV R11, 0x3f800000 ;  /* 0x3f800000000b7802 */ /* 0x000fe20000000f00 */
[----:B--2---:R-:W-:-:S04]  /*38d0*/  FMUL R23, R23, UR4 ;  /* 0x0000000417177c20 */ /* 0x004fc80008400000 */
[----:B------:R-:W-:-:S04]  /*38e0*/  FMUL R0, R23, R23 ;  /* 0x0000001717007220 */ /* 0x000fc80000400000 */
[----:B------:R-:W-:-:S04]  /*38f0*/  FMUL R0, R0, R23 ;  /* 0x0000001700007220 */ /* 0x000fc80000400000 */
[----:B------:R-:W-:-:S04]  /*3900*/  FFMA R0, R0, 0.044714998453855514526, R23 ;  /* 0x3d37271300007823 */ /* 0x000fc80000000017 */
[----:B01----:R-:W-:-:S04]  /*3910*/  FMUL R3, R0, 0.79788458347320556641 ;  /* 0x3f4c422a00037820 */ /* 0x003fc80000400000 */
        /* <DEDUP_REMOVED lines=19> */
.L_x_909:
[----:B------:R-:W-:Y:S05]  /*3a50*/  BSYNC.RECONVERGENT B0 ;  /* 0x0000000000007941 */ /* 0x000fea0003800200 */
.L_x_908:
[----:B------:R-:W-:Y:S05]  /*3a60*/  @P0 BRA `(.L_x_885) ;  /* 0x0000000000dc0947 */ /* 0x000fea0003800000 */
[----:B------:R-:W3:Y:S01]  /*3a70*/  LDCU UR4, c[0x0][0x3a8] ;  /* 0x00007500ff0477ac */ /* 0x000ee20008000800 */
[----:B------:R-:W-:Y:S01]  /*3a80*/  HFMA2 R10, -RZ, RZ, 1.125, -9232 ;  /* 0x3c80f082ff0a7431 */ /* 0x000fe200000001ff */
[----:B------:R-:W-:Y:S01]  /*3a90*/  MOV R13, 0x3f800000 ;  /* 0x3f800000000d7802 */ /* 0x000fe20000000f00 */
[----:B---3--:R-:W-:-:S04]  /*3aa0*/  FMUL R11, R36, UR4 ;  /* 0x00000004240b7c20 */ /* 0x008fc80008400000 */
[----:B------:R-:W-:-:S04]  /*3ab0*/  FMUL R0, R11, R11 ;  /* 0x0000000b0b007220 */ /* 0x000fc80000400000 */
[----:B------:R-:W-:-:S04]  /*3ac0*/  FMUL R0, R0, R11 ;  /* 0x0000000b00007220 */ /* 0x000fc80000400000 */
[----:B------:R-:W-:-:S04]  /*3ad0*/  FFMA R0, R0, 0.044714998453855514526, R11 ;  /* 0x3d37271300007823 */ /* 0x000fc8000000000b */
[----:B012---:R-:W-:-:S04]  /*3ae0*/  FMUL R3, R0, 0.79788458347320556641 ;  /* 0x3f4c422a00037820 */ /* 0x007fc80000400000 */
        /* <DEDUP_REMOVED lines=18> */
[----:B------:R3:W-:Y:S01]  /*3c10*/  STG.E desc[UR6][R4.64+0xc], R3 ;  /* 0x00000c0304007986 */ /* 0x0007e2000c101906 */
[----:B------:R-:W-:Y:S05]  /*3c20*/  BRA `(.L_x_885) ;  /* 0x00000000006c7947 */ /* 0x000fea0003800000 */
.L_x_887:
[----:B------:R-:W0:Y:S01]  /*3c30*/  LDCU UR4, c[0x0][0x3b4] ;  /* 0x00007680ff0477ac */ /* 0x000e220008000800 */
[C---:B------:R-:W-:Y:S02]  /*3c40*/  IADD3 R0, PT, PT, R2.reuse, 0x1, RZ ;  /* 0x0000000102007810 */ /* 0x040fe40007ffe0ff */
[C---:B------:R-:W-:Y:S02]  /*3c50*/  IADD3 R3, PT, PT, R2.reuse, 0x2, RZ ;  /* 0x0000000202037810 */ /* 0x040fe40007ffe0ff */
[C---:B------:R-:W-:Y:S02]  /*3c60*/  IADD3 R4, PT, PT, R2.reuse, 0x3, RZ ;  /* 0x0000000302047810 */ /* 0x040fe40007ffe0ff */
[----:B0-----:R-:W-:Y:S02]  /*3c70*/  ISETP.GE.U32.AND P0, PT, R2, UR4, PT ;  /* 0x0000000402007c0c */ /* 0x001fe4000bf06070 */
[----:B------:R-:W-:Y:S02]  /*3c80*/  ISETP.GE.U32.AND P1, PT, R0, UR4, PT ;  /* 0x0000000400007c0c */ /* 0x000fe4000bf26070 */
[----:B------:R-:W-:Y:S01]  /*3c90*/  ISETP.GE.U32.AND P2, PT, R3, UR4, PT ;  /* 0x0000000403007c0c */ /* 0x000fe2000bf46070 */
[----:B------:R-:W-:Y:S01]  /*3ca0*/  IMAD R3, R7, UR4, R2 ;  /* 0x0000000407037c24 */ /* 0x000fe2000f8e0202 */
[----:B------:R-:W-:-:S02]  /*3cb0*/  ISETP.GE.U32.AND P3, PT, R4, UR4, PT ;  /* 0x0000000404007c0c */ /* 0x000fc4000bf66070 */
[----:B------:R-:W0:Y:S08]  /*3cc0*/  LDC.64 R4, c[0x0][0x380] ;  /* 0x0000e000ff047b82 */ /* 0x000e300000000a00 */
[----:B------:R-:W1:Y:S08]  /*3cd0*/  @!P0 LDC R0, c[0x0][0x3a8] ;  /* 0x0000ea00ff008b82 */ /* 0x000e700000000800 */
[----:B------:R-:W2:Y:S08]  /*3ce0*/  @!P1 LDC R6, c[0x0][0x3a8] ;  /* 0x0000ea00ff069b82 */ /* 0x000eb00000000800 */
[----:B------:R-:W3:Y:S01]  /*3cf0*/  @!P2 LDC R8, c[0x0][0x3a8] ;  /* 0x0000ea00ff08ab82 */ /* 0x000ee20000000800 */
[----:B0-----:R-:W-:-:S07]  /*3d00*/  IMAD.WIDE.U32 R4, R3, 0x4, R4 ;  /* 0x0000000403047825 */ /* 0x001fce00078e0004 */
[----:B------:R-:W0:Y:S01]  /*3d10*/  @!P3 LDC R9, c[0x0][0x3a8] ;  /* 0x0000ea00ff09bb82 */ /* 0x000e220000000800 */
[----:B-1----:R-:W-:-:S05]  /*3d20*/  @!P0 FMUL R0, R69, R0 ;  /* 0x0000000045008220 */ /* 0x002fca0000400000 */
[----:B------:R-:W-:Y:S01]  /*3d30*/  @!P0 FMNMX R3, RZ, R0, !PT ;  /* 0x00000000ff038209 */ /* 0x000fe20007800000 */
[----:B--2---:R-:W-:-:S04]  /*3d40*/  @!P1 FMUL R6, R65, R6 ;  /* 0x0000000641069220 */ /* 0x004fc80000400000 */
[----:B------:R1:W-:Y:S01]  /*3d50*/  @!P0 STG.E desc[UR6][R4.64], R3 ;  /* 0x0000000304008986 */ /* 0x0003e2000c101906 */
[----:B---3--:R-:W-:-:S05]  /*3d60*/  @!P2 FMUL R8, R23, R8 ;  /* 0x000000081708a220 */ /* 0x008fca0000400000 */
[----:B------:R-:W-:Y:S01]  /*3d70*/  @!P2 FMNMX R11, RZ, R8, !PT ;  /* 0x00000008ff0ba209 */ /* 0x000fe20007800000 */
[----:B0-----:R-:W-:Y:S01]  /*3d80*/  @!P3 FMUL R13, R36, R9 ;  /* 0x00000009240db220 */ /* 0x001fe20000400000 */
[----:B------:R-:W-:-:S03]  /*3d90*/  @!P1 FMNMX R9, RZ, R6, !PT ;  /* 0x00000006ff099209 */ /* 0x000fc60007800000 */
[----:B------:R1:W-:Y:S01]  /*3da0*/  @!P2 STG.E desc[UR6][R4.64+0x8], R11 ;  /* 0x0000080b0400a986 */ /* 0x0003e2000c101906 */
[----:B------:R-:W-:-:S03]  /*3db0*/  @!P3 FMNMX R13, RZ, R13, !PT ;  /* 0x0000000dff0db209 */ /* 0x000fc60007800000 */
[----:B------:R1:W-:Y:S04]  /*3dc0*/  @!P1 STG.E desc[UR6][R4.64+0x4], R9 ;  /* 0x0000040904009986 */ /* 0x0003e8000c101906 */
[----:B------:R1:W-:Y:S02]  /*3dd0*/  @!P3 STG.E desc[UR6][R4.64+0xc], R13 ;  /* 0x00000c0d0400b986 */ /* 0x0003e4000c101906 */
.L_x_885:
[----:B------:R-:W-:Y:S05]  /*3de0*/  BSYNC.RECONVERGENT B2 ;  /* 0x0000000000027941 */ /* 0x000fea0003800200 */
.L_x_884:
[----:B------:R-:W5:Y:S01]  /*3df0*/  LDCU UR4, c[0x0][0x3b0] ;  /* 0x00007600ff0477ac */ /* 0x000f620008000800 */
[----:B01234-:R-:W-:Y:S01]  /*3e00*/  IADD3 R5, PT, PT, R7, 0x1, RZ ;  /* 0x0000000107057810 */ /* 0x01ffe20007ffe0ff */
[----:B------:R-:W-:Y:S03]  /*3e10*/  BSSY.RECONVERGENT B2, `(.L_x_910) ;  /* 0x000016e000027945 */ /* 0x000fe60003800200 */
[----:B-----5:R-:W-:-:S13]  /*3e20*/  ISETP.GE.U32.AND P0, PT, R5, UR4, PT ;  /* 0x0000000405007c0c */ /* 0x020fda000bf06070 */
        /* <DEDUP_REMOVED lines=12> */
.L_x_912:
[----:B------:R-:W0:Y:S01]  /*3ef0*/  LDC R0, c[0x0][0x3b4] ;  /* 0x0000ed00ff007b82 */ /* 0x000e220000000800 */
[C---:B------:R-:W-:Y:S02]  /*3f00*/  IADD3 R15, PT, PT, R2.reuse, 0x1, RZ ;  /* 0x00000001020f7810 */ /* 0x040fe40007ffe0ff */
[C---:B------:R-:W-:Y:S02]  /*3f10*/  IADD3 R17, PT, PT, R2.reuse, 0x2, RZ ;  /* 0x0000000202117810 */ /* 0x040fe40007ffe0ff */
[-C--:B0-----:R-:W-:Y:S02]  /*3f20*/  ISETP.GE.U32.AND P0, PT, R2, R0.reuse, PT ;  /* 0x000000000200720c */ /* 0x081fe40003f06070 */
[-C--:B------:R-:W-:Y:S02]  /*3f30*/  ISETP.GE.U32.AND P1, PT, R15, R0.reuse, PT ;  /* 0x000000000f00720c */ /* 0x080fe40003f26070 */
[----:B------:R-:W-:-:S09]  /*3f40*/  ISETP.GE.U32.AND P2, PT, R17, R0, PT ;  /* 0x000000001100720c */ /* 0x000fd20003f46070 */
[----:B------:R-:W0:Y:S01]  /*3f50*/  @!P0 LDC R4, c[0x0][0x3a8] ;  /* 0x0000ea00ff048b82 */ /* 0x000e220000000800 */
[CC--:B------:R-:W-:Y:S02]  /*3f60*/  @!P0 IMAD R3, R5.reuse, R0.reuse, R2 ;  /* 0x0000000005038224 */ /* 0x0c0fe400078e0202 */
[CC--:B------:R-:W-:Y:S02]  /*3f70*/  @!P1 IMAD R15, R5.reuse, R0.reuse, R15 ;  /* 0x00000000050f9224 */ /* 0x0c0fe400078e020f */
[----:B------:R-:W-:-:S03]  /*3f80*/  @!P2 IMAD R17, R5, R0, R17 ;  /* 0x000000000511a224 */ /* 0x000fc600078e0211 */
[----:B------:R-:W1:Y:S08]  /*3f90*/  @!P0 LDC.64 R8, c[0x0][0x380] ;  /* 0x0000e000ff088b82 */ /* 0x000e700000000a00 */
[----:B------:R-:W2:Y:S08]  /*3fa0*/  @!P1 LDC R19, c[0x0][0x3a8] ;  /* 0x0000ea00ff139b82 */ /* 0x000eb00000000800 */
[----:B------:R-:W3:Y:S01]  /*3fb0*/  @!P1 LDC.64 R10, c[0x0][0x380] ;  /* 0x0000e000ff0a9b82 */ /* 0x000ee20000000a00 */
[----:B0-----:R-:W-:-:S07]  /*3fc0*/  @!P0 FMUL R41, R41, R4 ;  /* 0x0000000429298220 */ /* 0x001fce0000400000 */
[----:B------:R-:W0:Y:S01]  /*3fd0*/  @!P2 LDC R6, c[0x0][0x3a8] ;  /* 0x0000ea00ff06ab82 */ /* 0x000e220000000800 */
[----:B-1----:R-:W-:-:S05]  /*3fe0*/  @!P0 IMAD.WIDE.U32 R8, R3, 0x4, R8 ;  /* 0x0000000403088825 */ /* 0x002fca00078e0008 */
[----:B------:R1:W-:Y:S02]  /*3ff0*/  @!P0 STG.E desc[UR6][R8.64], R41 ;  /* 0x0000002908008986 */ /* 0x0003e4000c101906 */
[----:B------:R-:W4:Y:S01]  /*4000*/  @!P2 LDC.64 R12, c[0x0][0x380] ;  /* 0x0000e000ff0cab82 */ /* 0x000f220000000a00 */
[----:B--2---:R-:W-:Y:S01]  /*4010*/  @!P1 FMUL R3, R68, R19 ;  /* 0x0000001344039220 */ /* 0x004fe20000400000 */
[----:B---3--:R-:W-:Y:S01]  /*4020*/  @!P1 IMAD.WIDE.U32 R10, R15, 0x4, R10 ;  /* 0x000000040f0a9825 */ /* 0x008fe200078e000a */
[----:B------:R-:W-:-:S04]  /*4030*/  IADD3 R15, PT, PT, R2, 0x3, RZ ;  /* 0x00000003020f7810 */ /* 0x000fc80007ffe0ff */
[----:B------:R1:W-:Y:S01]  /*4040*/  @!P1 STG.E desc[UR6][R10.64], R3 ;  /* 0x000000030a009986 */ /* 0x0003e2000c101906 */
[----:B------:R-:W-:Y:S01]  /*4050*/  ISETP.GE.U32.AND P0, PT, R15, R0, PT ;  /* 0x000000000f00720c */ /* 0x000fe20003f06070 */
[----:B0-----:R-:W-:Y:S01]  /*4060*/  @!P2 FMUL R37, R37, R6 ;  /* 0x000000062525a220 */ /* 0x001fe20000400000 */
[----:B----4-:R-:W-:-:S05]  /*4070*/  @!P2 IMAD.WIDE.U32 R12, R17, 0x4, R12 ;  /* 0x00000004110ca825 */ /* 0x010fca00078e000c */
[----:B------:R1:W-:Y:S06]  /*4080*/  @!P2 STG.E desc[UR6][R12.64], R37 ;  /* 0x000000250c00a986 */ /* 0x0003ec000c101906 */
[----:B------:R-:W-:Y:S05]  /*4090*/  @P0 BRA `(.L_x_911) ;  /* 0x0000001400140947 */ /* 0x000fea0003800000 */
[----:B-1----:R-:W0:Y:S01]  /*40a0*/  LDC.64 R8, c[0x0][0x380] ;  /* 0x0000e000ff087b82 */ /* 0x002e220000000a00 */
[----:B------:R-:W1:Y:S01]  /*40b0*/  LDCU UR4, c[0x0][0x3a8] ;  /* 0x00007500ff0477ac */ /* 0x000e620008000800 */
[----:B------:R-:W-:Y:S02]  /*40c0*/  IMAD R5, R5, R0, R15 ;  /* 0x0000000005057224 */ /* 0x000fe400078e020f */
[----:B-1----:R-:W-:Y:S02]  /*40d0*/  FMUL R3, R66, UR4 ;  /* 0x0000000442037c20 */ /* 0x002fe40008400000 */
[----:B0-----:R-:W-:-:S05]  /*40e0*/  IMAD.WIDE.U32 R4, R5, 0x4, R8 ;  /* 0x0000000405047825 */ /* 0x001fca00078e0008 */
[----:B------:R0:W-:Y:S01]  /*40f0*/  STG.E desc[UR6][R4.64], R3 ;  /* 0x0000000304007986 */ /* 0x0001e2000c101906 */
[----:B------:R-:W-:Y:S05]  /*4100*/  BRA `(.L_x_911) ;  /* 0x0000001000f87947 */ /* 0x000fea0003800000 */
.L_x_915:
[----:B------:R-:W0:Y:S01]  /*4110*/  LDCU UR4, c[0x0][0x3b4] ;  /* 0x00007680ff0477ac */ /* 0x000e220008000800 */
[----:B------:R-:W-:Y:S01]  /*4120*/  BSSY.RECONVERGENT B3, `(.L_x_916) ;  /* 0x0000023000037945 */ /* 0x000fe20003800200 */
[----:B0-----:R-:W-:-:S04]  /*4130*/  MOV R3, UR4 ;  /* 0x0000000400037c02 */ /* 0x001fc80008000f00 */
[----:B------:R-:W-:-:S13]  /*4140*/  ISETP.GE.U32.AND P0, PT, R2, R3, PT ;  /* 0x000000030200720c */ /* 0x000fda0003f06070 */
        /* <DEDUP_REMOVED lines=25> */
.L_x_919:
[----:B------:R-:W-:Y:S05]  /*42e0*/  BSYNC.RECONVERGENT B4 ;  /* 0x0000000000047941 */ /* 0x000fea0003800200 */
.L_x_918:
[----:B------:R-:W0:Y:S01]  /*42f0*/  LDCU UR4, c[0x0][0x3b4] ;  /* 0x00007680ff0477ac */ /* 0x000e220008000800 */
[----:B------:R-:W1:Y:S01]  /*4300*/  LDC.64 R8, c[0x0][0x380] ;  /* 0x0000e000ff087b82 */ /* 0x000e620000000a00 */
[----:B0-----:R-:W-:-:S05]  /*4310*/  MOV R3, UR4 ;  /* 0x0000000400037c02 */ /* 0x001fca0008000f00 */
[----:B------:R-:W-:-:S04]  /*4320*/  IMAD R11, R5, R3, R2 ;  /* 0x00000003050b7224 */ /* 0x000fc800078e0202 */
[----:B-1----:R-:W-:-:S05]  /*4330*/  IMAD.WIDE.U32 R8, R11, 0x4, R8 ;  /* 0x000000040b087825 */ /* 0x002fca00078e0008 */
[----:B------:R0:W-:Y:S02]  /*4340*/  STG.E desc[UR6][R8.64], R0 ;  /* 0x0000000008007986 */ /* 0x0001e4000c101906 */
.L_x_917:
[----:B------:R-:W-:Y:S05]  /*4350*/  BSYNC.RECONVERGENT B3 ;  /* 0x0000000000037941 */ /* 0x000fea0003800200 */
.L_x_916:
[----:B------:R-:W-:Y:S01]  /*4360*/  IADD3 R4, PT, PT, R2, 0x1, RZ ;  /* 0x0000000102047810 */ /* 0x000fe20007ffe0ff */
[----:B------:R-:W-:Y:S03]  /*4370*/  BSSY.RECONVERGENT B3, `(.L_x_920) ;  /* 0x0000022000037945 */ /* 0x000fe60003800200 */
[----:B------:R-:W-:-:S13]  /*4380*/  ISETP.GE.U32.AND P0, PT, R4, R3, PT ;  /* 0x000000030400720c */ /* 0x000fda0003f06070 */
[----:B------:R-:W-:Y:S05]  /*4390*/  @P0 BRA `(.L_x_921) ;  /* 0x00000000007c0947 */ /* 0x000fea0003800000 */
[----:B------:R-:W1:Y:S01]  /*43a0*/  LDCU UR4, c[0x0][0x3a8] ;  /* 0x00007500ff0477ac */ /* 0x000e620008000800 */
[----:B0-----:R-:W-:Y:S01]  /*43b0*/  HFMA2 R0, -RZ, RZ, 0.96630859375, -0.0022525787353515625 ;  /* 0x3bbb989dff007431 */ /* 0x001fe200000001ff */
[----:B------:R-:W-:Y:S01]  /*43c0*/  MOV R9, 0x437c0000 ;  /* 0x437c000000097802 */ /* 0x000fe20000000f00 */
[----:B------:R-:W-:Y:S01]  /*43d0*/  BSSY.RECONVERGENT B4, `(.L_x_922) ;  /* 0x0000015000047945 */ /* 0x000fe20003800200 */
[----:B-1----:R-:W-:-:S04]  /*43e0*/  FMUL R3, R68, UR4 ;  /* 0x0000000444037c20 */ /* 0x002fc80008400000 */
        /* <DEDUP_REMOVED lines=19> */
.L_x_923:
[----:B------:R-:W-:Y:S05]  /*4520*/  BSYNC.RECONVERGENT B4 ;  /* 0x0000000000047941 */ /* 0x000fea0003800200 */
.L_x_922:
[----:B------:R-:W0:Y:S01]  /*4530*/  LDCU UR4, c[0x0][0x3b4] ;  /* 0x00007680ff0477ac */ /* 0x000e220008000800 */
[----:B------:R-:W1:Y:S01]  /*4540*/  LDC.64 R8, c[0x0][0x380] ;  /* 0x0000e000ff087b82 */ /* 0x000e620000000a00 */
[----:B0-----:R-:W-:-:S05]  /*4550*/  MOV R3, UR4 ;  /* 0x0000000400037c02 */ /* 0x001fca0008000f00 */
[----:B------:R-:W-:-:S04]  /*4560*/  IMAD R11, R5, R3, R4 ;  /* 0x00000003050b7224 */ /* 0x000fc800078e0204 */
[----:B-1----:R-:W-:-:S05]  /*4570*/  IMAD.WIDE.U32 R8, R11, 0x4, R8 ;  /* 0x000000040b087825 */ /* 0x002fca00078e0008 */
[----:B------:R1:W-:Y:S02]  /*4580*/  STG.E desc[UR6][R8.64], R0 ;  /* 0x0000000008007986 */ /* 0x0003e4000c101906 */
.L_x_921:
[----:B------:R-:W-:Y:S05]  /*4590*/  BSYNC.RECONVERGENT B3 ;  /* 0x0000000000037941 */ /* 0x000fea0003800200 */
.L_x_920:
[----:B------:R-:W-:Y:S01]  /*45a0*/  IADD3 R4, PT, PT, R2, 0x2, RZ ;  /* 0x0000000202047810 */ /* 0x000fe20007ffe0ff */
[----:B------:R-:W-:Y:S03]  /*45b0*/  BSSY.RECONVERGENT B3, `(.L_x_924) ;  /* 0x0000022000037945 */ /* 0x000fe60003800200 */
[----:B------:R-:W-:-:S13]  /*45c0*/  ISETP.GE.U32.AND P0, PT, R4, R3, PT ;  /* 0x000000030400720c */ /* 0x000fda0003f06070 */
[----:B------:R-:W-:Y:S05]  /*45d0*/  @P0 BRA `(.L_x_925) ;  /* 0x00000000007c0947 */ /* 0x000fea0003800000 */
[----:B------:R-:W2:Y:S01]  /*45e0*/  LDCU UR4, c[0x0][0x3a8] ;  /* 0x00007500ff0477ac */ /* 0x000ea20008000800 */
[----:B01----:R-:W-:Y:S01]  /*45f0*/  HFMA2 R0, -RZ, RZ, 0.96630859375, -0.0022525787353515625 ;  /* 0x3bbb989dff007431 */ /* 0x003fe200000001ff */
[----:B------:R-:W-:Y:S01]  /*4600*/  MOV R9, 0x437c0000 ;  /* 0x437c000000097802 */ /* 0x000fe20000000f00 */
[----:B------:R-:W-:Y:S01]  /*4610*/  BSSY.RECONVERGENT B4, `(.L_x_926) ;  /* 0x0000015000047945 */ /* 0x000fe20003800200 */
[----:B--2---:R-:W-:-:S04]  /*4620*/  FMUL R3, R37, UR4 ;  /* 0x0000000425037c20 */ /* 0x004fc80008400000 */
        /* <DEDUP_REMOVED lines=19> */
.L_x_927:
[----:B------:R-:W-:Y:S05]  /*4760*/  BSYNC.RECONVERGENT B4 ;  /* 0x0000000000047941 */ /* 0x000fea0003800200 */
.L_x_926:
[----:B------:R-:W0:Y:S01]  /*4770*/  LDCU UR4, c[0x0][0x3b4] ;  /* 0x00007680ff0477ac */ /* 0x000e220008000800 */
[----:B------:R-:W1:Y:S01]  /*4780*/  LDC.64 R8, c[0x0][0x380] ;  /* 0x0000e000ff087b82 */ /* 0x000e620000000a00 */
[----:B0-----:R-:W-:-:S05]  /*4790*/  MOV R3, UR4 ;  /* 0x0000000400037c02 */ /* 0x001fca0008000f00 */
[----:B------:R-:W-:-:S04]  /*47a0*/  IMAD R11, R5, R3, R4 ;  /* 0x00000003050b7224 */ /* 0x000fc800078e0204 */
[----:B-1----:R-:W-:-:S05]  /*47b0*/  IMAD.WIDE.U32 R8, R11, 0x4, R8 ;  /* 0x000000040b087825 */ /* 0x002fca00078e0008 */
[----:B------:R2:W-:Y:S02]  /*47c0*/  STG.E desc[UR6][R8.64], R0 ;  /* 0x0000000008007986 */ /* 0x0005e4000c101906 */
.L_x_925:
[----:B------:R-:W-:Y:S05]  /*47d0*/  BSYNC.RECONVERGENT B3 ;  /* 0x0000000000037941 */ /* 0x000fea0003800200 */
.L_x_924:
[----:B------:R-:W-:-:S04]  /*47e0*/  IADD3 R4, PT, PT, R2, 0x3, RZ ;  /* 0x0000000302047810 */ /* 0x000fc80007ffe0ff */
[----:B------:R-:W-:-:S13]  /*47f0*/  ISETP.GE.U32.AND P0, PT, R4, R3, PT ;  /* 0x000000030400720c */ /* 0x000fda0003f06070 */
[----:B------:R-:W-:Y:S05]  /*4800*/  @P0 BRA `(.L_x_911) ;  /* 0x0000000c00380947 */ /* 0x000fea0003800000 */
[----:B------:R-:W3:Y:S01]  /*4810*/  LDCU UR4, c[0x0][0x3a8] ;  /* 0x00007500ff0477ac */ /* 0x000ee20008000800 */
[----:B012---:R-:W-:Y:S01]  /*4820*/  HFMA2 R0, -RZ, RZ, 0.96630859375, -0.0022525787353515625 ;  /* 0x3bbb989dff007431 */ /* 0x007fe200000001ff */
[----:B------:R-:W-:Y:S01]  /*4830*/  MOV R9, 0x437c0000 ;  /* 0x437c000000097802 */ /* 0x000fe20000000f00 */
[----:B------:R-:W-:Y:S01]  /*4840*/  BSSY.RECONVERGENT B3, `(.L_x_928) ;  /* 0x0000015000037945 */ /* 0x000fe20003800200 */
[----:B---3--:R-:W-:-:S04]  /*4850*/  FMUL R3, R66, UR4 ;  /* 0x0000000442037c20 */ /* 0x008fc80008400000 */
        /* <DEDUP_REMOVED lines=19> */
.L_x_929:
[----:B------:R-:W-:Y:S05]  /*4990*/  BSYNC.RECONVERGENT B3 ;  /* 0x0000000000037941 */ /* 0x000fea0003800200 */
.L_x_928:
[----:B------:R-:W0:Y:S01]  /*49a0*/  LDC.64 R8, c[0x0][0x380] ;  /* 0x0000e000ff087b82 */ /* 0x000e220000000a00 */
[----:B------:R-:W1:Y:S02]  /*49b0*/  LDCU UR4, c[0x0][0x3b4] ;  /* 0x00007680ff0477ac */ /* 0x000e640008000800 */
[----:B-1----:R-:W-:-:S04]  /*49c0*/  IMAD R5, R5, UR4, R4 ;  /* 0x0000000405057c24 */ /* 0x002fc8000f8e0204 */
[----:B0-----:R-:W-:-:S05]  /*49d0*/  IMAD.WIDE.U32 R8, R5, 0x4, R8 ;  /* 0x0000000405087825 */ /* 0x001fca00078e0008 */
[----:B------:R3:W-:Y:S01]  /*49e0*/  STG.E desc[UR6][R8.64], R0 ;  /* 0x0000000008007986 */ /* 0x0007e2000c101906 */
[----:B------:R-:W-:Y:S05]  /*49f0*/  BRA `(.L_x_911) ;  /* 0x0000000800bc7947 */ /* 0x000fea0003800000 */
.L_x_914:
        /* <DEDUP_REMOVED lines=10> */
[----:B------:R-:W0:Y:S01]  /*4aa0*/  LDCU UR4, c[0x0][0x3a8] ;  /* 0x00007500ff0477ac */ /* 0x000e220008000800 */
[----:B------:R-:W-:Y:S01]  /*4ab0*/  MOV R14, 0x3c80f082 ;  /* 0x3c80f082000e7802 */ /* 0x000fe20000000f00 */
[----:B------:R-:W-:Y:S01]  /*4ac0*/  HFMA2 R13, -RZ, RZ, 1.875, 0 ;  /* 0x3f800000ff0d7431 */ /* 0x000fe200000001ff */
[----:B------:R-:W1:Y:S01]  /*4ad0*/  LDC.64 R10, c[0x0][0x380] ;  /* 0x0000e000ff0a7b82 */ /* 0x000e620000000a00 */
        /* <DEDUP_REMOVED lines=10> */
[----:B------:R-:W0:Y:S02]  /*4b80*/  MUFU.EX2 R0, R0 ;  /* 0x0000000000007308 */ /* 0x000e240000000800 */
[----:B0-----:R-:W-:Y:S01]  /*4b90*/  FADD R8, R0, 1 ;  /* 0x3f80000000087421 */ /* 0x001fe20000000000 */
[----:B------:R-:W-:-:S04]  /*4ba0*/  FFMA R0, R15, R14, 0.1331529766321182251 ;  /* 0x3e0859410f007423 */ /* 0x000fc8000000000e */
[C---:B------:R-:W-:Y:S01]  /*4bb0*/  FFMA R0, R15.reuse, R0, -0.33332768082618713379 ;  /* 0xbeaaa9ed0f007423 */ /* 0x040fe20000000000 */
[----:B------:R-:W0:Y:S03]  /*4bc0*/  MUFU.RCP R8, R8 ;  /* 0x0000000800087308 */ /* 0x000e260000001000 */
[----:B------:R-:W-:Y:S01]  /*4bd0*/  FFMA R15, R15, R0, RZ ;  /* 0x000000000f0f7223 */ /* 0x000fe200000000ff */
[----:B------:R-:W-:Y:S01]  /*4be0*/  FMUL R0, R41, 0.5 ;  /* 0x3f00000029007820 */ /* 0x000fe20000400000 */
        /* <DEDUP_REMOVED lines=8> */
[----:B------:R0:W-:Y:S02]  /*4c70*/  STG.E desc[UR6][R10.64], R13 ;  /* 0x0000000d0a007986 */ /* 0x0001e4000c101906 */
.L_x_931:
[----:B------:R-:W-:Y:S05]  /*4c80*/  BSYNC.RECONVERGENT B0 ;  /* 0x0000000000007941 */ /* 0x000fea0003800200 */
.L_x_930:
[----:B------:R-:W-:Y:S04]  /*4c90*/  BSSY.RECONVERGENT B0, `(.L_x_932) ;  /* 0x0000020000007945 */ /* 0x000fe80003800200 */
[----:B------:R-:W-:Y:S05]  /*4ca0*/  @P4 BRA `(.L_x_933) ;  /* 0x0000000000784947 */ /* 0x000fea0003800000 */
[----:B------:R-:W1:Y:S01]  /*4cb0*/  LDCU UR4, c[0x0][0x3a8] ;  /* 0x00007500ff0477ac */ /* 0x000e620008000800 */
[----:B------:R-:W-:Y:S01]  /*4cc0*/  MOV R14, 0x3c80f082 ;  /* 0x3c80f082000e7802 */ /* 0x000fe20000000f00 */
[----:B0-----:R-:W-:Y:S01]  /*4cd0*/  HFMA2 R13, -RZ, RZ, 1.875, 0 ;  /* 0x3f800000ff0d7431 */ /* 0x001fe200000001ff */
[----:B------:R-:W0:Y:S01]  /*4ce0*/  LDC.64 R10, c[0x0][0x380] ;  /* 0x0000e000ff0a7b82 */ /* 0x000e220000000a00 */
[----:B------:R-:W-:Y:S02]  /*4cf0*/  IMAD R17, R5, R4, R17 ;  /* 0x0000000405117224 */ /* 0x000fe400078e0211 */
[----:B-1----:R-:W-:-:S04]  /*4d00*/  FMUL R19, R68, UR4 ;  /* 0x0000000444137c20 */ /* 0x002fc80008400000 */
[----:B------:R-:W-:-:S04]  /*4d10*/  FMUL R0, R19, R19 ;  /* 0x0000001313007220 */ /* 0x000fc80000400000 */
[----:B------:R-:W-:Y:S01]  /*4d20*/  FMUL R0, R0, R19 ;  /* 0x0000001300007220 */ /* 0x000fe20000400000 */
[----:B0-----:R-:W-:-:S04]  /*4d30*/  IMAD.WIDE.U32 R10, R17, 0x4, R10 ;  /* 0x00000004110a7825 */ /* 0x001fc800078e000a */
        /* <DEDUP_REMOVED lines=17> */
[----:B------:R-:W-:-:S04]  /*4e50*/  @!P3 FFMA R13, R6, R15, R6 ;  /* 0x0000000f060db223 */ /* 0x000fc80000000006 */
[----:B------:R-:W-:-:S04]  /*4e60*/  FADD R13, R13, 1 ;  /* 0x3f8000000d0d7421 */ /* 0x000fc80000000000 */
[----:B------:R-:W-:-:S05]  /*4e70*/  FMUL R13, R0, R13 ;  /* 0x0000000d000d7220 */ /* 0x000fca0000400000 */
[----:B------:R1:W-:Y:S02]  /*4e80*/  STG.E desc[UR6][R10.64], R13 ;  /* 0x0000000d0a007986 */ /* 0x0003e4000c101906 */
.L_x_933:
[----:B------:R-:W-:Y:S05]  /*4e90*/  BSYNC.RECONVERGENT B0 ;  /* 0x0000000000007941 */ /* 0x000fea0003800200 */
.L_x_932:
[----:B------:R-:W-:Y:S04]  /*4ea0*/  BSSY.RECONVERGENT B0, `(.L_x_934) ;  /* 0x0000020000007945 */ /* 0x000fe80003800200 */
[----:B------:R-:W-:Y:S05]  /*4eb0*/  @P1 BRA `(.L_x_935) ;  /* 0x0000000000781947 */ /* 0x000fea0003800000 */
[----:B------:R-:W2:Y:S01]  /*4ec0*/  LDCU UR4, c[0x0][0x3a8] ;  /* 0x00007500ff0477ac */ /* 0x000ea20008000800 */
[----:B------:R-:W-:Y:S01]  /*4ed0*/  MOV R14, 0x3c80f082 ;  /* 0x3c80f082000e7802 */ /* 0x000fe20000000f00 */
[----:B01----:R-:W-:Y:S01]  /*4ee0*/  HFMA2 R13, -RZ, RZ, 1.875, 0 ;  /* 0x3f800000ff0d7431 */ /* 0x003fe200000001ff */
[----:B------:R-:W0:Y:S01]  /*4ef0*/  LDC.64 R10, c[0x0][0x380] ;  /* 0x0000e000ff0a7b82 */ /* 0x000e220000000a00 */
[----:B------:R-:W-:Y:S02]  /*4f00*/  IMAD R9, R5, R4, R9 ;  /* 0x0000000405097224 */ /* 0x000fe400078e0209 */
[----:B--2---:R-:W-:-:S04]  /*4f10*/  FMUL R37, R37, UR4 ;  /* 0x0000000425257c20 */ /* 0x004fc80008400000 */
        /* <DEDUP_REMOVED lines=24> */
.L_x_935:
[----:B------:R-:W-:Y:S05]  /*50a0*/  BSYNC.RECONVERGENT B0 ;  /* 0x0000000000007941 */ /* 0x000fea0003800200 */
.L_x_934:
[----:B------:R-:W-:Y:S05]  /*50b0*/  @P0 BRA `(.L_x_911) ;  /* 0x00000004000c0947 */ /* 0x000fea0003800000 */
[----:B------:R-:W3:Y:S01]  /*50c0*/  LDCU UR4, c[0x0][0x3a8] ;  /* 0x00007500ff0477ac */ /* 0x000ee20008000800 */
[----:B------:R-:W-:Y:S01]  /*50d0*/  MOV R12, 0x3c80f082 ;  /* 0x3c80f082000c7802 */ /* 0x000fe20000000f00 */
[----:B012---:R-:W-:Y:S01]  /*50e0*/  HFMA2 R11, -RZ, RZ, 1.875, 0 ;  /* 0x3f800000ff0b7431 */ /* 0x007fe200000001ff */
[----:B------:R-:W0:Y:S01]  /*50f0*/  LDC.64 R8, c[0x0][0x380] ;  /* 0x0000e000ff087b82 */ /* 0x000e220000000a00 */
[----:B------:R-:W-:Y:S02]  /*5100*/  IMAD R3, R5, R4, R3 ;  /* 0x0000000405037224 */ /* 0x000fe400078e0203 */
[----:B---3--:R-:W-:-:S04]  /*5110*/  FMUL R15, R66, UR4 ;  /* 0x00000004420f7c20 */ /* 0x008fc80008400000 */
        /* <DEDUP_REMOVED lines=23> */
[----:B------:R4:W-:Y:S01]  /*5290*/  STG.E desc[UR6][R8.64], R11 ;  /* 0x0000000b08007986 */ /* 0x0009e2000c101906 */
[----:B------:R-:W-:Y:S05]  /*52a0*/  BRA `(.L_x_911) ;  /* 0x0000000000907947 */ /* 0x000fea0003800000 */
.L_x_913:
        /* <DEDUP_REMOVED lines=8> */
[----:B------:R-:W0:Y:S01]  /*5330*/  @!P0 LDC R0, c[0x0][0x3a8] ;  /* 0x0000ea00ff008b82 */ /* 0x000e220000000800 */
[C---:B------:R-:W-:Y:S02]  /*5340*/  @!P0 IMAD R3, R5.reuse, UR4, R2 ;  /* 0x0000000405038c24 */ /* 0x040fe4000f8e0202 */
[C---:B------:R-:W-:Y:S02]  /*5350*/  @!P1 IMAD R19, R5.reuse, UR4, R4 ;  /* 0x0000000405139c24 */ /* 0x040fe4000f8e0204 */
[C---:B------:R-:W-:Y:S02]  /*5360*/  @!P2 IMAD R21, R5.reuse, UR4, R6 ;  /* 0x000000040515ac24 */ /* 0x040fe4000f8e0206 */
[----:B------:R-:W-:Y:S01]  /*5370*/  @!P3 IMAD R25, R5, UR4, R18 ;  /* 0x000000040519bc24 */ /* 0x000fe2000f8e0212 */
[----:B------:R-:W1:Y:S08]  /*5380*/  @!P1 LDC R17, c[0x0][0x3a8] ;  /* 0x0000ea00ff119b82 */ /* 0x000e700000000800 */
[----:B------:R-:W2:Y:S08]  /*5390*/  @!P1 LDC.64 R14, c[0x0][0x380] ;  /* 0x0000e000ff0e9b82 */ /* 0x000eb00000000a00 */
[----:B------:R-:W3:Y:S01]  /*53a0*/  @!P2 LDC R16, c[0x0][0x3a8] ;  /* 0x0000ea00ff10ab82 */ /* 0x000ee20000000800 */
[----:B0-----:R-:W-:-:S07]  /*53b0*/  @!P0 FMUL R0, R41, R0 ;  /* 0x0000000029008220 */ /* 0x001fce0000400000 */
[----:B------:R-:W0:Y:S01]  /*53c0*/  @!P3 LDC R23, c[0x0][0x3a8] ;  /* 0x0000ea00ff17bb82 */ /* 0x000e220000000800 */
[----:B-1----:R-:W-:-:S05]  /*53d0*/  @!P1 FMUL R5, R68, R17 ;  /* 0x0000001144059220 */ /* 0x002fca0000400000 */
[----:B------:R-:W-:Y:S02]  /*53e0*/  @!P1 FMNMX R5, RZ, R5, !PT ;  /* 0x00000005ff059209 */ /* 0x000fe40007800000 */
[----:B------:R-:W1:Y:S01]  /*53f0*/  @!P0 LDC.64 R12, c[0x0][0x380] ;  /* 0x0000e000ff0c8b82 */ /* 0x000e620000000a00 */
[----:B--2---:R-:W-:-:S07]  /*5400*/  @!P1 IMAD.WIDE.U32 R14, R19, 0x4, R14 ;  /* 0x00000004130e9825 */ /* 0x004fce00078e000e */
[----:B------:R-:W2:Y:S01]  /*5410*/  @!P2 LDC.64 R10, c[0x0][0x380] ;  /* 0x0000e000ff0aab82 */ /* 0x000ea20000000a00 */
[----:B---3--:R-:W-:-:S05]  /*5420*/  @!P2 FMUL R16, R37, R16 ;  /* 0x000000102510a220 */ /* 0x008fca0000400000 */
[----:B------:R-:W-:Y:S02]  /*5430*/  @!P2 FMNMX R17, RZ, R16, !PT ;  /* 0x00000010ff11a209 */ /* 0x000fe40007800000 */
[----:B------:R-:W3:Y:S01]  /*5440*/  @!P3 LDC.64 R8, c[0x0][0x380] ;  /* 0x0000e000ff08bb82 */ /* 0x000ee20000000a00 */
[----:B0-----:R-:W-:-:S05]  /*5450*/  @!P3 FMUL R19, R66, R23 ;  /* 0x000000174213b220 */ /* 0x001fca0000400000 */
[----:B------:R-:W-:Y:S01]  /*5460*/  @!P3 FMNMX R19, RZ, R19, !PT ;  /* 0x00000013ff13b209 */ /* 0x000fe20007800000 */
[----:B-1----:R-:W-:Y:S01]  /*5470*/  @!P0 IMAD.WIDE.U32 R12, R3, 0x4, R12 ;  /* 0x00000004030c8825 */ /* 0x002fe200078e000c */
[----:B------:R-:W-:-:S05]  /*5480*/  @!P0 FMNMX R3, RZ, R0, !PT ;  /* 0x00000000ff038209 */ /* 0x000fca0007800000 */
[----:B------:R0:W-:Y:S01]  /*5490*/  @!P0 STG.E desc[UR6][R12.64], R3 ;  /* 0x000000030c008986 */ /* 0x0001e2000c101906 */
[----:B--2---:R-:W-:-:S03]  /*54a0*/  @!P2 IMAD.WIDE.U32 R10, R21, 0x4, R10 ;  /* 0x00000004150aa825 */ /* 0x004fc600078e000a */
[----:B------:R0:W-:Y:S04]  /*54b0*/  @!P1 STG.E desc[UR6][R14.64], R5 ;  /* 0x000000050e009986 */ /* 0x0001e8000c101906 */
[----:B------:R0:W-:Y:S01]  /*54c0*/  @!P2 STG.E desc[UR6][R10.64], R17 ;  /* 0x000000110a00a986 */ /* 0x0001e2000c101906 */
[----:B---3--:R-:W-:-:S05]  /*54d0*/  @!P3 IMAD.WIDE.U32 R8, R25, 0x4, R8 ;  /* 0x000000041908b825 */ /* 0x008fca00078e0008 */
[----:B------:R0:W-:Y:S02]  /*54e0*/  @!P3 STG.E desc[UR6][R8.64], R19 ;  /* 0x000000130800b986 */ /* 0x0001e4000c101906 */
.L_x_911:
[----:B------:R-:W-:Y:S05]  /*54f0*/  BSYNC.RECONVERGENT B2 ;  /* 0x0000000000027941 */ /* 0x000fea0003800200 */
.L_x_910:
        /* <DEDUP_REMOVED lines=16> */
.L_x_938:
[----:B------:R-:W0:Y:S01]  /*5600*/  LDCU UR4, c[0x0][0x3b4] ;  /* 0x00007680ff0477ac */ /* 0x000e220008000800 */
[C---:B------:R-:W-:Y:S01]  /*5610*/  IADD3 R0, PT, PT, R2.reuse, 0x1, RZ ;  /* 0x0000000102007810 */ /* 0x040fe20007ffe0ff */
[----:B------:R-:W1:Y:S01]  /*5620*/  LDC.64 R10, c[0x0][0x380] ;  /* 0x0000e000ff0a7b82 */ /* 0x000e620000000a00 */
[----:B------:R-:W-:Y:S02]  /*5630*/  IADD3 R6, PT, PT, R2, 0x2, RZ ;  /* 0x0000000202067810 */ /* 0x000fe40007ffe0ff */
[----:B0-----:R-:W-:Y:S01]  /*5640*/  ISETP.GE.U32.AND P1, PT, R0, UR4, PT ;  /* 0x0000000400007c0c */ /* 0x001fe2000bf26070 */
[C---:B------:R-:W-:Y:S01]  /*5650*/  IMAD R5, R9.reuse, UR4, R2 ;  /* 0x0000000409057c24 */ /* 0x040fe2000f8e0202 */
[----:B------:R-:W-:Y:S01]  /*5660*/  ISETP.GE.U32.AND P0, PT, R2, UR4, PT ;  /* 0x0000000402007c0c */ /* 0x000fe2000bf06070 */
[----:B------:R-:W-:Y:S01]  /*5670*/  IMAD R9, R9, UR4, R6 ;  /* 0x0000000409097c24 */ /* 0x000fe2000f8e0206 */
[----:B------:R-:W-:-:S03]  /*5680*/  ISETP.GE.U32.AND P2, PT, R6, UR4, PT ;  /* 0x0000000406007c0c */ /* 0x000fc6000bf46070 */
[----:B-1----:R-:W-:-:S06]  /*5690*/  IMAD.WIDE.U32 R8, R9, 0x4, R10 ;  /* 0x0000000409087825 */ /* 0x002fcc00078e000a */
[----:B------:R-:W0:Y:S08]  /*56a0*/  @!P1 LDC R4, c[0x0][0x3a8] ;  /* 0x0000ea00ff049b82 */ /* 0x000e300000000800 */
[----:B------:R-:W1:Y:S08]  /*56b0*/  @!P0 LDC R0, c[0x0][0x3a8] ;  /* 0x0000ea00ff008b82 */ /* 0x000e700000000800 */
[----:B------:R-:W2:Y:S01]  /*56c0*/  @!P2 LDC R12, c[0x0][0x3a8] ;  /* 0x0000ea00ff0cab82 */ /* 0x000ea20000000800 */
[----:B0-----:R-:W-:Y:S01]  /*56d0*/  @!P1 FMUL R73, R73, R4 ;  /* 0x0000000449499220 */ /* 0x001fe20000400000 */
[----:B------:R-:W-:-:S05]  /*56e0*/  IMAD.WIDE.U32 R4, R5, 0x4, R10 ;  /* 0x0000000405047825 */ /* 0x000fca00078e000a */
[----:B------:R3:W-:Y:S01]  /*56f0*/  @!P1 STG.E desc[UR6][R4.64+0x4], R73 ;  /* 0x0000044904009986 */ /* 0x0007e2000c101906 */
[----:B-1----:R-:W-:Y:S01]  /*5700*/  @!P0 FMUL R43, R43, R0 ;  /* 0x000000002b2b8220 */ /* 0x002fe20000400000 */
[----:B------:R-:W-:-:S04]  /*5710*/  IADD3 R0, PT, PT, R2, 0x3, RZ ;  /* 0x0000000302007810 */ /* 0x000fc80007ffe0ff */
[----:B------:R3:W-:Y:S01]  /*5720*/  @!P0 STG.E desc[UR6][R4.64], R43 ;  /* 0x0000002b04008986 */ /* 0x0007e2000c101906 */
[----:B------:R-:W-:Y:S01]  /*5730*/  ISETP.GE.U32.AND P0, PT, R0, UR4, PT ;  /* 0x0000000400007c0c */ /* 0x000fe2000bf06070 */
[----:B--2---:R-:W-:-:S05]  /*5740*/  @!P2 FMUL R71, R71, R12 ;  /* 0x0000000c4747a220 */ /* 0x004fca0000400000 */
[----:B------:R3:W-:Y:S07]  /*5750*/  @!P2 STG.E desc[UR6][R8.64], R71 ;  /* 0x000000470800a986 */ /* 0x0007ee000c101906 */
[----:B------:R-:W-:Y:S05]  /*5760*/  @P0 BRA `(.L_x_937) ;  /* 0x0000001000a40947 */ /* 0x000fea0003800000 */
[----:B------:R-:W0:Y:S02]  /*5770*/  LDCU UR4, c[0x0][0x3a8] ;  /* 0x00007500ff0477ac */ /* 0x000e240008000800 */
[----:B0-----:R-:W-:-:S05]  /*5780*/  FMUL R67, R67, UR4 ;  /* 0x0000000443437c20 */ /* 0x001fca0008400000 */
[----:B------:R1:W-:Y:S01]  /*5790*/  STG.E desc[UR6][R8.64+0x4], R67 ;  /* 0x0000044308007986 */ /* 0x0003e2000c101906 */
[----:B------:R-:W-:Y:S05]  /*57a0*/  BRA `(.L_x_937) ;  /* 0x0000001000947947 */ /* 0x000fea0003800000 */
.L_x_941:
        /* <DEDUP_REMOVED lines=31> */
.L_x_945:
[----:B------:R-:W-:Y:S05]  /*59a0*/  BSYNC.RECONVERGENT B4 ;  /* 0x0000000000047941 */ /* 0x000fea0003800200 */
.L_x_944:
[----:B------:R0:W-:Y:S02]  /*59b0*/  STG.E desc[UR6][R4.64], R0 ;  /* 0x0000000004007986 */ /* 0x0001e4000c101906 */
.L_x_943:
[----:B------:R-:W-:Y:S05]  /*59c0*/  BSYNC.RECONVERGENT B3 ;  /* 0x0000000000037941 */ /* 0x000fea0003800200 */
.L_x_942:
        /* <DEDUP_REMOVED lines=29> */
.L_x_949:
[----:B------:R-:W-:Y:S05]  /*5ba0*/  BSYNC.RECONVERGENT B4 ;  /* 0x0000000000047941 */ /* 0x000fea0003800200 */
.L_x_948:
[----:B------:R0:W-:Y:S02]  /*5bb0*/  STG.E desc[UR6][R4.64+0x4], R0 ;  /* 0x0000040004007986 */ /* 0x0001e4000c101906 */
.L_x_947:
[----:B------:R-:W-:Y:S05]  /*5bc0*/  BSYNC.RECONVERGENT B3 ;  /* 0x0000000000037941 */ /* 0x000fea0003800200 */
.L_x_946:
[----:B------:R-:W1:Y:S01]  /*5bd0*/  LDCU UR4, c[0x0][0x3b4] ;  /* 0x00007680ff0477ac */ /* 0x000e620008000800 */
[----:B0-----:R-:W0:Y:S01]  /*5be0*/  LDC.64 R4, c[0x0][0x380] ;  /* 0x0000e000ff047b82 */ /* 0x001e220000000a00 */
[----:B------:R-:W-:Y:S01]  /*5bf0*/  IADD3 R0, PT, PT, R2, 0x2, RZ ;  /* 0x0000000202007810 */ /* 0x000fe20007ffe0ff */
[----:B------:R-:W-:Y:S03]  /*5c00*/  BSSY.RECONVERGENT B3, `(.L_x_950) ;  /* 0x000001f000037945 */ /* 0x000fe60003800200 */
[----:B-1----:R-:W-:Y:S01]  /*5c10*/  ISETP.GE.U32.AND P0, PT, R0, UR4, PT ;  /* 0x0000000400007c0c */ /* 0x002fe2000bf06070 */
[----:B------:R-:W-:-:S04]  /*5c20*/  IMAD R9, R9, UR4, R0 ;  /* 0x0000000409097c24 */ /* 0x000fc8000f8e0200 */
[----:B0-----:R-:W-:-:S08]  /*5c30*/  IMAD.WIDE.U32 R4, R9, 0x4, R4 ;  /* 0x0000000409047825 */ /* 0x001fd000078e0004 */
        /* <DEDUP_REMOVED lines=25> */
.L_x_953:
[----:B------:R-:W-:Y:S05]  /*5dd0*/  BSYNC.RECONVERGENT B4 ;  /* 0x0000000000047941 */ /* 0x000fea0003800200 */
.L_x_952:
[----:B------:R0:W-:Y:S02]  /*5de0*/  STG.E desc[UR6][R4.64], R0 ;  /* 0x0000000004007986 */ /* 0x0001e4000c101906 */
.L_x_951:
[----:B------:R-:W-:Y:S05]  /*5df0*/  BSYNC.RECONVERGENT B3 ;  /* 0x0000000000037941 */ /* 0x000fea0003800200 */
.L_x_950:
        /* <DEDUP_REMOVED lines=28> */
.L_x_955:
[----:B------:R-:W-:Y:S05]  /*5fc0*/  BSYNC.RECONVERGENT B3 ;  /* 0x0000000000037941 */ /* 0x000fea0003800200 */
.L_x_954:
[----:B------:R2:W-:Y:S01]  /*5fd0*/  STG.E desc[UR6][R4.64+0x4], R0 ;  /* 0x0000040004007986 */ /* 0x0005e2000c101906 */
[----:B------:R-:W-:Y:S05]  /*5fe0*/  BRA `(.L_x_937) ;  /* 0x0000000800847947 */ /* 0x000fea0003800000 */
.L_x_940:
        /* <DEDUP_REMOVED lines=9> */
[-C--:B------:R-:W-:Y:S01]  /*6080*/  ISETP.GE.U32.AND P4, PT, R3, R0.reuse, PT ;  /* 0x000000000300720c */ /* 0x080fe20003f86070 */
[-C--:B------:R-:W-:Y:S01]  /*6090*/  IMAD R9, R9, R0.reuse, R2 ;  /* 0x0000000009097224 */ /* 0x080fe200078e0202 */
[----:B------:R-:W-:Y:S01]  /*60a0*/  ISETP.GE.U32.AND P0, PT, R13, R0, PT ;  /* 0x000000000d00720c */ /* 0x000fe20003f06070 */
[----:B-1----:R-:W-:-:S04]  /*60b0*/  IMAD.WIDE.U32 R4, R5, 0x4, R10 ;  /* 0x0000000405047825 */ /* 0x002fc800078e000a */
[----:B------:R-:W-:Y:S02]  /*60c0*/  IMAD.WIDE.U32 R8, R9, 0x4, R10 ;  /* 0x0000000409087825 */ /* 0x000fe400078e000a */
        /* <DEDUP_REMOVED lines=28> */
.L_x_957:
[----:B------:R-:W-:Y:S05]  /*6290*/  BSYNC.RECONVERGENT B0 ;  /* 0x0000000000007941 */ /* 0x000fea0003800200 */
.L_x_956:
        /* <DEDUP_REMOVED lines=29> */
.L_x_959:
[----:B------:R-:W-:Y:S05]  /*6470*/  BSYNC.RECONVERGENT B0 ;  /* 0x0000000000007941 */ /* 0x000fea0003800200 */
.L_x_958:
        /* <DEDUP_REMOVED lines=29> */
.L_x_961:
[----:B------:R-:W-:Y:S05]  /*6650*/  BSYNC.RECONVERGENT B0 ;  /* 0x0000000000007941 */ /* 0x000fea0003800200 */
.L_x_960:
        /* <DEDUP_REMOVED lines=29> */
.L_x_939:
[----:B------:R-:W0:Y:S01]  /*6830*/  LDCU UR4, c[0x0][0x3b4] ;  /* 0x00007680ff0477ac */ /* 0x000e220008000800 */
[C---:B------:R-:W-:Y:S01]  /*6840*/  IADD3 R0, PT, PT, R2.reuse, 0x1, RZ ;  /* 0x0000000102007810 */ /* 0x040fe20007ffe0ff */
[----:B------:R-:W1:Y:S01]  /*6850*/  LDC.64 R4, c[0x0][0x380] ;  /* 0x0000e000ff047b82 */ /* 0x000e620000000a00 */
[C---:B------:R-:W-:Y:S02]  /*6860*/  IADD3 R8, PT, PT, R2.reuse, 0x2, RZ ;  /* 0x0000000202087810 */ /* 0x040fe40007ffe0ff */
[C---:B------:R-:W-:Y:S02]  /*6870*/  IADD3 R3, PT, PT, R2.reuse, 0x3, RZ ;  /* 0x0000000302037810 */ /* 0x040fe40007ffe0ff */
[----:B0-----:R-:W-:Y:S02]  /*6880*/  ISETP.GE.U32.AND P0, PT, R2, UR4, PT ;  /* 0x0000000402007c0c */ /* 0x001fe4000bf06070 */
[----:B------:R-:W-:Y:S02]  /*6890*/  ISETP.GE.U32.AND P1, PT, R0, UR4, PT ;  /* 0x0000000400007c0c */ /* 0x000fe4000bf26070 */
[----:B------:R-:W-:-:S02]  /*68a0*/  ISETP.GE.U32.AND P2, PT, R8, UR4, PT ;  /* 0x0000000408007c0c */ /* 0x000fc4000bf46070 */
[----:B------:R-:W-:Y:S01]  /*68b0*/  ISETP.GE.U32.AND P3, PT, R3, UR4, PT ;  /* 0x0000000403007c0c */ /* 0x000fe2000bf66070 */
[C---:B------:R-:W-:Y:S02]  /*68c0*/  IMAD R3, R9.reuse, UR4, R8 ;  /* 0x0000000409037c24 */ /* 0x040fe4000f8e0208 */
[----:B------:R-:W-:-:S04]  /*68d0*/  IMAD R9, R9, UR4, R2 ;  /* 0x0000000409097c24 */ /* 0x000fc8000f8e0202 */
[----:B------:R-:W0:Y:S01]  /*68e0*/  @!P0 LDC R0, c[0x0][0x3a8] ;  /* 0x0000ea00ff008b82 */ /* 0x000e220000000800 */
[----:B-1----:R-:W-:-:S04]  /*68f0*/  IMAD.WIDE.U32 R8, R9, 0x4, R4 ;  /* 0x0000000409087825 */ /* 0x002fc800078e0004 */
[----:B------:R-:W-:-:S03]  /*6900*/  IMAD.WIDE.U32 R4, R3, 0x4, R4 ;  /* 0x0000000403047825 */ /* 0x000fc600078e0004 */
[----:B------:R-:W1:Y:S08]  /*6910*/  @!P1 LDC R6, c[0x0][0x3a8] ;  /* 0x0000ea00ff069b82 */ /* 0x000e700000000800 */
[----:B------:R-:W2:Y:S08]  /*6920*/  @!P2 LDC R10, c[0x0][0x3a8] ;  /* 0x0000ea00ff0aab82 */ /* 0x000eb00000000800 */
[----:B------:R-:W3:Y:S01]  /*6930*/  @!P3 LDC R12, c[0x0][0x3a8] ;  /* 0x0000ea00ff0cbb82 */ /* 0x000ee20000000800 */
[----:B0-----:R-:W-:-:S05]  /*6940*/  @!P0 FMUL R0, R43, R0 ;  /* 0x000000002b008220 */ /* 0x001fca0000400000 */
[----:B------:R-:W-:Y:S01]  /*6950*/  @!P0 FMNMX R3, RZ, R0, !PT ;  /* 0x00000000ff038209 */ /* 0x000fe20007800000 */
[----:B-1----:R-:W-:-:S04]  /*6960*/  @!P1 FMUL R6, R73, R6 ;  /* 0x0000000649069220 */ /* 0x002fc80000400000 */
[----:B------:R0:W-:Y:S01]  /*6970*/  @!P0 STG.E desc[UR6][R8.64], R3 ;  /* 0x0000000308008986 */ /* 0x0001e2000c101906 */
[----:B------:R-:W-:Y:S01]  /*6980*/  @!P1 FMNMX R11, RZ, R6, !PT ;  /* 0x00000006ff0b9209 */ /* 0x000fe20007800000 */
[----:B--2---:R-:W-:-:S04]  /*6990*/  @!P2 FMUL R10, R71, R10 ;  /* 0x0000000a470aa220 */ /* 0x004fc80000400000 */
[----:B------:R0:W-:Y:S01]  /*69a0*/  @!P1 STG.E desc[UR6][R8.64+0x4], R11 ;  /* 0x0000040b08009986 */ /* 0x0001e2000c101906 */
[----:B------:R-:W-:Y:S01]  /*69b0*/  @!P2 FMNMX R13, RZ, R10, !PT ;  /* 0x0000000aff0da209 */ /* 0x000fe20007800000 */
[----:B---3--:R-:W-:-:S04]  /*69c0*/  @!P3 FMUL R12, R67, R12 ;  /* 0x0000000c430cb220 */ /* 0x008fc80000400000 */
[----:B------:R0:W-:Y:S01]  /*69d0*/  @!P2 STG.E desc[UR6][R4.64], R13 ;  /* 0x0000000d0400a986 */ /* 0x0001e2000c101906 */
[----:B------:R-:W-:-:S05]  /*69e0*/  @!P3 FMNMX R15, RZ, R12, !PT ;  /* 0x0000000cff0fb209 */ /* 0x000fca0007800000 */
[----:B------:R0:W-:Y:S02]  /*69f0*/  @!P3 STG.E desc[UR6][R4.64+0x4], R15 ;  /* 0x0000040f0400b986 */ /* 0x0001e4000c101906 */
.L_x_937:
[----:B------:R-:W-:Y:S05]  /*6a00*/  BSYNC.RECONVERGENT B2 ;  /* 0x0000000000027941 */ /* 0x000fea0003800200 */
.L_x_936:
[----:B------:R-:W5:Y:S01]  /*6a10*/  LDCU UR4, c[0x0][0x3b0] ;  /* 0x00007600ff0477ac */ /* 0x000f620008000800 */
[----:B------:R-:W-:-:S04]  /*6a20*/  IADD3 R7, PT, PT, R7, 0x3, RZ ;  /* 0x0000000307077810 */ /* 0x000fc80007ffe0ff */
[----:B-----5:R-:W-:-:S13]  /*6a30*/  ISETP.GE.U32.AND P0, PT, R7, UR4, PT ;  /* 0x0000000407007c0c */ /* 0x020fda000bf06070 */
[----:B------:R-:W-:Y:S05]  /*6a40*/  @P0 EXIT ;  /* 0x000000000000094d */ /* 0x000fea0003800000 */
[----:B------:R-:W5:Y:S02]  /*6a50*/  LDCU UR4, c[0x0][0x3bc] ;  /* 0x00007780ff0477ac */ /* 0x000f640008000800 */
[----:B-----5:R-:W-:-:S09]  /*6a60*/  UISETP.GT.U32.AND UP0, UPT, UR4, 0x7, UPT ;  /* 0x000000070400788c */ /* 0x020fd2000bf04070 */
        /* <DEDUP_REMOVED lines=9> */
.L_x_962:
[----:B------:R-:W5:Y:S01]  /*6b00*/  LDCU UR4, c[0x0][0x3b4] ;  /* 0x00007680ff0477ac */ /* 0x000f620008000800 */
[C---:B------:R-:W-:Y:S02]  /*6b10*/  IADD3 R6, PT, PT, R2.reuse, 0x1, RZ ;  /* 0x0000000102067810 */ /* 0x040fe40007ffe0ff */
[C---:B------:R-:W-:Y:S02]  /*6b20*/  IADD3 R12, PT, PT, R2.reuse, 0x2, RZ ;  /* 0x00000002020c7810 */ /* 0x040fe40007ffe0ff */
[----:B-----5:R-:W-:Y:S02]  /*6b30*/  ISETP.GE.U32.AND P0, PT, R2, UR4, PT ;  /* 0x0000000402007c0c */ /* 0x020fe4000bf06070 */
[----:B------:R-:W-:Y:S02]  /*6b40*/  ISETP.GE.U32.AND P1, PT, R6, UR4, PT ;  /* 0x0000000406007c0c */ /* 0x000fe4000bf26070 */
[----:B------:R-:W-:-:S09]  /*6b50*/  ISETP.GE.U32.AND P2, PT, R12, UR4, PT ;  /* 0x000000040c007c0c */ /* 0x000fd2000bf46070 */
[----:B--2---:R-:W2:Y:S01]  /*6b60*/  @!P0 LDC R0, c[0x0][0x3a8] ;  /* 0x0000ea00ff008b82 */ /* 0x004ea20000000800 */
[----:B01--4-:R-:W-:-:S03]  /*6b70*/  @!P0 IMAD R3, R7, UR4, R2 ;  /* 0x0000000407038c24 */ /* 0x013fc6000f8e0202 */
[----:B------:R-:W-:-:S04]  /*6b80*/  @!P2 IMAD R15, R7, UR4, R12 ;  /* 0x00000004070fac24 */ /* 0x000fc8000f8e020c */
[----:B---3--:R-:W0:Y:S08]  /*6b90*/  @!P0 LDC.64 R4, c[0x0][0x380] ;  /* 0x0000e000ff048b82 */ /* 0x008e300000000a00 */
[----:B------:R-:W1:Y:S08]  /*6ba0*/  @!P1 LDC R13, c[0x0][0x3a8] ;  /* 0x0000ea00ff0d9b82 */ /* 0x000e700000000800 */
[----:B------:R-:W3:Y:S01]  /*6bb0*/  @!P1 LDC.64 R8, c[0x0][0x380] ;  /* 0x0000e000ff089b82 */ /* 0x000ee20000000a00 */
[----:B--2---:R-:W-:Y:S01]  /*6bc0*/  @!P0 FMUL R39, R39, R0 ;  /* 0x0000000027278220 */ /* 0x004fe20000400000 */
[----:B------:R-:W-:-:S04]  /*6bd0*/  IADD3 R0, PT, PT, R2, 0x3, RZ ;  /* 0x0000000302007810 */ /* 0x000fc80007ffe0ff */
[----:B------:R-:W-:Y:S02]  /*6be0*/  ISETP.GE.U32.AND P3, PT, R0, UR4, PT ;  /* 0x0000000400007c0c */ /* 0x000fe4000bf66070 */
[----:B------:R-:W2:Y:S01]  /*6bf0*/  @!P2 LDC R14, c[0x0][0x3a8] ;  /* 0x0000ea00ff0eab82 */ /* 0x000ea20000000800 */
[----:B0-----:R-:W-:-:S04]  /*6c00*/  @!P0 IMAD.WIDE.U32 R4, R3, 0x4, R4 ;  /* 0x0000000403048825 */ /* 0x001fc800078e0004 */
[----:B------:R-:W-:Y:S01]  /*6c10*/  @!P1 IMAD R3, R7, UR4, R6 ;  /* 0x0000000407039c24 */ /* 0x000fe2000f8e0206 */
[----:B------:R0:W-:Y:S02]  /*6c20*/  @!P0 STG.E desc[UR6][R4.64], R39 ;  /* 0x0000002704008986 */ /* 0x0001e4000c101906 */
[----:B------:R-:W4:Y:S01]  /*6c30*/  @!P2 LDC.64 R10, c[0x0][0x380] ;  /* 0x0000e000ff0aab82 */ /* 0x000f220000000a00 */
[----:B-1----:R-:W-:Y:S01]  /*6c40*/  @!P1 FMUL R13, R64, R13 ;  /* 0x0000000d400d9220 */ /* 0x002fe20000400000 */
[----:B---3--:R-:W-:-:S05]  /*6c50*/  @!P1 IMAD.WIDE.U32 R2, R3, 0x4, R8 ;  /* 0x0000000403029825 */ /* 0x008fca00078e0008 */
[----:B------:R0:W-:Y:S01]  /*6c60*/  @!P1 STG.E desc[UR6][R2.64], R13 ;  /* 0x0000000d02009986 */ /* 0x0001e2000c101906 */
[----:B--2---:R-:W-:Y:S01]  /*6c70*/  @!P2 FMUL R63, R63, R14 ;  /* 0x0000000e3f3fa220 */ /* 0x004fe20000400000 */
[----:B----4-:R-:W-:-:S05]  /*6c80*/  @!P2 IMAD.WIDE.U32 R8, R15, 0x4, R10 ;  /* 0x000000040f08a825 */ /* 0x010fca00078e000a */
[----:B------:R0:W-:Y:S01]  /*6c90*/  @!P2 STG.E desc[UR6][R8.64], R63 ;  /* 0x0000003f0800a986 */ /* 0x0001e2000c101906 */
[----:B------:R-:W-:Y:S05]  /*6ca0*/  @P3 EXIT ;  /* 0x000000000000394d */ /* 0x000fea0003800000 */
[----:B0-----:R-:W0:Y:S01]  /*6cb0*/  LDC.64 R2, c[0x0][0x380] ;  /* 0x0000e000ff027b82 */ /* 0x001e220000000a00 */
[----:B------:R-:W1:Y:S01]  /*6cc0*/  LDCU UR5, c[0x0][0x3a8] ;  /* 0x00007500ff0577ac */ /* 0x000e620008000800 */
[----:B------:R-:W-:Y:S02]  /*6cd0*/  IMAD R7, R7, UR4, R0 ;  /* 0x0000000407077c24 */ /* 0x000fe4000f8e0200 */
[----:B-1----:R-:W-:Y:S02]  /*6ce0*/  FMUL R5, R72, UR5 ;  /* 0x0000000548057c20 */ /* 0x002fe40008400000 */
[----:B0-----:R-:W-:-:S05]  /*6cf0*/  IMAD.WIDE.U32 R2, R7, 0x4, R2 ;  /* 0x0000000407027825 */ /* 0x001fca00078e0002 */
[----:B------:R-:W-:Y:S01]  /*6d00*/  STG.E desc[UR6][R2.64], R5 ;  /* 0x0000000502007986 */ /* 0x000fe2000c101906 */
[----:B------:R-:W-:Y:S05]  /*6d10*/  EXIT ;  /* 0x000000000000794d */ /* 0x000fea0003800000 */
.L_x_965:
[----:B------:R-:W0:Y:S01]  /*6d20*/  LDCU UR4, c[0x0][0x3b4] ;  /* 0x00007680ff0477ac */ /* 0x000e220008000800 */
[----:B------:R-:W-:Y:S01]  /*6d30*/  BSSY.RECONVERGENT B2, `(.L_x_966) ;  /* 0x0000023000027945 */ /* 0x000fe20003800200 */
[----:B012-4-:R-:W-:-:S04]  /*6d40*/  MOV R3, UR4 ;  /* 0x0000000400037c02 */ /* 0x017fc80008000f00 */
[----:B------:R-:W-:-:S13]  /*6d50*/  ISETP.GE.U32.AND P0, PT, R2, R3, PT ;  /* 0x000000030200720c */ /* 0x000fda0003f06070 */
[----:B------:R-:W-:Y:S05]  /*6d60*/  @P0 BRA `(.L_x_967) ;  /* 0x00000000007c0947 */ /* 0x000fea0003800000 */
[----:B------:R-:W0:Y:S01]  /*6d70*/  LDCU UR4, c[0x0][0x3a8] ;  /* 0x00007500ff0477ac */ /* 0x000e220008000800 */
[----:B------:R-:W-:Y:S01]  /*6d80*/  HFMA2 R0, -RZ, RZ, 0.96630859375, -0.0022525787353515625 ;  /* 0x3bbb989dff007431 */ /* 0x000fe200000001ff */
[----:B---3--:R-:W-:Y:S01]  /*6d90*/  MOV R5, 0x437c0000 ;  /* 0x437c000000057802 */ /* 0x008fe20000000f00 */
        /* <DEDUP_REMOVED lines=21> */
.L_x_969:
[----:B------:R-:W-:Y:S05]  /*6ef0*/  BSYNC.RECONVERGENT B3 ;  /* 0x0000000000037941 */ /* 0x000fea0003800200 */
.L_x_968:
[----:B------:R-:W0:Y:S01]  /*6f00*/  LDCU UR4, c[0x0][0x3b4] ;  /* 0x00007680ff0477ac */ /* 0x000e220008000800 */
[----:B------:R-:W1:Y:S01]  /*6f10*/  LDC.64 R4, c[0x0][0x380] ;  /* 0x0000e000ff047b82 */ /* 0x000e620000000a00 */
[----:B0-----:R-:W-:-:S05]  /*6f20*/  MOV R3, UR4 ;  /* 0x0000000400037c02 */ /* 0x001fca0008000f00 */
[----:B------:R-:W-:-:S04]  /*6f30*/  IMAD R9, R7, R3, R2 ;  /* 0x0000000307097224 */ /* 0x000fc800078e0202 */
[----:B-1----:R-:W-:-:S05]  /*6f40*/  IMAD.WIDE.U32 R4, R9, 0x4, R4 ;  /* 0x0000000409047825 */ /* 0x002fca00078e0004 */
[----:B------:R0:W-:Y:S02]  /*6f50*/  STG.E desc[UR6][R4.64], R0 ;  /* 0x0000000004007986 */ /* 0x0001e4000c101906 */
.L_x_967:
[----:B------:R-:W-:Y:S05]  /*6f60*/  BSYNC.RECONVERGENT B2 ;  /* 0x0000000000027941 */ /* 0x000fea0003800200 */
.L_x_966:
[----:B0--3--:R-:W-:Y:S01]  /*6f70*/  IADD3 R4, PT, PT, R2, 0x1, RZ ;  /* 0x0000000102047810 */ /* 0x009fe20007ffe0ff */
[----:B------:R-:W-:Y:S03]  /*6f80*/  BSSY.RECONVERGENT B2, `(.L_x_970) ;  /* 0x0000022000027945 */ /* 0x000fe60003800200 */
        /* <DEDUP_REMOVED lines=26> */
.L_x_973:
[----:B------:R-:W-:Y:S05]  /*7130*/  BSYNC.RECONVERGENT B3 ;  /* 0x0000000000037941 */ /* 0x000fea0003800200 */
.L_x_972:
[----:B------:R-:W0:Y:S01]  /*7140*/  LDCU UR4, c[0x0][0x3b4] ;  /* 0x00007680ff0477ac */ /* 0x000e220008000800 */
[----:B------:R-:W1:Y:S01]  /*7150*/  LDC.64 R8, c[0x0][0x380] ;  /* 0x0000e000ff087b82 */ /* 0x000e620000000a00 */
[----:B0-----:R-:W-:-:S05]  /*7160*/  MOV R3, UR4 ;  /* 0x0000000400037c02 */ /* 0x001fca0008000f00 */
[----:B------:R-:W-:-:S04]  /*7170*/  IMAD R5, R7, R3, R4 ;  /* 0x0000000307057224 */ /* 0x000fc800078e0204 */
[----:B-1----:R-:W-:-:S05]  /*7180*/  IMAD.WIDE.U32 R8, R5, 0x4, R8 ;  /* 0x0000000405087825 */ /* 0x002fca00078e0008 */
[----:B------:R0:W-:Y:S02]  /*7190*/  STG.E desc[UR6][R8.64], R0 ;  /* 0x0000000008007986 */ /* 0x0001e4000c101906 */
.L_x_971:
[----:B------:R-:W-:Y:S05]  /*71a0*/  BSYNC.RECONVERGENT B2 ;  /* 0x0000000000027941 */ /* 0x000fea0003800200 */
.L_x_970:
        /* <DEDUP_REMOVED lines=28> */
.L_x_977:
[----:B------:R-:W-:Y:S05]  /*7370*/  BSYNC.RECONVERGENT B3 ;  /* 0x0000000000037941 */ /* 0x000fea0003800200 */
.L_x_976:
[----:B------:R-:W0:Y:S01]  /*7380*/  LDCU UR4, c[0x0][0x3b4] ;  /* 0x00007680ff0477ac */ /* 0x000e220008000800 */
[----:B------:R-:W1:Y:S01]  /*7390*/  LDC.64 R8, c[0x0][0x380] ;  /* 0x0000e000ff087b82 */ /* 0x000e620000000a00 */
[----:B0-----:R-:W-:-:S05]  /*73a0*/  MOV R3, UR4 ;  /* 0x0000000400037c02 */ /* 0x001fca0008000f00 */
[----:B------:R-:W-:-:S04]  /*73b0*/  IMAD R5, R7, R3, R4 ;  /* 0x0000000307057224 */ /* 0x000fc800078e0204 */
[----:B-1----:R-:W-:-:S05]  /*73c0*/  IMAD.WIDE.U32 R8, R5, 0x4, R8 ;  /* 0x0000000405087825 */ /* 0x002fca00078e0008 */
[----:B------:R1:W-:Y:S02]  /*73d0*/  STG.E desc[UR6][R8.64], R0 ;  /* 0x0000000008007986 */ /* 0x0003e4000c101906 */
.L_x_975:
[----:B------:R-:W-:Y:S05]  /*73e0*/  BSYNC.RECONVERGENT B2 ;  /* 0x0000000000027941 */ /* 0x000fea0003800200 */
.L_x_974:
[----:B------:R-:W-:-:S04]  /*73f0*/  IADD3 R2, PT, PT, R2, 0x3, RZ ;  /* 0x0000000302027810 */ /* 0x000fc80007ffe0ff */
[----:B------:R-:W-:-:S13]  /*7400*/  ISETP.GE.U32.AND P0, PT, R2, R3, PT ;  /* 0x000000030200720c */ /* 0x000fda0003f06070 */
[----:B------:R-:W-:Y:S05]  /*7410*/  @P0 EXIT ;  /* 0x000000000000094d */ /* 0x000fea0003800000 */
        /* <DEDUP_REMOVED lines=24> */
.L_x_979:
[----:B------:R-:W-:Y:S05]  /*75a0*/  BSYNC.RECONVERGENT B2 ;  /* 0x0000000000027941 */ /* 0x000fea0003800200 */
.L_x_978:
[----:B------:R-:W0:Y:S01]  /*75b0*/  LDC.64 R4, c[0x0][0x380] ;  /* 0x0000e000ff047b82 */ /* 0x000e220000000a00 */
[----:B------:R-:W1:Y:S02]  /*75c0*/  LDCU UR4, c[0x0][0x3b4] ;  /* 0x00007680ff0477ac */ /* 0x000e640008000800 */
[----:B-1----:R-:W-:-:S04]  /*75d0*/  IMAD R7, R7, UR4, R2 ;  /* 0x0000000407077c24 */ /* 0x002fc8000f8e0202 */
[----:B0-----:R-:W-:-:S05]  /*75e0*/  IMAD.WIDE.U32 R4, R7, 0x4, R4 ;  /* 0x0000000407047825 */ /* 0x001fca00078e0004 */
[----:B------:R-:W-:Y:S01]  /*75f0*/  STG.E desc[UR6][R4.64], R0 ;  /* 0x0000000004007986 */ /* 0x000fe2000c101906 */
[----:B------:R-:W-:Y:S05]  /*7600*/  EXIT ;  /* 0x000000000000794d */ /* 0x000fea0003800000 */
.L_x_964:
[----:B------:R-:W5:Y:S01]  /*7610*/  LDCU UR4, c[0x0][0x3b4] ;  /* 0x00007680ff0477ac */ /* 0x000f620008000800 */
[C---:B------:R-:W-:Y:S01]  /*7620*/  IADD3 R14, PT, PT, R2.reuse, 0x1, RZ ;  /* 0x00000001020e7810 */ /* 0x040fe20007ffe0ff */
[----:B------:R-:W-:Y:S01]  /*7630*/  BSSY.RECONVERGENT B0, `(.L_x_980) ;  /* 0x0000026000007945 */ /* 0x000fe20003800200 */
[C---:B------:R-:W-:Y:S02]  /*7640*/  IADD3 R6, PT, PT, R2.reuse, 0x2, RZ ;  /* 0x0000000202067810 */ /* 0x040fe40007ffe0ff */
[C---:B0-234-:R-:W-:Y:S02]  /*7650*/  IADD3 R4, PT, PT, R2.reuse, 0x3, RZ ;  /* 0x0000000302047810 */ /* 0x05dfe40007ffe0ff */
[----:B-----5:R-:W-:Y:S02]  /*7660*/  ISETP.GE.U32.AND P2, PT, R2, UR4, PT ;  /* 0x0000000402007c0c */ /* 0x020fe4000bf46070 */
[----:B------:R-:W-:Y:S02]  /*7670*/  ISETP.GE.U32.AND P4, PT, R14, UR4, PT ;  /* 0x000000040e007c0c */ /* 0x000fe4000bf86070 */
[----:B------:R-:W-:-:S02]  /*7680*/  ISETP.GE.U32.AND P1, PT, R6, UR4, PT ;  /* 0x0000000406007c0c */ /* 0x000fc4000bf26070 */
[----:B------:R-:W-:-:S07]  /*7690*/  ISETP.GE.U32.AND P0, PT, R4, UR4, PT ;  /* 0x0000000404007c0c */ /* 0x000fce000bf06070 */
[----:B------:R-:W-:Y:S06]  /*76a0*/  @P2 BRA `(.L_x_981) ;  /* 0x0000000000782947 */ /* 0x000fec0003800000 */
[----:B------:R-:W0:Y:S01]  /*76b0*/  LDCU UR5, c[0x0][0x3a8] ;  /* 0x00007500ff0577ac */ /* 0x000e220008000800 */
[----:B------:R-:W-:Y:S01]  /*76c0*/  MOV R12, 0x3c80f082 ;  /* 0x3c80f082000c7802 */ /* 0x000fe20000000f00 */
[----:B------:R-:W-:Y:S01]  /*76d0*/  HFMA2 R10, -RZ, RZ, 1.875, 0 ;  /* 0x3f800000ff0a7431 */ /* 0x000fe200000001ff */
[----:B-1----:R-:W1:Y:S01]  /*76e0*/  LDC.64 R8, c[0x0][0x380] ;  /* 0x0000e000ff087b82 */ /* 0x002e620000000a00 */
        /* <DEDUP_REMOVED lines=16> */
[----:B0-----:R-:W-:Y:S01]  /*77f0*/  FFMA R10, R5, -2, R10 ;  /* 0xc0000000050a7823 */ /* 0x001fe2000000000a */
[----:B------:R-:W-:-:S04]  /*7800*/  IMAD R5, R7, UR4, R2 ;  /* 0x0000000407057c24 */ /* 0x000fc8000f8e0202 */
[----:B------:R-:W-:Y:S01]  /*7810*/  FSEL R10, R10, 1, !P2 ;  /* 0x3f8000000a0a7808 */ /* 0x000fe20005000000 */
[----:B-1----:R-:W-:-:S03]  /*7820*/  IMAD.WIDE.U32 R8, R5, 0x4, R8 ;  /* 0x0000000405087825 */ /* 0x002fc600078e0008 */
[--C-:B------:R-:W-:Y:S01]  /*7830*/  LOP3.LUT R10, R10, 0x80000000, R3.reuse, 0xb8, !PT ;  /* 0x800000000a0a7812 */ /* 0x100fe200078eb803 */
[----:B------:R-:W-:Y:S01]  /*7840*/  @!P3 FFMA R10, R3, R0, R3 ;  /* 0x00000000030ab223 */ /* 0x000fe20000000003 */
[----:B------:R-:W-:-:S03]  /*7850*/  FMUL R0, R39, 0.5 ;  /* 0x3f00000027007820 */ /* 0x000fc60000400000 */
[----:B------:R-:W-:-:S04]  /*7860*/  FADD R3, R10, 1 ;  /* 0x3f8000000a037421 */ /* 0x000fc80000000000 */
[----:B------:R-:W-:-:S05]  /*7870*/  FMUL R3, R0, R3 ;  /* 0x0000000300037220 */ /* 0x000fca0000400000 */
[----:B------:R0:W-:Y:S02]  /*7880*/  STG.E desc[UR6][R8.64], R3 ;  /* 0x0000000308007986 */ /* 0x0001e4000c101906 */
.L_x_981:
[----:B------:R-:W-:Y:S05]  /*7890*/  BSYNC.RECONVERGENT B0 ;  /* 0x0000000000007941 */ /* 0x000fea0003800200 */
.L_x_980:
[----:B------:R-:W-:Y:S04]  /*78a0*/  BSSY.RECONVERGENT B0, `(.L_x_982) ;  /* 0x0000020000007945 */ /* 0x000fe80003800200 */
[----:B------:R-:W-:Y:S05]  /*78b0*/  @P4 BRA `(.L_x_983) ;  /* 0x0000000000784947 */ /* 0x000fea0003800000 */
[----:B------:R-:W2:Y:S01]  /*78c0*/  LDCU UR5, c[0x0][0x3a8] ;  /* 0x00007500ff0577ac */ /* 0x000ea20008000800 */
[----:B------:R-:W-:Y:S01]  /*78d0*/  MOV R10, 0x3c80f082 ;  /* 0x3c80f082000a7802 */ /* 0x000fe20000000f00 */
[----:B01----:R-:W-:Y:S01]  /*78e0*/  HFMA2 R9, -RZ, RZ, 1.875, 0 ;  /* 0x3f800000ff097431 */ /* 0x003fe200000001ff */
[----:B------:R-:W0:Y:S01]  /*78f0*/  LDC.64 R2, c[0x0][0x380] ;  /* 0x0000e000ff027b82 */ /* 0x000e220000000a00 */
[----:B--2---:R-:W-:-:S04]  /*7900*/  FMUL R13, R64, UR5 ;  /* 0x00000005400d7c20 */ /* 0x004fc80008400000 */
        /* <DEDUP_REMOVED lines=9> */
[----:B------:R-:W1:Y:S02]  /*79a0*/  MUFU.EX2 R0, R0 ;  /* 0x0000000000007308 */ /* 0x000e640000000800 */
[----:B-1----:R-:W-:Y:S01]  /*79b0*/  FADD R8, R0, 1 ;  /* 0x3f80000000087421 */ /* 0x002fe20000000000 */
[----:B------:R-:W-:-:S04]  /*79c0*/  FFMA R0, R11, R10, 0.1331529766321182251 ;  /* 0x3e0859410b007423 */ /* 0x000fc8000000000a */
[C---:B------:R-:W-:Y:S01]  /*79d0*/  FFMA R0, R11.reuse, R0, -0.33332768082618713379 ;  /* 0xbeaaa9ed0b007423 */ /* 0x040fe20000000000 */
[----:B------:R-:W1:Y:S03]  /*79e0*/  MUFU.RCP R8, R8 ;  /* 0x0000000800087308 */ /* 0x000e660000001000 */
[----:B------:R-:W-:Y:S01]  /*79f0*/  FFMA R0, R11, R0, RZ ;  /* 0x000000000b007223 */ /* 0x000fe200000000ff */
[----:B-1----:R-:W-:-:S05]  /*7a00*/  FFMA R9, R8, -2, R9 ;  /* 0xc000000008097823 */ /* 0x002fca0000000009 */
[----:B------:R-:W-:Y:S01]  /*7a10*/  FSEL R10, R9, 1, !P2 ;  /* 0x3f800000090a7808 */ /* 0x000fe20005000000 */
[----:B------:R-:W-:-:S03]  /*7a20*/  IMAD R9, R7, UR4, R14 ;  /* 0x0000000407097c24 */ /* 0x000fc6000f8e020e */
[--C-:B------:R-:W-:Y:S01]  /*7a30*/  LOP3.LUT R10, R10, 0x80000000, R5.reuse, 0xb8, !PT ;  /* 0x800000000a0a7812 */ /* 0x100fe200078eb805 */
[----:B------:R-:W-:Y:S01]  /*7a40*/  @!P3 FFMA R10, R5, R0, R5 ;  /* 0x00000000050ab223 */ /* 0x000fe20000000005 */
[----:B------:R-:W-:Y:S01]  /*7a50*/  FMUL R0, R13, 0.5 ;  /* 0x3f0000000d007820 */ /* 0x000fe20000400000 */
[----:B0-----:R-:W-:-:S04]  /*7a60*/  IMAD.WIDE.U32 R2, R9, 0x4, R2 ;  /* 0x0000000409027825 */ /* 0x001fc800078e0002 */
[----:B------:R-:W-:-:S04]  /*7a70*/  FADD R5, R10, 1 ;  /* 0x3f8000000a057421 */ /* 0x000fc80000000000 */
[----:B------:R-:W-:-:S05]  /*7a80*/  FMUL R5, R0, R5 ;  /* 0x0000000500057220 */ /* 0x000fca0000400000 */
[----:B------:R2:W-:Y:S02]  /*7a90*/  STG.E desc[UR6][R2.64], R5 ;  /* 0x0000000502007986 */ /* 0x0005e4000c101906 */
.L_x_983:
[----:B------:R-:W-:Y:S05]  /*7aa0*/  BSYNC.RECONVERGENT B0 ;  /* 0x0000000000007941 */ /* 0x000fea0003800200 */
.L_x_982:
[----:B------:R-:W-:Y:S04]  /*7ab0*/  BSSY.RECONVERGENT B0, `(.L_x_984) ;  /* 0x0000020000007945 */ /* 0x000fe80003800200 */
[----:B------:R-:W-:Y:S05]  /*7ac0*/  @P1 BRA `(.L_x_985) ;  /* 0x0000000000781947 */ /* 0x000fea0003800000 */
[----:B------:R-:W3:Y:S01]  /*7ad0*/  LDCU UR5, c[0x0][0x3a8] ;  /* 0x00007500ff0577ac */ /* 0x000ee20008000800 */
[----:B------:R-:W-:Y:S01]  /*7ae0*/  MOV R10, 0x3c80f082 ;  /* 0x3c80f082000a7802 */ /* 0x000fe20000000f00 */
[----:B01----:R-:W-:Y:S01]  /*7af0*/  HFMA2 R9, -RZ, RZ, 1.875, 0 ;  /* 0x3f800000ff097431 */ /* 0x003fe200000001ff */
[----:B--2---:R-:W0:Y:S01]  /*7b00*/  LDC.64 R2, c[0x0][0x380] ;  /* 0x0000e000ff027b82 */ /* 0x004e220000000a00 */
[----:B---3--:R-:W-:-:S04]  /*7b10*/  FMUL R63, R63, UR5 ;  /* 0x000000053f3f7c20 */ /* 0x008fc80008400000 */
        /* <DEDUP_REMOVED lines=25> */
.L_x_985:
[----:B------:R-:W-:Y:S05]  /*7cb0*/  BSYNC.RECONVERGENT B0 ;  /* 0x0000000000007941 */ /* 0x000fea0003800200 */
.L_x_984:
[----:B------:R-:W-:Y:S05]  /*7cc0*/  @P0 EXIT ;  /* 0x000000000000094d */ /* 0x000fea0003800000 */
[----:B------:R-:W4:Y:S01]  /*7cd0*/  LDCU UR5, c[0x0][0x3a8] ;  /* 0x00007500ff0577ac */ /* 0x000f220008000800 */
[----:B------:R-:W-:Y:S01]  /*7ce0*/  MOV R10, 0x3c80f082 ;  /* 0x3c80f082000a7802 */ /* 0x000fe20000000f00 */
[----:B------:R-:W-:Y:S01]  /*7cf0*/  HFMA2 R13, -RZ, RZ, 1.875, 0 ;  /* 0x3f800000ff0d7431 */ /* 0x000fe200000001ff */
[----:B0123--:R-:W0:Y:S01]  /*7d00*/  LDC.64 R2, c[0x0][0x380] ;  /* 0x0000e000ff027b82 */ /* 0x00fe220000000a00 */
[----:B------:R-:W-:Y:S02]  /*7d10*/  IMAD R7, R7, UR4, R4 ;  /* 0x0000000407077c24 */ /* 0x000fe4000f8e0204 */
[----:B----4-:R-:W-:-:S04]  /*7d20*/  FMUL R11, R72, UR5 ;  /* 0x00000005480b7c20 */ /* 0x010fc80008400000 */
        /* <DEDUP_REMOVED lines=16> */
[----:B0-----:R-:W-:-:S05]  /*7e30*/  FFMA R8, R6, -2, R13 ;  /* 0xc000000006087823 */ /* 0x001fca000000000d */
[----:B------:R-:W-:-:S04]  /*7e40*/  FSEL R8, R8, 1, !P0 ;  /* 0x3f80000008087808 */ /* 0x000fc80004000000 */
[--C-:B------:R-:W-:Y:S01]  /*7e50*/  LOP3.LUT R8, R8, 0x80000000, R5.reuse, 0xb8, !PT ;  /* 0x8000000008087812 */ /* 0x100fe200078eb805 */
[----:B------:R-:W-:Y:S01]  /*7e60*/  @!P1 FFMA R8, R5, R0, R5 ;  /* 0x0000000005089223 */ /* 0x000fe20000000005 */
[----:B------:R-:W-:-:S03]  /*7e70*/  FMUL R0, R11, 0.5 ;  /* 0x3f0000000b007820 */ /* 0x000fc60000400000 */
[----:B------:R-:W-:-:S04]  /*7e80*/  FADD R5, R8, 1 ;  /* 0x3f80000008057421 */ /* 0x000fc80000000000 */
[----:B------:R-:W-:-:S05]  /*7e90*/  FMUL R5, R0, R5 ;  /* 0x0000000500057220 */ /* 0x000fca0000400000 */
[----:B------:R-:W-:Y:S01]  /*7ea0*/  STG.E desc[UR6][R2.64], R5 ;  /* 0x0000000502007986 */ /* 0x000fe2000c101906 */
[----:B------:R-:W-:Y:S05]  /*7eb0*/  EXIT ;  /* 0x000000000000794d */ /* 0x000fea0003800000 */
.L_x_963:
[----:B------:R-:W5:Y:S01]  /*7ec0*/  LDCU UR4, c[0x0][0x3b4] ;  /* 0x00007680ff0477ac */ /* 0x000f620008000800 */
[C---:B------:R-:W-:Y:S02]  /*7ed0*/  IADD3 R6, PT, PT, R2.reuse, 0x1, RZ ;  /* 0x0000000102067810 */ /* 0x040fe40007ffe0ff */
[C---:B------:R-:W-:Y:S02]  /*7ee0*/  IADD3 R12, PT, PT, R2.reuse, 0x2, RZ ;  /* 0x00000002020c7810 */ /* 0x040fe40007ffe0ff */
[----:B-----5:R-:W-:Y:S02]  /*7ef0*/  ISETP.GE.U32.AND P0, PT, R2, UR4, PT ;  /* 0x0000000402007c0c */ /* 0x020fe4000bf06070 */
[----:B------:R-:W-:Y:S02]  /*7f00*/  ISETP.GE.U32.AND P1, PT, R6, UR4, PT ;  /* 0x0000000406007c0c */ /* 0x000fe4000bf26070 */
[----:B------:R-:W-:-:S09]  /*7f10*/  ISETP.GE.U32.AND P2, PT, R12, UR4, PT ;  /* 0x000000040c007c0c */ /* 0x000fd2000bf46070 */
[----:B0-234-:R-:W0:Y:S01]  /*7f20*/  @!P0 LDC.64 R4, c[0x0][0x380] ;  /* 0x0000e000ff048b82 */ /* 0x01de220000000a00 */
[----:B-1----:R-:W-:-:S03]  /*7f30*/  @!P0 IMAD R3, R7, UR4, R2 ;  /* 0x0000000407038c24 */ /* 0x002fc6000f8e0202 */
[----:B------:R-:W-:-:S04]  /*7f40*/  @!P2 IMAD R15, R7, UR4, R12 ;  /* 0x00000004070fac24 */ /* 0x000fc8000f8e020c */
[----:B------:R-:W1:Y:S08]  /*7f50*/  @!P0 LDC R0, c[0x0][0x3a8] ;  /* 0x0000ea00ff008b82 */ /* 0x000e700000000800 */
[----:B------:R-:W2:Y:S08]  /*7f60*/  @!P1 LDC R13, c[0x0][0x3a8] ;  /* 0x0000ea00ff0d9b82 */ /* 0x000eb00000000800 */
[----:B------:R-:W3:Y:S01]  /*7f70*/  @!P2 LDC R14, c[0x0][0x3a8] ;  /* 0x0000ea00ff0eab82 */ /* 0x000ee20000000800 */
[----:B0-----:R-:W-:-:S04]  /*7f80*/  @!P0 IMAD.WIDE.U32 R4, R3, 0x4, R4 ;  /* 0x0000000403048825 */ /* 0x001fc800078e0004 */
[----:B------:R-:W-:Y:S01]  /*7f90*/  @!P1 IMAD R3, R7, UR4, R6 ;  /* 0x0000000407039c24 */ /* 0x000fe2000f8e0206 */
[----:B------:R-:W-:Y:S02]  /*7fa0*/  IADD3 R6, PT, PT, R2, 0x3, RZ ;  /* 0x0000000302067810 */ /* 0x000fe40007ffe0ff */
[----:B------:R-:W0:Y:S01]  /*7fb0*/  @!P1 LDC.64 R8, c[0x0][0x380] ;  /* 0x0000e000ff089b82 */ /* 0x000e220000000a00 */
[----:B-1----:R-:W-:Y:S01]  /*7fc0*/  @!P0 FMUL R0, R39, R0 ;  /* 0x0000000027008220 */ /* 0x002fe20000400000 */
[----:B------:R-:W-:-:S06]  /*7fd0*/  ISETP.GE.U32.AND P3, PT, R6, UR4, PT ;  /* 0x0000000406007c0c */ /* 0x000fcc000bf66070 */
[----:B------:R-:W1:Y:S01]  /*7fe0*/  @!P2 LDC.64 R10, c[0x0][0x380] ;  /* 0x0000e000ff0aab82 */ /* 0x000e620000000a00 */
[----:B--2---:R-:W-:-:S05]  /*7ff0*/  @!P1 FMUL R13, R64, R13 ;  /* 0x0000000d400d9220 */ /* 0x004fca0000400000 */
[----:B------:R-:W-:Y:S01]  /*8000*/  @!P1 FMNMX R13, RZ, R13, !PT ;  /* 0x0000000dff0d9209 */ /* 0x000fe20007800000 */
[----:B---3--:R-:W-:Y:S01]  /*8010*/  @!P2 FMUL R14, R63, R14 ;  /* 0x0000000e3f0ea220 */ /* 0x008fe20000400000 */
[----:B0-----:R-:W-:Y:S01]  /*8020*/  @!P1 IMAD.WIDE.U32 R8, R3, 0x4, R8 ;  /* 0x0000000403089825 */ /* 0x001fe200078e0008 */
[----:B------:R-:W-:-:S05]  /*8030*/  @!P0 FMNMX R3, RZ, R0, !PT ;  /* 0x00000000ff038209 */ /* 0x000fca0007800000 */
[----:B------:R0:W-:Y:S01]  /*8040*/  @!P0 STG.E desc[UR6][R4.64], R3 ;  /* 0x0000000304008986 */ /* 0x0001e2000c101906 */
[----:B-1----:R-:W-:Y:S01]  /*8050*/  @!P2 IMAD.WIDE.U32 R10, R15, 0x4, R10 ;  /* 0x000000040f0aa825 */ /* 0x002fe200078e000a */
[----:B------:R-:W-:Y:S02]  /*8060*/  @!P2 FMNMX R15, RZ, R14, !PT ;  /* 0x0000000eff0fa209 */ /* 0x000fe40007800000 */
[----:B------:R0:W-:Y:S04]  /*8070*/  @!P1 STG.E desc[UR6][R8.64], R13 ;  /* 0x0000000d08009986 */ /* 0x0001e8000c101906 */
[----:B------:R0:W-:Y:S01]  /*8080*/  @!P2 STG.E desc[UR6][R10.64], R15 ;  /* 0x0000000f0a00a986 */ /* 0x0001e2000c101906 */
[----:B------:R-:W-:Y:S05]  /*8090*/  @P3 EXIT ;  /* 0x000000000000394d */ /* 0x000fea0003800000 */
[----:B0-----:R-:W0:Y:S01]  /*80a0*/  LDC.64 R2, c[0x0][0x380] ;  /* 0x0000e000ff027b82 */ /* 0x001e220000000a00 */
[----:B------:R-:W1:Y:S01]  /*80b0*/  LDCU UR5, c[0x0][0x3a8] ;  /* 0x00007500ff0577ac */ /* 0x000e620008000800 */
[----:B------:R-:W-:Y:S02]  /*80c0*/  IMAD R7, R7, UR4, R6 ;  /* 0x0000000407077c24 */ /* 0x000fe4000f8e0206 */
[----:B-1----:R-:W-:Y:S02]  /*80d0*/  FMUL R5, R72, UR5 ;  /* 0x0000000548057c20 */ /* 0x002fe40008400000 */
[----:B0-----:R-:W-:-:S03]  /*80e0*/  IMAD.WIDE.U32 R2, R7, 0x4, R2 ;  /* 0x0000000407027825 */ /* 0x001fc600078e0002 */
[----:B------:R-:W-:-:S05]  /*80f0*/  FMNMX R5, RZ, R5, !PT ;  /* 0x00000005ff057209 */ /* 0x000fca0007800000 */
[----:B------:R-:W-:Y:S01]  /*8100*/  STG.E desc[UR6][R2.64], R5 ;  /* 0x0000000502007986 */ /* 0x000fe2000c101906 */
[----:B------:R-:W-:Y:S05]  /*8110*/  EXIT ;  /* 0x000000000000794d */ /* 0x000fea0003800000 */
.L_x_883:
[----:B------:R-:W0:Y:S01]  /*8120*/  LDCU UR4, c[0x0][0x3b0] ;  /* 0x00007600ff0477ac */ /* 0x000e220008000800 */
[----:B------:R-:W1:Y:S01]  /*8130*/  LDC.64 R4, c[0x0][0x3a0] ;  /* 0x0000e800ff047b82 */ /* 0x000e620000000a00 */
[----:B------:R-:W-:Y:S01]  /*8140*/  BSSY.RECONVERGENT B2, `(.L_x_986) ;  /* 0x0000156000027945 */ /* 0x000fe20003800200 */
[----:B0-----:R-:W-:Y:S01]  /*8150*/  ISETP.GE.U32.AND P0, PT, R7, UR4, PT ;  /* 0x0000000407007c0c */ /* 0x001fe2000bf06070 */
[----:B-1----:R-:W-:-:S12]  /*8160*/  IMAD.WIDE.U32 R4, R2, 0x4, R4 ;  /* 0x0000000402047825 */ /* 0x002fd800078e0004 */
        /* <DEDUP_REMOVED lines=12> */
.L_x_988:
[----:B------:R-:W0:Y:S01]  /*8230*/  LDCU UR4, c[0x0][0x3b4] ;  /* 0x00007680ff0477ac */ /* 0x000e220008000800 */
[C---:B------:R-:W-:Y:S01]  /*8240*/  IADD3 R0, PT, PT, R2.reuse, 0x1, RZ ;  /* 0x0000000102007810 */ /* 0x040fe20007ffe0ff */
[----:B------:R-:W1:Y:S01]  /*8250*/  LDC.64 R8, c[0x0][0x380] ;  /* 0x0000e000ff087b82 */ /* 0x000e620000000a00 */
[----:B------:R-:W-:Y:S02]  /*8260*/  IADD3 R3, PT, PT, R2, 0x2, RZ ;  /* 0x0000000202037810 */ /* 0x000fe40007ffe0ff */
[----:B0-----:R-:W-:Y:S02]  /*8270*/  ISETP.GE.U32.AND P1, PT, R0, UR4, PT ;  /* 0x0000000400007c0c */ /* 0x001fe4000bf26070 */
[----:B------:R-:W-:Y:S02]  /*8280*/  ISETP.GE.U32.AND P2, PT, R3, UR4, PT ;  /* 0x0000000403007c0c */ /* 0x000fe4000bf46070 */
[----:B------:R-:W-:-:S09]  /*8290*/  ISETP.GE.U32.AND P0, PT, R2, UR4, PT ;  /* 0x0000000402007c0c */ /* 0x000fd2000bf06070 */
[----:B------:R-:W2:Y:S01]  /*82a0*/  @!P1 LDG.E.CONSTANT R6, desc[UR6][R4.64+0x4] ;  /* 0x0000040604069981 */ /* 0x000ea2000c1e9900 */
[----:B------:R-:W2:Y:S03]  /*82b0*/  @!P1 LDC R12, c[0x0][0x3a8] ;  /* 0x0000ea00ff0c9b82 */ /* 0x000ea60000000800 */
[----:B------:R-:W3:Y:S04]  /*82c0*/  @!P2 LDG.E.CONSTANT R10, desc[UR6][R4.64+0x8] ;  /* 0x00000806040aa981 */ /* 0x000ee8000c1e9900 */
[----:B------:R-:W4:Y:S01]  /*82d0*/  @!P0 LDG.E.CONSTANT R0, desc[UR6][R4.64] ;  /* 0x0000000604008981 */ /* 0x000f22000c1e9900 */
[----:B------:R-:W3:Y:S08]  /*82e0*/  @!P2 LDC R13, c[0x0][0x3a8] ;  /* 0x0000ea00ff0dab82 */ /* 0x000ef00000000800 */
[----:B------:R-:W4:Y:S01]  /*82f0*/  @!P0 LDC R11, c[0x0][0x3a8] ;  /* 0x0000ea00ff0b8b82 */ /* 0x000f220000000800 */
[----:B------:R-:W-:-:S04]  /*8300*/  IMAD R3, R7, UR4, R2 ;  /* 0x0000000407037c24 */ /* 0x000fc8000f8e0202 */
[----:B-1----:R-:W-:-:S04]  /*8310*/  IMAD.WIDE.U32 R8, R3, 0x4, R8 ;  /* 0x0000000403087825 */ /* 0x002fc800078e0008 */
[----:B--2---:R-:W-:Y:S01]  /*8320*/  @!P1 FFMA R65, R65, R12, R6 ;  /* 0x0000000c41419223 */ /* 0x004fe20000000006 */
[----:B---3--:R-:W-:-:S04]  /*8330*/  @!P2 FFMA R23, R23, R13, R10 ;  /* 0x0000000d1717a223 */ /* 0x008fc8000000000a */
[----:B------:R2:W-:Y:S01]  /*8340*/  @!P1 STG.E desc[UR6][R8.64+0x4], R65 ;  /* 0x0000044108009986 */ /* 0x0005e2000c101906 */
[----:B----4-:R-:W-:-:S03]  /*8350*/  @!P0 FFMA R69, R69, R11, R0 ;  /* 0x0000000b45458223 */ /* 0x010fc60000000000 */
[----:B------:R2:W-:Y:S01]  /*8360*/  @!P2 STG.E desc[UR6][R8.64+0x8], R23 ;  /* 0x000008170800a986 */ /* 0x0005e2000c101906 */
[----:B------:R-:W-:-:S03]  /*8370*/  IADD3 R0, PT, PT, R2, 0x3, RZ ;  /* 0x0000000302007810 */ /* 0x000fc60007ffe0ff */
[----:B------:R2:W-:Y:S01]  /*8380*/  @!P0 STG.E desc[UR6][R8.64], R69 ;  /* 0x0000004508008986 */ /* 0x0005e2000c101906 */
[----:B------:R-:W-:-:S13]  /*8390*/  ISETP.GE.U32.AND P0, PT, R0, UR4, PT ;  /* 0x0000000400007c0c */ /* 0x000fda000bf06070 */
[----:B--2---:R-:W-:Y:S05]  /*83a0*/  @P0 BRA `(.L_x_987) ;  /* 0x0000001000bc0947 */ /* 0x004fea0003800000 */
[----:B------:R-:W2:Y:S01]  /*83b0*/  LDG.E.CONSTANT R3, desc[UR6][R4.64+0xc] ;  /* 0x00000c0604037981 */ /* 0x000ea2000c1e9900 */
[----:B------:R-:W2:Y:S02]  /*83c0*/  LDCU UR4, c[0x0][0x3a8] ;  /* 0x00007500ff0477ac */ /* 0x000ea40008000800 */
[----:B--2---:R-:W-:-:S05]  /*83d0*/  FFMA R3, R36, UR4, R3 ;  /* 0x0000000424037c23 */ /* 0x004fca0008000003 */
[----:B------:R2:W-:Y:S01]  /*83e0*/  STG.E desc[UR6][R8.64+0xc], R3 ;  /* 0x00000c0308007986 */ /* 0x0005e2000c101906 */
[----:B------:R-:W-:Y:S05]  /*83f0*/  BRA `(.L_x_987) ;  /* 0x0000001000a87947 */ /* 0x000fea0003800000 */
.L_x_991:
[----:B------:R-:W0:Y:S01]  /*8400*/  LDCU UR4, c[0x0][0x3b4] ;  /* 0x00007680ff0477ac */ /* 0x000e220008000800 */
[----:B------:R-:W1:Y:S01]  /*8410*/  LDC.64 R8, c[0x0][0x380] ;  /* 0x0000e000ff087b82 */ /* 0x000e620000000a00 */
[----:B------:R-:W-:Y:S01]  /*8420*/  BSSY.RECONVERGENT B3, `(.L_x_992) ;  /* 0x0000020000037945 */ /* 0x000fe20003800200 */
[----:B0-----:R-:W-:Y:S01]  /*8430*/  ISETP.GE.U32.AND P0, PT, R2, UR4, PT ;  /* 0x0000000402007c0c */ /* 0x001fe2000bf06070 */
[----:B------:R-:W-:-:S04]  /*8440*/  IMAD R3, R7, UR4, R2 ;  /* 0x0000000407037c24 */ /* 0x000fc8000f8e0202 */
[----:B-1----:R-:W-:-:S08]  /*8450*/  IMAD.WIDE.U32 R8, R3, 0x4, R8 ;  /* 0x0000000403087825 */ /* 0x002fd000078e0008 */
[----:B------:R-:W-:Y:S05]  /*8460*/  @P0 BRA `(.L_x_993) ;  /* 0x00000000006c0947 */ /* 0x000fea0003800000 */
[----:B------:R-:W2:Y:S01]  /*8470*/  LDG.E.CONSTANT R0, desc[UR6][R4.64] ;  /* 0x0000000604007981 */ /* 0x000ea2000c1e9900 */
[----:B------:R-:W2:Y:S01]  /*8480*/  LDCU UR4, c[0x0][0x3a8] ;  /* 0x00007500ff0477ac */ /* 0x000ea20008000800 */
[----:B------:R-:W-:Y:S01]  /*8490*/  HFMA2 R6, -RZ, RZ, 0.96630859375, -0.0022525787353515625 ;  /* 0x3bbb989dff067431 */ /* 0x000fe200000001ff */
[----:B------:R-:W-:Y:S01]  /*84a0*/  MOV R11, 0x437c0000 ;  /* 0x437c0000000b7802 */ /* 0x000fe20000000f00 */
[----:B------:R-:W-:Y:S01]  /*84b0*/  BSSY.RECONVERGENT B4, `(.L_x_994) ;  /* 0x0000015000047945 */ /* 0x000fe20003800200 */
        /* <DEDUP_REMOVED lines=20> */
.L_x_995:
[----:B------:R-:W-:Y:S05]  /*8600*/  BSYNC.RECONVERGENT B4 ;  /* 0x0000000000047941 */ /* 0x000fea0003800200 */
.L_x_994:
[----:B------:R0:W-:Y:S02]  /*8610*/  STG.E desc[UR6][R8.64], R0 ;  /* 0x0000000008007986 */ /* 0x0001e4000c101906 */
.L_x_993:
[----:B------:R-:W-:Y:S05]  /*8620*/  BSYNC.RECONVERGENT B3 ;  /* 0x0000000000037941 */ /* 0x000fea0003800200 */
.L_x_992:
[----:B------:R-:W1:Y:S01]  /*8630*/  LDCU UR4, c[0x0][0x3b4] ;  /* 0x00007680ff0477ac */ /* 0x000e620008000800 */
[----:B0-----:R-:W-:Y:S01]  /*8640*/  IADD3 R0, PT, PT, R2, 0x1, RZ ;  /* 0x0000000102007810 */ /* 0x001fe20007ffe0ff */
[----:B------:R-:W-:Y:S03]  /*8650*/  BSSY.RECONVERGENT B3, `(.L_x_996) ;  /* 0x000001e000037945 */ /* 0x000fe60003800200 */
[----:B-1----:R-:W-:-:S13]  /*8660*/  ISETP.GE.U32.AND P0, PT, R0, UR4, PT ;  /* 0x0000000400007c0c */ /* 0x002fda000bf06070 */
        /* <DEDUP_REMOVED lines=26> */
.L_x_999:
[----:B------:R-:W-:Y:S05]  /*8810*/  BSYNC.RECONVERGENT B4 ;  /* 0x0000000000047941 */ /* 0x000fea0003800200 */
.L_x_998:
[----:B------:R0:W-:Y:S02]  /*8820*/  STG.E desc[UR6][R8.64+0x4], R0 ;  /* 0x0000040008007986 */ /* 0x0001e4000c101906 */
.L_x_997:
[----:B------:R-:W-:Y:S05]  /*8830*/  BSYNC.RECONVERGENT B3 ;  /* 0x0000000000037941 */ /* 0x000fea0003800200 */
.L_x_996:
        /* <DEDUP_REMOVED lines=30> */
.L_x_1003:
[----:B------:R-:W-:Y:S05]  /*8a20*/  BSYNC.RECONVERGENT B4 ;  /* 0x0000000000047941 */ /* 0x000fea0003800200 */
.L_x_1002:
[----:B------:R0:W-:Y:S02]  /*8a30*/  STG.E desc[UR6][R8.64+0x8], R0 ;  /* 0x0000080008007986 */ /* 0x0001e4000c101906 */
.L_x_1001:
[----:B------:R-:W-:Y:S05]  /*8a40*/  BSYNC.RECONVERGENT B3 ;  /* 0x0000000000037941 */ /* 0x000fea0003800200 */
.L_x_1000:
[----:B------:R-:W1:Y:S01]  /*8a50*/  LDCU UR4, c[0x0][0x3b4] ;  /* 0x00007680ff0477ac */ /* 0x000e620008000800 */
[----:B0-----:R-:W-:-:S04]  /*8a60*/  IADD3 R0, PT, PT, R2, 0x3, RZ ;  /* 0x0000000302007810 */ /* 0x001fc80007ffe0ff */
        /* <DEDUP_REMOVED lines=27> */
.L_x_1005:
[----:B------:R-:W-:Y:S05]  /*8c20*/  BSYNC.RECONVERGENT B3 ;  /* 0x0000000000037941 */ /* 0x000fea0003800200 */
.L_x_1004:
[----:B------:R1:W-:Y:S01]  /*8c30*/  STG.E desc[UR6][R8.64+0xc], R0 ;  /* 0x00000c0008007986 */ /* 0x0003e2000c101906 */
[----:B------:R-:W-:Y:S05]  /*8c40*/  BRA `(.L_x_987) ;  /* 0x0000000800947947 */ /* 0x000fea0003800000 */
.L_x_990:
        /* <DEDUP_REMOVED lines=13> */
[----:B------:R-:W2:Y:S01]  /*8d20*/  LDG.E.CONSTANT R0, desc[UR6][R4.64] ;  /* 0x0000000604007981 */ /* 0x000ea2000c1e9900 */
[----:B------:R-:W2:Y:S01]  /*8d30*/  LDCU UR4, c[0x0][0x3a8] ;  /* 0x00007500ff0477ac */ /* 0x000ea20008000800 */
[----:B------:R-:W-:Y:S01]  /*8d40*/  HFMA2 R12, -RZ, RZ, 1.125, -9232 ;  /* 0x3c80f082ff0c7431 */ /* 0x000fe200000001ff */
[----:B------:R-:W-:Y:S01]  /*8d50*/  MOV R13, 0x3f800000 ;  /* 0x3f800000000d7802 */ /* 0x000fe20000000f00 */
        /* <DEDUP_REMOVED lines=24> */
.L_x_1007:
[----:B------:R-:W-:Y:S05]  /*8ee0*/  BSYNC.RECONVERGENT B0 ;  /* 0x0000000000007941 */ /* 0x000fea0003800200 */
.L_x_1006:
[----:B------:R-:W-:Y:S04]  /*8ef0*/  BSSY.RECONVERGENT B0, `(.L_x_1008) ;  /* 0x000001e000007945 */ /* 0x000fe80003800200 */
[----:B------:R-:W-:Y:S05]  /*8f00*/  @P4 BRA `(.L_x_1009) ;  /* 0x0000000000704947 */ /* 0x000fea0003800000 */
        /* <DEDUP_REMOVED lines=28> */
.L_x_1009:
[----:B------:R-:W-:Y:S05]  /*90d0*/  BSYNC.RECONVERGENT B0 ;  /* 0x0000000000007941 */ /* 0x000fea0003800200 */
.L_x_1008:
        /* <DEDUP_REMOVED lines=30> */
.L_x_1011:
[----:B------:R-:W-:Y:S05]  /*92c0*/  BSYNC.RECONVERGENT B0 ;  /* 0x0000000000007941 */ /* 0x000fea0003800200 */
.L_x_1010:
[----:B------:R-:W-:Y:S05]  /*92d0*/  @P0 BRA `(.L_x_987) ;  /* 0x0000000000f00947 */ /* 0x000fea0003800000 */
[----:B012---:R-:W2:Y:S01]  /*92e0*/  LDG.E.CONSTANT R3, desc[UR6][R4.64+0xc] ;  /* 0x00000c0604037981 */ /* 0x007ea2000c1e9900 */
        /* <DEDUP_REMOVED lines=28> */
.L_x_989:
        /* <DEDUP_REMOVED lines=8> */
[----:B------:R-:W-:-:S07]  /*9530*/  ISETP.GE.U32.AND P3, PT, R6, UR4, PT ;  /* 0x0000000406007c0c */ /* 0x000fce000bf66070 */
[----:B------:R-:W2:Y:S01]  /*9540*/  @!P0 LDG.E.CONSTANT R0, desc[UR6][R4.64] ;  /* 0x0000000604008981 */ /* 0x000ea2000c1e9900 */
[----:B------:R-:W2:Y:S03]  /*9550*/  @!P0 LDC R3, c[0x0][0x3a8] ;  /* 0x0000ea00ff038b82 */ /* 0x000ea60000000800 */
[----:B------:R-:W3:Y:S04]  /*9560*/  @!P1 LDG.E.CONSTANT R6, desc[UR6][R4.64+0x4] ;  /* 0x0000040604069981 */ /* 0x000ee8000c1e9900 */
[----:B------:R-:W4:Y:S01]  /*9570*/  @!P2 LDG.E.CONSTANT R12, desc[UR6][R4.64+0x8] ;  /* 0x00000806040ca981 */ /* 0x000f22000c1e9900 */
[----:B------:R-:W3:Y:S03]  /*9580*/  @!P1 LDC R10, c[0x0][0x3a8] ;  /* 0x0000ea00ff0a9b82 */ /* 0x000ee60000000800 */
[----:B------:R-:W5:Y:S05]  /*9590*/  @!P3 LDG.E.CONSTANT R13, desc[UR6][R4.64+0xc] ;  /* 0x00000c06040db981 */ /* 0x000f6a000c1e9900 */
[----:B------:R-:W4:Y:S08]  /*95a0*/  @!P2 LDC R11, c[0x0][0x3a8] ;  /* 0x0000ea00ff0bab82 */ /* 0x000f300000000800 */
[----:B------:R-:W5:Y:S01]  /*95b0*/  @!P3 LDC R14, c[0x0][0x3a8] ;  /* 0x0000ea00ff0ebb82 */ /* 0x000f620000000800 */
[----:B--2---:R-:W-:Y:S01]  /*95c0*/  @!P0 FFMA R0, R69, R3, R0 ;  /* 0x0000000345008223 */ /* 0x004fe20000000000 */
[----:B------:R-:W-:-:S02]  /*95d0*/  IMAD R3, R7, UR4, R2 ;  /* 0x0000000407037c24 */ /* 0x000fc4000f8e0202 */
[----:B---3--:R-:W-:Y:S02]  /*95e0*/  @!P1 FFMA R6, R65, R10, R6 ;  /* 0x0000000a41069223 */ /* 0x008fe40000000006 */
[----:B-1----:R-:W-:Y:S01]  /*95f0*/  IMAD.WIDE.U32 R8, R3, 0x4, R8 ;  /* 0x0000000403087825 */ /* 0x002fe200078e0008 */
[----:B------:R-:W-:-:S03]  /*9600*/  @!P0 FMNMX R3, RZ, R0, !PT ;  /* 0x00000000ff038209 */ /* 0x000fc60007800000 */
[----:B----4-:R-:W-:Y:S01]  /*9610*/  @!P2 FFMA R12, R23, R11, R12 ;  /* 0x0000000b170ca223 */ /* 0x010fe2000000000c */
[----:B------:R-:W-:Y:S01]  /*9620*/  @!P1 FMNMX R11, RZ, R6, !PT ;  /* 0x00000006ff0b9209 */ /* 0x000fe20007800000 */
[----:B------:R0:W-:Y:S01]  /*9630*/  @!P0 STG.E desc[UR6][R8.64], R3 ;  /* 0x0000000308008986 */ /* 0x0001e2000c101906 */
[----:B-----5:R-:W-:Y:S02]  /*9640*/  @!P3 FFMA R14, R36, R14, R13 ;  /* 0x0000000e240eb223 */ /* 0x020fe4000000000d */
[----:B------:R-:W-:Y:S01]  /*9650*/  @!P2 FMNMX R13, RZ, R12, !PT ;  /* 0x0000000cff0da209 */ /* 0x000fe20007800000 */
[----:B------:R0:W-:Y:S02]  /*9660*/  @!P1 STG.E desc[UR6][R8.64+0x4], R11 ;  /* 0x0000040b08009986 */ /* 0x0001e4000c101906 */
[----:B------:R-:W-:Y:S02]  /*9670*/  @!P3 FMNMX R15, RZ, R14, !PT ;  /* 0x0000000eff0fb209 */ /* 0x000fe40007800000 */
[----:B------:R0:W-:Y:S04]  /*9680*/  @!P2 STG.E desc[UR6][R8.64+0x8], R13 ;  /* 0x0000080d0800a986 */ /* 0x0001e8000c101906 */
[----:B------:R0:W-:Y:S02]  /*9690*/  @!P3 STG.E desc[UR6][R8.64+0xc], R15 ;  /* 0x00000c0f0800b986 */ /* 0x0001e4000c101906 */
.L_x_987:
[----:B------:R-:W-:Y:S05]  /*96a0*/  BSYNC.RECONVERGENT B2 ;  /* 0x0000000000027941 */ /* 0x000fea0003800200 */
.L_x_986:
[----:B------:R-:W4:Y:S01]  /*96b0*/  LDCU UR4, c[0x0][0x3b0] ;  /* 0x00007600ff0477ac */ /* 0x000f220008000800 */
[----:B0123--:R-:W-:Y:S01]  /*96c0*/  IADD3 R9, PT, PT, R7, 0x1, RZ ;  /* 0x0000000107097810 */ /* 0x00ffe20007ffe0ff */
[----:B------:R-:W-:Y:S03]  /*96d0*/  BSSY.RECONVERGENT B2, `(.L_x_1012) ;  /* 0x000017e000027945 */ /* 0x000fe60003800200 */
[----:B----4-:R-:W-:-:S13]  /*96e0*/  ISETP.GE.U32.AND P0, PT, R9, UR4, PT ;  /* 0x0000000409007c0c */ /* 0x010fda000bf06070 */
        /* <DEDUP_REMOVED lines=12> */
.L_x_1014:
[----:B------:R-:W0:Y:S01]  /*97b0*/  LDC R0, c[0x0][0x3b4] ;  /* 0x0000ed00ff007b82 */ /* 0x000e220000000800 */
[C---:B------:R-:W-:Y:S02]  /*97c0*/  IADD3 R19, PT, PT, R2.reuse, 0x1, RZ ;  /* 0x0000000102137810 */ /* 0x040fe40007ffe0ff */
[C---:B------:R-:W-:Y:S02]  /*97d0*/  IADD3 R23, PT, PT, R2.reuse, 0x2, RZ ;  /* 0x0000000202177810 */ /* 0x040fe40007ffe0ff */
[-C--:B0-----:R-:W-:Y:S02]  /*97e0*/  ISETP.GE.U32.AND P0, PT, R2, R0.reuse, PT ;  /* 0x000000000200720c */ /* 0x081fe40003f06070 */
[-C--:B------:R-:W-:Y:S02]  /*97f0*/  ISETP.GE.U32.AND P1, PT, R19, R0.reuse, PT ;  /* 0x000000001300720c */ /* 0x080fe40003f26070 */
[----:B------:R-:W-:-:S09]  /*9800*/  ISETP.GE.U32.AND P2, PT, R23, R0, PT ;  /* 0x000000001700720c */ /* 0x000fd20003f46070 */
[----:B------:R-:W2:Y:S01]  /*9810*/  @!P0 LDG.E.CONSTANT R6, desc[UR6][R4.64] ;  /* 0x0000000604068981 */ /* 0x000ea2000c1e9900 */
[----:B------:R-:W2:Y:S03]  /*9820*/  @!P0 LDC R3, c[0x0][0x3a8] ;  /* 0x0000ea00ff038b82 */ /* 0x000ea60000000800 */
[----:B------:R-:W3:Y:S04]  /*9830*/  @!P1 LDG.E.CONSTANT R21, desc[UR6][R4.64+0x4] ;  /* 0x0000040604159981 */ /* 0x000ee8000c1e9900 */
[----:B------:R-:W4:Y:S01]  /*9840*/  @!P2 LDG.E.CONSTANT R16, desc[UR6][R4.64+0x8] ;  /* 0x000008060410a981 */ /* 0x000f22000c1e9900 */
[----:B------:R-:W0:Y:S01]  /*9850*/  @!P0 LDC.64 R12, c[0x0][0x380] ;  /* 0x0000e000ff0c8b82 */ /* 0x000e220000000a00 */
[----:B------:R-:W-:-:S02]  /*9860*/  @!P0 IMAD R17, R9, R0, R2 ;  /* 0x0000000009118224 */ /* 0x000fc400078e0202 */
[CC--:B------:R-:W-:Y:S02]  /*9870*/  @!P1 IMAD R19, R9.reuse, R0.reuse, R19 ;  /* 0x0000000009139224 */ /* 0x0c0fe400078e0213 */
[----:B------:R-:W-:-:S03]  /*9880*/  @!P2 IMAD R23, R9, R0, R23 ;  /* 0x000000000917a224 */ /* 0x000fc600078e0217 */
[----:B------:R-:W3:Y:S08]  /*9890*/  @!P1 LDC R8, c[0x0][0x3a8] ;  /* 0x0000ea00ff089b82 */ /* 0x000ef00000000800 */
[----:B------:R-:W1:Y:S08]  /*98a0*/  @!P1 LDC.64 R14, c[0x0][0x380] ;  /* 0x0000e000ff0e9b82 */ /* 0x000e700000000a00 */
[----:B------:R-:W4:Y:S01]  /*98b0*/  @!P2 LDC R18, c[0x0][0x3a8] ;  /* 0x0000ea00ff12ab82 */ /* 0x000f220000000800 */
[----:B0-----:R-:W-:Y:S01]  /*98c0*/  @!P0 IMAD.WIDE.U32 R12, R17, 0x4, R12 ;  /* 0x00000004110c8825 */ /* 0x001fe200078e000c */
[----:B------:R-:W-:-:S06]  /*98d0*/  IADD3 R17, PT, PT, R2, 0x3, RZ ;  /* 0x0000000302117810 */ /* 0x000fcc0007ffe0ff */
[----:B------:R-:W0:Y:S01]  /*98e0*/  @!P2 LDC.64 R10, c[0x0][0x380] ;  /* 0x0000e000ff0aab82 */ /* 0x000e220000000a00 */
[----:B-1----:R-:W-:-:S04]  /*98f0*/  @!P1 IMAD.WIDE.U32 R14, R19, 0x4, R14 ;  /* 0x00000004130e9825 */ /* 0x002fc800078e000e */
[----:B0-----:R-:W-:-:S04]  /*9900*/  @!P2 IMAD.WIDE.U32 R10, R23, 0x4, R10 ;  /* 0x00000004170aa825 */ /* 0x001fc800078e000a */
[----:B--2---:R-:W-:Y:S01]  /*9910*/  @!P0 FFMA R41, R41, R3, R6 ;  /* 0x0000000329298223 */ /* 0x004fe20000000006 */
[----:B---3--:R-:W-:-:S04]  /*9920*/  @!P1 FFMA R3, R68, R8, R21 ;  /* 0x0000000844039223 */ /* 0x008fc80000000015 */
[----:B------:R0:W-:Y:S01]  /*9930*/  @!P0 STG.E desc[UR6][R12.64], R41 ;  /* 0x000000290c008986 */ /* 0x0001e2000c101906 */
[----:B------:R-:W-:Y:S01]  /*9940*/  ISETP.GE.U32.AND P0, PT, R17, R0, PT ;  /* 0x000000001100720c */ /* 0x000fe20003f06070 */
[----:B----4-:R-:W-:Y:S02]  /*9950*/  @!P2 FFMA R37, R37, R18, R16 ;  /* 0x000000122525a223 */ /* 0x010fe40000000010 */
[----:B------:R0:W-:Y:S04]  /*9960*/  @!P1 STG.E desc[UR6][R14.64], R3 ;  /* 0x000000030e009986 */ /* 0x0001e8000c101906 */
[----:B------:R0:W-:Y:S06]  /*9970*/  @!P2 STG.E desc[UR6][R10.64], R37 ;  /* 0x000000250a00a986 */ /* 0x0001ec000c101906 */
[----:B------:R-:W-:Y:S05]  /*9980*/  @P0 BRA `(.L_x_1013) ;  /* 0x0000001400480947 */ /* 0x000fea0003800000 */
[----:B0-----:R-:W2:Y:S01]  /*9990*/  LDG.E.CONSTANT R3, desc[UR6][R4.64+0xc] ;  /* 0x00000c0604037981 */ /* 0x001ea2000c1e9900 */
[----:B------:R-:W0:Y:S01]  /*99a0*/  LDC.64 R10, c[0x0][0x380] ;  /* 0x0000e000ff0a7b82 */ /* 0x000e220000000a00 */
[----:B------:R-:W2:Y:S01]  /*99b0*/  LDCU UR4, c[0x0][0x3a8] ;  /* 0x00007500ff0477ac */ /* 0x000ea20008000800 */
[----:B------:R-:W-:-:S04]  /*99c0*/  IMAD R9, R9, R0, R17 ;  /* 0x0000000009097224 */ /* 0x000fc800078e0211 */
[----:B0-----:R-:W-:-:S04]  /*99d0*/  IMAD.WIDE.U32 R10, R9, 0x4, R10 ;  /* 0x00000004090a7825 */ /* 0x001fc800078e000a */
[----:B--2---:R-:W-:-:S05]  /*99e0*/  FFMA R3, R66, UR4, R3 ;  /* 0x0000000442037c23 */ /* 0x004fca0008000003 */
[----:B------:R0:W-:Y:S01]  /*99f0*/  STG.E desc[UR6][R10.64], R3 ;  /* 0x000000030a007986 */ /* 0x0001e2000c101906 */
[----:B------:R-:W-:Y:S05]  /*9a00*/  BRA `(.L_x_1013) ;  /* 0x0000001400287947 */ /* 0x000fea0003800000 */
.L_x_1017:
[----:B------:R-:W0:Y:S01]  /*9a10*/  LDCU UR4, c[0x0][0x3b4] ;  /* 0x00007680ff0477ac */ /* 0x000e220008000800 */
[----:B------:R-:W-:Y:S01]  /*9a20*/  BSSY.RECONVERGENT B3, `(.L_x_1018) ;  /* 0x0000024000037945 */ /* 0x000fe20003800200 */
[----:B0-----:R-:W-:-:S04]  /*9a30*/  MOV R3, UR4 ;  /* 0x0000000400037c02 */ /* 0x001fc80008000f00 */
[----:B------:R-:W-:-:S13]  /*9a40*/  ISETP.GE.U32.AND P0, PT, R2, R3, PT ;  /* 0x000000030200720c */ /* 0x000fda0003f06070 */
        /* <DEDUP_REMOVED lines=26> */
.L_x_1021:
[----:B------:R-:W-:Y:S05]  /*9bf0*/  BSYNC.RECONVERGENT B4 ;  /* 0x0000000000047941 */ /* 0x000fea0003800200 */
.L_x_1020:
[----:B------:R-:W0:Y:S01]  /*9c00*/  LDCU UR4, c[0x0][0x3b4] ;  /* 0x00007680ff0477ac */ /* 0x000e220008000800 */
[----:B------:R-:W1:Y:S01]  /*9c10*/  LDC.64 R10, c[0x0][0x380] ;  /* 0x0000e000ff0a7b82 */ /* 0x000e620000000a00 */
[----:B0-----:R-:W-:-:S05]  /*9c20*/  MOV R3, UR4 ;  /* 0x0000000400037c02 */ /* 0x001fca0008000f00 */
[----:B------:R-:W-:-:S04]  /*9c30*/  IMAD R13, R9, R3, R2 ;  /* 0x00000003090d7224 */ /* 0x000fc800078e0202 */
[----:B-1----:R-:W-:-:S05]  /*9c40*/  IMAD.WIDE.U32 R10, R13, 0x4, R10 ;  /* 0x000000040d0a7825 */ /* 0x002fca00078e000a */
[----:B------:R0:W-:Y:S02]  /*9c50*/  STG.E desc[UR6][R10.64], R0 ;  /* 0x000000000a007986 */ /* 0x0001e4000c101906 */
.L_x_1019:
[----:B------:R-:W-:Y:S05]  /*9c60*/  BSYNC.RECONVERGENT B3 ;  /* 0x0000000000037941 */ /* 0x000fea0003800200 */
.L_x_1018:
[----:B------:R-:W-:Y:S01]  /*9c70*/  IADD3 R8, PT, PT, R2, 0x1, RZ ;  /* 0x0000000102087810 */ /* 0x000fe20007ffe0ff */
[----:B------:R-:W-:Y:S03]  /*9c80*/  BSSY.RECONVERGENT B3, `(.L_x_1022) ;  /* 0x0000023000037945 */ /* 0x000fe60003800200 */
[----:B------:R-:W-:-:S13]  /*9c90*/  ISETP.GE.U32.AND P0, PT, R8, R3, PT ;  /* 0x000000030800720c */ /* 0x000fda0003f06070 */
[----:B------:R-:W-:Y:S05]  /*9ca0*/  @P0 BRA `(.L_x_1023) ;  /* 0x0000000000800947 */ /* 0x000fea0003800000 */
[----:B------:R-:W2:Y:S01]  /*9cb0*/  LDG.E.CONSTANT R3, desc[UR6][R4.64+0x4] ;  /* 0x0000040604037981 */ /* 0x000ea2000c1e9900 */
[----:B------:R-:W2:Y:S01]  /*9cc0*/  LDCU UR4, c[0x0][0x3a8] ;  /* 0x00007500ff0477ac */ /* 0x000ea20008000800 */
[----:B0-----:R-:W-:Y:S01]  /*9cd0*/  HFMA2 R0, -RZ, RZ, 0.96630859375, -0.0022525787353515625 ;  /* 0x3bbb989dff007431 */ /* 0x001fe200000001ff */
        /* <DEDUP_REMOVED lines=22> */
.L_x_1025:
[----:B------:R-:W-:Y:S05]  /*9e40*/  BSYNC.RECONVERGENT B4 ;  /* 0x0000000000047941 */ /* 0x000fea0003800200 */
.L_x_1024:
[----:B------:R-:W0:Y:S01]  /*9e50*/  LDCU UR4, c[0x0][0x3b4] ;  /* 0x00007680ff0477ac */ /* 0x000e220008000800 */
[----:B------:R-:W1:Y:S01]  /*9e60*/  LDC.64 R10, c[0x0][0x380] ;  /* 0x0000e000ff0a7b82 */ /* 0x000e620000000a00 */
[----:B0-----:R-:W-:-:S05]  /*9e70*/  MOV R3, UR4 ;  /* 0x0000000400037c02 */ /* 0x001fca0008000f00 */
[----:B------:R-:W-:-:S04]  /*9e80*/  IMAD R13, R9, R3, R8 ;  /* 0x00000003090d7224 */ /* 0x000fc800078e0208 */
[----:B-1----:R-:W-:-:S05]  /*9e90*/  IMAD.WIDE.U32 R10, R13, 0x4, R10 ;  /* 0x000000040d0a7825 */ /* 0x002fca00078e000a */
[----:B------:R1:W-:Y:S02]  /*9ea0*/  STG.E desc[UR6][R10.64], R0 ;  /* 0x000000000a007986 */ /* 0x0003e4000c101906 */
.L_x_1023:
[----:B------:R-:W-:Y:S05]  /*9eb0*/  BSYNC.RECONVERGENT B3 ;  /* 0x0000000000037941 */ /* 0x000fea0003800200 */
.L_x_1022:
[----:B------:R-:W-:Y:S01]  /*9ec0*/  IADD3 R8, PT, PT, R2, 0x2, RZ ;  /* 0x0000000202087810 */ /* 0x000fe20007ffe0ff */
[----:B------:R-:W-:Y:S03]  /*9ed0*/  BSSY.RECONVERGENT B3, `(.L_x_1026) ;  /* 0x0000023000037945 */ /* 0x000fe60003800200 */
[----:B------:R-:W-:-:S13]  /*9ee0*/  ISETP.GE.U32.AND P0, PT, R8, R3, PT ;  /* 0x000000030800720c */ /* 0x000fda0003f06070 */
[----:B------:R-:W-:Y:S05]  /*9ef0*/  @P0 BRA `(.L_x_1027) ;  /* 0x0000000000800947 */ /* 0x000fea0003800000 */
[----:B01----:R-:W2:Y:S01]  /*9f00*/  LDG.E.CONSTANT R0, desc[UR6][R4.64+0x8] ;  /* 0x0000080604007981 */ /* 0x003ea2000c1e9900 */
        /* <DEDUP_REMOVED lines=24> */
.L_x_1029:
[----:B------:R-:W-:Y:S05]  /*a090*/  BSYNC.RECONVERGENT B4 ;  /* 0x0000000000047941 */ /* 0x000fea0003800200 */
.L_x_1028:
[----:B------:R-:W0:Y:S01]  /*a0a0*/  LDCU UR4, c[0x0][0x3b4] ;  /* 0x00007680ff0477ac */ /* 0x000e220008000800 */
[----:B------:R-:W1:Y:S01]  /*a0b0*/  LDC.64 R10, c[0x0][0x380] ;  /* 0x0000e000ff0a7b82 */ /* 0x000e620000000a00 */
[----:B0-----:R-:W-:-:S05]  /*a0c0*/  MOV R3, UR4 ;  /* 0x0000000400037c02 */ /* 0x001fca0008000f00 */
[----:B------:R-:W-:-:S04]  /*a0d0*/  IMAD R13, R9, R3, R8 ;  /* 0x00000003090d7224 */ /* 0x000fc800078e0208 */
[----:B-1----:R-:W-:-:S05]  /*a0e0*/  IMAD.WIDE.U32 R10, R13, 0x4, R10 ;  /* 0x000000040d0a7825 */ /* 0x002fca00078e000a */
[----:B------:R2:W-:Y:S02]  /*a0f0*/  STG.E desc[UR6][R10.64], R0 ;  /* 0x000000000a007986 */ /* 0x0005e4000c101906 */
.L_x_1027:
[----:B------:R-:W-:Y:S05]  /*a100*/  BSYNC.RECONVERGENT B3 ;  /* 0x0000000000037941 */ /* 0x000fea0003800200 */
.L_x_1026:
[----:B------:R-:W-:-:S04]  /*a110*/  IADD3 R8, PT, PT, R2, 0x3, RZ ;  /* 0x0000000302087810 */ /* 0x000fc80007ffe0ff */
[----:B------:R-:W-:-:S13]  /*a120*/  ISETP.GE.U32.AND P0, PT, R8, R3, PT ;  /* 0x000000030800720c */ /* 0x000fda0003f06070 */
[----:B------:R-:W-:Y:S05]  /*a130*/  @P0 BRA `(.L_x_1013) ;  /* 0x0000000c005c0947 */ /* 0x000fea0003800000 */
[----:B------:R-:W3:Y:S01]  /*a140*/  LDG.E.CONSTANT R3, desc[UR6][R4.64+0xc] ;  /* 0x00000c0604037981 */ /* 0x000ee2000c1e9900 */
[----:B------:R-:W3:Y:S01]  /*a150*/  LDCU UR4, c[0x0][0x3a8] ;  /* 0x00007500ff0477ac */ /* 0x000ee20008000800 */
[----:B012---:R-:W-:Y:S01]  /*a160*/  HFMA2 R0, -RZ, RZ, 0.96630859375, -0.0022525787353515625 ;  /* 0x3bbb989dff007431 */ /* 0x007fe200000001ff */
[----:B------:R-:W-:Y:S01]  /*a170*/  MOV R11, 0x437c0000 ;  /* 0x437c0000000b7802 */ /* 0x000fe20000000f00 */
[----:B------:R-:W-:Y:S01]  /*a180*/  BSSY.RECONVERGENT B3, `(.L_x_1030) ;  /* 0x0000015000037945 */ /* 0x000fe20003800200 */
[----:B---3--:R-:W-:-:S04]  /*a190*/  FFMA R3, R66, UR4, R3 ;  /* 0x0000000442037c23 */ /* 0x008fc80008000003 */
        /* <DEDUP_REMOVED lines=19> */
.L_x_1031:
[----:B------:R-:W-:Y:S05]  /*a2d0*/  BSYNC.RECONVERGENT B3 ;  /* 0x0000000000037941 */ /* 0x000fea0003800200 */
.L_x_1030:
[----:B------:R-:W0:Y:S01]  /*a2e0*/  LDC.64 R10, c[0x0][0x380] ;  /* 0x0000e000ff0a7b82 */ /* 0x000e220000000a00 */
[----:B------:R-:W1:Y:S02]  /*a2f0*/  LDCU UR4, c[0x0][0x3b4] ;  /* 0x00007680ff0477ac */ /* 0x000e640008000800 */
[----:B-1----:R-:W-:-:S04]  /*a300*/  IMAD R9, R9, UR4, R8 ;  /* 0x0000000409097c24 */ /* 0x002fc8000f8e0208 */
[----:B0-----:R-:W-:-:S05]  /*a310*/  IMAD.WIDE.U32 R10, R9, 0x4, R10 ;  /* 0x00000004090a7825 */ /* 0x001fca00078e000a */
[----:B------:R3:W-:Y:S01]  /*a320*/  STG.E desc[UR6][R10.64], R0 ;  /* 0x000000000a007986 */ /* 0x0007e2000c101906 */
[----:B------:R-:W-:Y:S05]  /*a330*/  BRA `(.L_x_1013) ;  /* 0x0000000800dc7947 */ /* 0x000fea0003800000 */
.L_x_1016:
        /* <DEDUP_REMOVED lines=10> */
[----:B------:R-:W2:Y:S01]  /*a3e0*/  LDG.E.CONSTANT R0, desc[UR6][R4.64] ;  /* 0x0000000604007981 */ /* 0x000ea2000c1e9900 */
[----:B------:R-:W2:Y:S01]  /*a3f0*/  LDCU UR4, c[0x0][0x3a8] ;  /* 0x00007500ff0477ac */ /* 0x000ea20008000800 */
[----:B------:R-:W-:Y:S01]  /*a400*/  MOV R16, 0x3c80f082 ;  /* 0x3c80f08200107802 */ /* 0x000fe20000000f00 */
[----:B------:R-:W-:Y:S01]  /*a410*/  HFMA2 R17, -RZ, RZ, 1.875, 0 ;  /* 0x3f800000ff117431 */ /* 0x000fe200000001ff */
[----:B------:R-:W0:Y:S01]  /*a420*/  LDC.64 R12, c[0x0][0x380] ;  /* 0x0000e000ff0c7b82 */ /* 0x000e220000000a00 */
        /* <DEDUP_REMOVED lines=16> */
[----:B------:R-:W-:Y:S01]  /*a530*/  FMUL R0, R41, 0.5 ;  /* 0x3f00000029007820 */ /* 0x000fe20000400000 */
[----:B-1----:R-:W-:-:S05]  /*a540*/  FFMA R14, R10, -2, R17 ;  /* 0xc00000000a0e7823 */ /* 0x002fca0000000011 */
[----:B------:R-:W-:-:S04]  /*a550*/  FSEL R17, R14, 1, !P2 ;  /* 0x3f8000000e117808 */ /* 0x000fc80005000000 */
[--C-:B------:R-:W-:Y:S01]  /*a560*/  LOP3.LUT R17, R17, 0x80000000, R8.reuse, 0xb8, !PT ;  /* 0x8000000011117812 */ /* 0x100fe200078eb808 */
[----:B------:R-:W-:Y:S01]  /*a570*/  @!P3 FFMA R17, R8, R19, R8 ;  /* 0x000000130811b223 */ /* 0x000fe20000000008 */
[----:B------:R-:W-:-:S03]  /*a580*/  IMAD R19, R9, R6, R2 ;  /* 0x0000000609137224 */ /* 0x000fc600078e0202 */
[----:B------:R-:W-:Y:S01]  /*a590*/  FADD R17, R17, 1 ;  /* 0x3f80000011117421 */ /* 0x000fe20000000000 */
[----:B0-----:R-:W-:-:S04]  /*a5a0*/  IMAD.WIDE.U32 R12, R19, 0x4, R12 ;  /* 0x00000004130c7825 */ /* 0x001fc800078e000c */
[----:B------:R-:W-:-:S05]  /*a5b0*/  FMUL R17, R0, R17 ;  /* 0x0000001100117220 */ /* 0x000fca0000400000 */
[----:B------:R0:W-:Y:S02]  /*a5c0*/  STG.E desc[UR6][R12.64], R17 ;  /* 0x000000110c007986 */ /* 0x0001e4000c101906 */
.L_x_1033:
[----:B------:R-:W-:Y:S05]  /*a5d0*/  BSYNC.RECONVERGENT B0 ;  /* 0x0000000000007941 */ /* 0x000fea0003800200 */
.L_x_1032:
[----:B------:R-:W-:Y:S04]  /*a5e0*/  BSSY.RECONVERGENT B0, `(.L_x_1034) ;  /* 0x0000021000007945 */ /* 0x000fe80003800200 */
[----:B------:R-:W-:Y:S05]  /*a5f0*/  @P4 BRA `(.L_x_1035) ;  /* 0x00000000007c4947 */ /* 0x000fea0003800000 */
[----:B0-----:R-:W2:Y:S01]  /*a600*/  LDG.E.CONSTANT R13, desc[UR6][R4.64+0x4] ;  /* 0x00000406040d7981 */ /* 0x001ea2000c1e9900 */
[----:B------:R-:W2:Y:S01]  /*a610*/  LDCU UR4, c[0x0][0x3a8] ;  /* 0x00007500ff0477ac */ /* 0x000ea20008000800 */
[----:B------:R-:W-:Y:S01]  /*a620*/  MOV R16, 0x3c80f082 ;  /* 0x3c80f08200107802 */ /* 0x000fe20000000f00 */
[----:B------:R-:W-:Y:S02]  /*a630*/  HFMA2 R17, -RZ, RZ, 1.875, 0 ;  /* 0x3f800000ff117431 */ /* 0x000fe400000001ff */
[----:B------:R-:W-:Y:S02]  /*a640*/  IMAD R15, R9, R6, R15 ;  /* 0x00000006090f7224 */ /* 0x000fe400078e020f */
[----:B--2---:R-:W-:Y:S02]  /*a650*/  FFMA R21, R68, UR4, R13 ;  /* 0x0000000444157c23 */ /* 0x004fe4000800000d */
[----:B------:R-:W0:Y:S02]  /*a660*/  LDC.64 R12, c[0x0][0x380] ;  /* 0x0000e000ff0c7b82 */ /* 0x000e240000000a00 */
        /* <DEDUP_REMOVED lines=8> */
[----:B------:R-:W-:Y:S01]  /*a6f0*/  FFMA R16, R19, R16, -0.052303962409496307373 ;  /* 0xbd563cae13107423 */ /* 0x000fe20000000010 */
[----:B------:R-:W1:Y:S01]  /*a700*/  MUFU.EX2 R0, R0 ;  /* 0x0000000000007308 */ /* 0x000e620000000800 */
[----:B0-----:R-:W-:-:S04]  /*a710*/  IMAD.WIDE.U32 R12, R15, 0x4, R12 ;  /* 0x000000040f0c7825 */ /* 0x001fc800078e000c */
[----:B-1----:R-:W-:Y:S01]  /*a720*/  FADD R10, R0, 1 ;  /* 0x3f800000000a7421 */ /* 0x002fe20000000000 */
        /* <DEDUP_REMOVED lines=12> */
.L_x_1035:
[----:B------:R-:W-:Y:S05]  /*a7f0*/  BSYNC.RECONVERGENT B0 ;  /* 0x0000000000007941 */ /* 0x000fea0003800200 */
.L_x_1034:
[----:B------:R-:W-:Y:S04]  /*a800*/  BSSY.RECONVERGENT B0, `(.L_x_1036) ;  /* 0x0000021000007945 */ /* 0x000fe80003800200 */
[----:B------:R-:W-:Y:S05]  /*a810*/  @P1 BRA `(.L_x_1037) ;  /* 0x00000000007c1947 */ /* 0x000fea0003800000 */
[----:B------:R-:W2:Y:S01]  /*a820*/  LDG.E.CONSTANT R0, desc[UR6][R4.64+0x8] ;  /* 0x0000080604007981 */ /* 0x000ea2000c1e9900 */
[----:B------:R-:W2:Y:S01]  /*a830*/  LDCU UR4, c[0x0][0x3a8] ;  /* 0x00007500ff0477ac */ /* 0x000ea20008000800 */
[----:B------:R-:W-:Y:S01]  /*a840*/  MOV R16, 0x3c80f082 ;  /* 0x3c80f08200107802 */ /* 0x000fe20000000f00 */
[----:B------:R-:W-:Y:S01]  /*a850*/  HFMA2 R15, -RZ, RZ, 1.875, 0 ;  /* 0x3f800000ff0f7431 */ /* 0x000fe200000001ff */
[----:B01----:R-:W0:Y:S01]  /*a860*/  LDC.64 R12, c[0x0][0x380] ;  /* 0x0000e000ff0c7b82 */ /* 0x003e220000000a00 */
[----:B------:R-:W-:-:S04]  /*a870*/  IMAD R11, R9, R6, R11 ;  /* 0x00000006090b7224 */ /* 0x000fc800078e020b */
[----:B0-----:R-:W-:-:S04]  /*a880*/  IMAD.WIDE.U32 R12, R11, 0x4, R12 ;  /* 0x000000040b0c7825 */ /* 0x001fc800078e000c */
        /* <DEDUP_REMOVED lines=24> */
.L_x_1037:
[----:B------:R-:W-:Y:S05]  /*aa10*/  BSYNC.RECONVERGENT B0 ;  /* 0x0000000000007941 */ /* 0x000fea0003800200 */
.L_x_1036:
[----:B------:R-:W-:Y:S05]  /*aa20*/  @P0 BRA `(.L_x_1013) ;  /* 0x0000000400200947 */ /* 0x000fea0003800000 */
[----:B------:R-:W3:Y:S01]  /*aa30*/  LDG.E.CONSTANT R11, desc[UR6][R4.64+0xc] ;  /* 0x00000c06040b7981 */ /* 0x000ee2000c1e9900 */
[----:B------:R-:W3:Y:S01]  /*aa40*/  LDCU UR4, c[0x0][0x3a8] ;  /* 0x00007500ff0477ac */ /* 0x000ee20008000800 */
[----:B------:R-:W-:Y:S01]  /*aa50*/  MOV R14, 0x3c80f082 ;  /* 0x3c80f082000e7802 */ /* 0x000fe20000000f00 */
[----:B012---:R-:W-:Y:S02]  /*aa60*/  HFMA2 R13, -RZ, RZ, 1.875, 0 ;  /* 0x3f800000ff0d7431 */ /* 0x007fe400000001ff */
[----:B------:R-:W-:Y:S02]  /*aa70*/  IMAD R3, R9, R6, R3 ;  /* 0x0000000609037224 */ /* 0x000fe400078e0203 */
[----:B---3--:R-:W-:Y:S02]  /*aa80*/  FFMA R17, R66, UR4, R11 ;  /* 0x0000000442117c23 */ /* 0x008fe4000800000b */
        /* <DEDUP_REMOVED lines=26> */
.L_x_1015:
        /* <DEDUP_REMOVED lines=12> */
[----:B------:R-:W0:Y:S03]  /*acf0*/  @!P0 LDC.64 R16, c[0x0][0x380] ;  /* 0x0000e000ff108b82 */ /* 0x000e260000000a00 */
[----:B------:R-:W5:Y:S01]  /*ad00*/  @!P3 LDG.E.CONSTANT R27, desc[UR6][R4.64+0xc] ;  /* 0x00000c06041bb981 */ /* 0x000f62000c1e9900 */
[----:B------:R-:W-:-:S02]  /*ad10*/  @!P0 IMAD R19, R9, UR4, R2 ;  /* 0x0000000409138c24 */ /* 0x000fc4000f8e0202 */
[C---:B------:R-:W-:Y:S02]  /*ad20*/  @!P1 IMAD R23, R9.reuse, UR4, R6 ;  /* 0x0000000409179c24 */ /* 0x040fe4000f8e0206 */
[----:B------:R-:W3:Y:S01]  /*ad30*/  @!P1 LDC R18, c[0x0][0x3a8] ;  /* 0x0000ea00ff129b82 */ /* 0x000ee20000000800 */
[C---:B------:R-:W-:Y:S02]  /*ad40*/  @!P2 IMAD R25, R9.reuse, UR4, R8 ;  /* 0x000000040919ac24 */ /* 0x040fe4000f8e0208 */
[----:B------:R-:W-:-:S05]  /*ad50*/  @!P3 IMAD R29, R9, UR4, R24 ;  /* 0x00000004091dbc24 */ /* 0x000fca000f8e0218 */
[----:B------:R-:W4:Y:S08]  /*ad60*/  @!P2 LDC R22, c[0x0][0x3a8] ;  /* 0x0000ea00ff16ab82 */ /* 0x000f300000000800 */
[----:B------:R-:W5:Y:S01]  /*ad70*/  @!P3 LDC R26, c[0x0][0x3a8] ;  /* 0x0000ea00ff1abb82 */ /* 0x000f620000000800 */
[----:B0-----:R-:W-:-:S07]  /*ad80*/  @!P0 IMAD.WIDE.U32 R8, R19, 0x4, R16 ;  /* 0x0000000413088825 */ /* 0x001fce00078e0010 */
[----:B------:R-:W0:Y:S08]  /*ad90*/  @!P1 LDC.64 R14, c[0x0][0x380] ;  /* 0x0000e000ff0e9b82 */ /* 0x000e300000000a00 */
[----:B------:R-:W1:Y:S08]  /*ada0*/  @!P2 LDC.64 R12, c[0x0][0x380] ;  /* 0x0000e000ff0cab82 */ /* 0x000e700000000a00 */
[----:B------:R-:W1:Y:S01]  /*adb0*/  @!P3 LDC.64 R10, c[0x0][0x380] ;  /* 0x0000e000ff0abb82 */ /* 0x000e620000000a00 */
[----:B0-----:R-:W-:-:S04]  /*adc0*/  @!P1 IMAD.WIDE.U32 R14, R23, 0x4, R14 ;  /* 0x00000004170e9825 */ /* 0x001fc800078e000e */
[----:B-1----:R-:W-:-:S04]  /*add0*/  @!P2 IMAD.WIDE.U32 R12, R25, 0x4, R12 ;  /* 0x00000004190ca825 */ /* 0x002fc800078e000c */
[----:B------:R-:W-:-:S04]  /*ade0*/  @!P3 IMAD.WIDE.U32 R10, R29, 0x4, R10 ;  /* 0x000000041d0ab825 */ /* 0x000fc800078e000a */
[----:B--2---:R-:W-:Y:S01]  /*adf0*/  @!P0 FFMA R3, R41, R3, R0 ;  /* 0x0000000329038223 */ /* 0x004fe20000000000 */
[----:B---3--:R-:W-:-:S04]  /*ae00*/  @!P1 FFMA R17, R68, R18, R21 ;  /* 0x0000001244119223 */ /* 0x008fc80000000015 */
[----:B------:R-:W-:Y:S01]  /*ae10*/  @!P0 FMNMX R3, RZ, R3, !PT ;  /* 0x00000003ff038209 */ /* 0x000fe20007800000 */
[----:B----4-:R-:W-:Y:S01]  /*ae20*/  @!P2 FFMA R19, R37, R22, R20 ;  /* 0x000000162513a223 */ /* 0x010fe20000000014 */
[----:B------:R-:W-:-:S03]  /*ae30*/  @!P1 FMNMX R17, RZ, R17, !PT ;  /* 0x00000011ff119209 */ /* 0x000fc60007800000 */
[----:B------:R0:W-:Y:S01]  /*ae40*/  @!P0 STG.E desc[UR6][R8.64], R3 ;  /* 0x0000000308008986 */ /* 0x0001e2000c101906 */
[----:B-----5:R-:W-:Y:S01]  /*ae50*/  @!P3 FFMA R21, R66, R26, R27 ;  /* 0x0000001a4215b223 */ /* 0x020fe2000000001b */
[----:B------:R-:W-:Y:S02]  /*ae60*/  @!P2 FMNMX R19, RZ, R19, !PT ;  /* 0x00000013ff13a209 */ /* 0x000fe40007800000 */
[----:B------:R0:W-:Y:S02]  /*ae70*/  @!P1 STG.E desc[UR6][R14.64], R17 ;  /* 0x000000110e009986 */ /* 0x0001e4000c101906 */
[----:B------:R-:W-:Y:S02]  /*ae80*/  @!P3 FMNMX R21, RZ, R21, !PT ;  /* 0x00000015ff15b209 */ /* 0x000fe40007800000 */
[----:B------:R0:W-:Y:S04]  /*ae90*/  @!P2 STG.E desc[UR6][R12.64], R19 ;  /* 0x000000130c00a986 */ /* 0x0001e8000c101906 */
[----:B------:R0:W-:Y:S02]  /*aea0*/  @!P3 STG.E desc[UR6][R10.64], R21 ;  /* 0x000000150a00b986 */ /* 0x0001e4000c101906 */
.L_x_1013:
[----:B------:R-:W-:Y:S05]  /*aeb0*/  BSYNC.RECONVERGENT B2 ;  /* 0x0000000000027941 */ /* 0x000fea0003800200 */
.L_x_1012:
[----:B------:R-:W5:Y:S01]  /*aec0*/  LDCU UR4, c[0x0][0x3b0] ;  /* 0x00007600ff0477ac */ /* 0x000f620008000800 */
[----:B01----:R-:W-:Y:S01]  /*aed0*/  IADD3 R17, PT, PT, R7, 0x2, RZ ;  /* 0x0000000207117810 */ /* 0x003fe20007ffe0ff */
        /* <DEDUP_REMOVED lines=14> */
.L_x_1040:
[----:B------:R-:W0:Y:S01]  /*afc0*/  LDCU UR4, c[0x0][0x3b4] ;  /* 0x00007680ff0477ac */ /* 0x000e220008000800 */
[C---:B--23--:R-:W-:Y:S01]  /*afd0*/  IADD3 R0, PT, PT, R2.reuse, 0x1, RZ ;  /* 0x0000000102007810 */ /* 0x04cfe20007ffe0ff */
[----:B------:R-:W1:Y:S01]  /*afe0*/  LDC.64 R8, c[0x0][0x380] ;  /* 0x0000e000ff087b82 */ /* 0x000e620000000a00 */
[----:B------:R-:W-:Y:S02]  /*aff0*/  IADD3 R12, PT, PT, R2, 0x2, RZ ;  /* 0x00000002020c7810 */ /* 0x000fe40007ffe0ff */
[----:B0-----:R-:W-:Y:S02]  /*b000*/  ISETP.GE.U32.AND P1, PT, R0, UR4, PT ;  /* 0x0000000400007c0c */ /* 0x001fe4000bf26070 */
[----:B------:R-:W-:Y:S02]  /*b010*/  ISETP.GE.U32.AND P0, PT, R2, UR4, PT ;  /* 0x0000000402007c0c */ /* 0x000fe4000bf06070 */
[----:B------:R-:W-:-:S09]  /*b020*/  ISETP.GE.U32.AND P2, PT, R12, UR4, PT ;  /* 0x000000040c007c0c */ /* 0x000fd2000bf46070 */
[----:B------:R-:W2:Y:S01]  /*b030*/  @!P1 LDG.E.CONSTANT R6, desc[UR6][R4.64+0x4] ;  /* 0x0000040604069981 */ /* 0x000ea2000c1e9900 */
[----:B----4-:R-:W2:Y:S03]  /*b040*/  @!P1 LDC R10, c[0x0][0x3a8] ;  /* 0x0000ea00ff0a9b82 */ /* 0x010ea60000000800 */
[----:B------:R-:W3:Y:S04]  /*b050*/  @!P0 LDG.E.CONSTANT R0, desc[UR6][R4.64] ;  /* 0x0000000604008981 */ /* 0x000ee8000c1e9900 */
[----:B------:R-:W4:Y:S01]  /*b060*/  @!P2 LDG.E.CONSTANT R14, desc[UR6][R4.64+0x8] ;  /* 0x00000806040ea981 */ /* 0x000f22000c1e9900 */
[----:B------:R-:W3:Y:S08]  /*b070*/  @!P0 LDC R3, c[0x0][0x3a8] ;  /* 0x0000ea00ff038b82 */ /* 0x000ef00000000800 */
[----:B------:R-:W4:Y:S01]  /*b080*/  @!P2 LDC R13, c[0x0][0x3a8] ;  /* 0x0000ea00ff0dab82 */ /* 0x000f220000000800 */
[----:B------:R-:W-:-:S02]  /*b090*/  IMAD R11, R17, UR4, R2 ;  /* 0x00000004110b7c24 */ /* 0x000fc4000f8e0202 */
[----:B------:R-:W-:Y:S02]  /*b0a0*/  IMAD R17, R17, UR4, R12 ;  /* 0x0000000411117c24 */ /* 0x000fe4000f8e020c */
[----:B--2---:R-:W-:Y:S01]  /*b0b0*/  @!P1 FFMA R73, R73, R10, R6 ;  /* 0x0000000a49499223 */ /* 0x004fe20000000006 */
[----:B-1----:R-:W-:-:S04]  /*b0c0*/  IMAD.WIDE.U32 R10, R11, 0x4, R8 ;  /* 0x000000040b0a7825 */ /* 0x002fc800078e0008 */
[----:B---3--:R-:W-:Y:S01]  /*b0d0*/  @!P0 FFMA R43, R43, R3, R0 ;  /* 0x000000032b2b8223 */ /* 0x008fe20000000000 */
[----:B------:R-:W-:-:S04]  /*b0e0*/  IMAD.WIDE.U32 R8, R17, 0x4, R8 ;  /* 0x0000000411087825 */ /* 0x000fc800078e0008 */
[----:B----4-:R-:W-:Y:S01]  /*b0f0*/  @!P2 FFMA R71, R71, R13, R14 ;  /* 0x0000000d4747a223 */ /* 0x010fe2000000000e */
[----:B------:R0:W-:Y:S01]  /*b100*/  @!P0 STG.E desc[UR6][R10.64], R43 ;  /* 0x0000002b0a008986 */ /* 0x0001e2000c101906 */
[----:B------:R-:W-:-:S03]  /*b110*/  IADD3 R0, PT, PT, R2, 0x3, RZ ;  /* 0x0000000302007810 */ /* 0x000fc60007ffe0ff */
[----:B------:R0:W-:Y:S04]  /*b120*/  @!P1 STG.E desc[UR6][R10.64+0x4], R73 ;  /* 0x000004490a009986 */ /* 0x0001e8000c101906 */
[----:B------:R0:W-:Y:S01]  /*b130*/  @!P2 STG.E desc[UR6][R8.64], R71 ;  /* 0x000000470800a986 */ /* 0x0001e2000c101906 */
[----:B------:R-:W-:-:S13]  /*b140*/  ISETP.GE.U32.AND P0, PT, R0, UR4, PT ;  /* 0x0000000400007c0c */ /* 0x000fda000bf06070 */
[----:B0-----:R-:W-:Y:S05]  /*b150*/  @P0 BRA `(.L_x_1039) ;  /* 0x0000001000d80947 */ /* 0x001fea0003800000 */
[----:B------:R-:W2:Y:S01]  /*b160*/  LDG.E.CONSTANT R0, desc[UR6][R4.64+0xc] ;  /* 0x00000c0604007981 */ /* 0x000ea2000c1e9900 */
[----:B------:R-:W2:Y:S02]  /*b170*/  LDCU UR4, c[0x0][0x3a8] ;  /* 0x00007500ff0477ac */ /* 0x000ea40008000800 */
[----:B--2---:R-:W-:-:S05]  /*b180*/  FFMA R67, R67, UR4, R0 ;  /* 0x0000000443437c23 */ /* 0x004fca0008000000 */
[----:B------:R0:W-:Y:S01]  /*b190*/  STG.E desc[UR6][R8.64+0x4], R67 ;  /* 0x0000044308007986 */ /* 0x0001e2000c101906 */
[----:B------:R-:W-:Y:S05]  /*b1a0*/  BRA `(.L_x_1039) ;  /* 0x0000001000c47947 */ /* 0x000fea0003800000 */
.L_x_1043:
[----:B------:R-:W0:Y:S01]  /*b1b0*/  LDCU UR4, c[0x0][0x3b4] ;  /* 0x00007680ff0477ac */ /* 0x000e220008000800 */
[----:B------:R-:W1:Y:S01]  /*b1c0*/  LDC.64 R8, c[0x0][0x380] ;  /* 0x0000e000ff087b82 */ /* 0x000e620000000a00 */
[----:B------:R-:W-:Y:S01]  /*b1d0*/  BSSY.RECONVERGENT B3, `(.L_x_1044) ;  /* 0x0000020000037945 */ /* 0x000fe20003800200 */
[----:B0-----:R-:W-:Y:S01]  /*b1e0*/  ISETP.GE.U32.AND P0, PT, R2, UR4, PT ;  /* 0x0000000402007c0c */ /* 0x001fe2000bf06070 */
[----:B------:R-:W-:-:S04]  /*b1f0*/  IMAD R3, R17, UR4, R2 ;  /* 0x0000000411037c24 */ /* 0x000fc8000f8e0202 */
[----:B-1----:R-:W-:-:S08]  /*b200*/  IMAD.WIDE.U32 R8, R3, 0x4, R8 ;  /* 0x0000000403087825 */ /* 0x002fd000078e0008 */
[----:B------:R-:W-:Y:S05]  /*b210*/  @P0 BRA `(.L_x_1045) ;  /* 0x00000000006c0947 */ /* 0x000fea0003800000 */
[----:B--23--:R-:W2:Y:S01]  /*b220*/  LDG.E.CONSTANT R0, desc[UR6][R4.64] ;  /* 0x0000000604007981 */ /* 0x00cea2000c1e9900 */
[----:B------:R-:W2:Y:S01]  /*b230*/  LDCU UR4, c[0x0][0x3a8] ;  /* 0x00007500ff0477ac */ /* 0x000ea20008000800 */
[----:B------:R-:W-:Y:S01]  /*b240*/  HFMA2 R6, -RZ, RZ, 0.96630859375, -0.0022525787353515625 ;  /* 0x3bbb989dff067431 */ /* 0x000fe200000001ff */
[----:B----4-:R-:W-:Y:S01]  /*b250*/  MOV R11, 0x437c0000 ;  /* 0x437c0000000b7802 */ /* 0x010fe20000000f00 */
        /* <DEDUP_REMOVED lines=21> */
.L_x_1047:
[----:B------:R-:W-:Y:S05]  /*b3b0*/  BSYNC.RECONVERGENT B4 ;  /* 0x0000000000047941 */ /* 0x000fea0003800200 */
.L_x_1046:
[----:B------:R0:W-:Y:S02]  /*b3c0*/  STG.E desc[UR6][R8.64], R0 ;  /* 0x0000000008007986 */ /* 0x0001e4000c101906 */
.L_x_1045:
[----:B------:R-:W-:Y:S05]  /*b3d0*/  BSYNC.RECONVERGENT B3 ;  /* 0x0000000000037941 */ /* 0x000fea0003800200 */
.L_x_1044:
[----:B------:R-:W1:Y:S01]  /*b3e0*/  LDCU UR4, c[0x0][0x3b4] ;  /* 0x00007680ff0477ac */ /* 0x000e620008000800 */
[----:B0-23--:R-:W-:Y:S01]  /*b3f0*/  IADD3 R0, PT, PT, R2, 0x1, RZ ;  /* 0x0000000102007810 */ /* 0x00dfe20007ffe0ff */
[----:B------:R-:W-:Y:S03]  /*b400*/  BSSY.RECONVERGENT B3, `(.L_x_1048) ;  /* 0x000001e000037945 */ /* 0x000fe60003800200 */
[----:B-1----:R-:W-:-:S13]  /*b410*/  ISETP.GE.U32.AND P0, PT, R0, UR4, PT ;  /* 0x0000000400007c0c */ /* 0x002fda000bf06070 */
[----:B------:R-:W-:Y:S05]  /*b420*/  @P0 BRA `(.L_x_1049) ;  /* 0x00000000006c0947 */ /* 0x000fea0003800000 */
[----:B------:R-:W2:Y:S01]  /*b430*/  LDG.E.CONSTANT R0, desc[UR6][R4.64+0x4] ;  /* 0x0000040604007981 */ /* 0x000ea2000c1e9900 */
        /* <DEDUP_REMOVED lines=24> */
.L_x_1051:
[----:B------:R-:W-:Y:S05]  /*b5c0*/  BSYNC.RECONVERGENT B4 ;  /* 0x0000000000047941 */ /* 0x000fea0003800200 */
.L_x_1050:
[----:B------:R0:W-:Y:S02]  /*b5d0*/  STG.E desc[UR6][R8.64+0x4], R0 ;  /* 0x0000040008007986 */ /* 0x0001e4000c101906 */
.L_x_1049:
[----:B------:R-:W-:Y:S05]  /*b5e0*/  BSYNC.RECONVERGENT B3 ;  /* 0x0000000000037941 */ /* 0x000fea0003800200 */
.L_x_1048:
        /* <DEDUP_REMOVED lines=33> */
.L_x_1055:
[----:B------:R-:W-:Y:S05]  /*b800*/  BSYNC.RECONVERGENT B4 ;  /* 0x0000000000047941 */ /* 0x000fea0003800200 */
.L_x_1054:
[----:B------:R0:W-:Y:S02]  /*b810*/  STG.E desc[UR6][R8.64], R0 ;  /* 0x0000000008007986 */ /* 0x0001e4000c101906 */
.L_x_1053:
[----:B------:R-:W-:Y:S05]  /*b820*/  BSYNC.RECONVERGENT B3 ;  /* 0x0000000000037941 */ /* 0x000fea0003800200 */
.L_x_1052:
[----:B------:R-:W1:Y:S01]  /*b830*/  LDCU UR4, c[0x0][0x3b4] ;  /* 0x00007680ff0477ac */ /* 0x000e620008000800 */
[----:B0-----:R-:W-:-:S04]  /*b840*/  IADD3 R0, PT, PT, R2, 0x3, RZ ;  /* 0x0000000302007810 */ /* 0x001fc80007ffe0ff */
        /* <DEDUP_REMOVED lines=27> */
.L_x_1057:
[----:B------:R-:W-:Y:S05]  /*ba00*/  BSYNC.RECONVERGENT B3 ;  /* 0x0000000000037941 */ /* 0x000fea0003800200 */
.L_x_1056:
[----:B------:R0:W-:Y:S01]  /*ba10*/  STG.E desc[UR6][R8.64+0x4], R0 ;  /* 0x0000040008007986 */ /* 0x0001e2000c101906 */
[----:B------:R-:W-:Y:S05]  /*ba20*/  BRA `(.L_x_1039) ;  /* 0x0000000800a47947 */ /* 0x000fea0003800000 */
.L_x_1042:
[----:B--23--:R-:W0:Y:S01]  /*ba30*/  LDC R0, c[0x0][0x3b4] ;  /* 0x0000ed00ff007b82 */ /* 0x00ce220000000800 */
[C---:B------:R-:W-:Y:S01]  /*ba40*/  IADD3 R9, PT, PT, R2.reuse, 0x2, RZ ;  /* 0x0000000202097810 */ /* 0x040fe20007ffe0ff */
[----:B------:R-:W-:Y:S01]  /*ba50*/  BSSY.RECONVERGENT B0, `(.L_x_1058) ;  /* 0x0000029000007945 */ /* 0x000fe20003800200 */
[C---:B------:R-:W-:Y:S02]  /*ba60*/  IADD3 R3, PT, PT, R2.reuse, 0x1, RZ ;  /* 0x0000000102037810 */ /* 0x040fe40007ffe0ff */
[----:B----4-:R-:W-:-:S03]  /*ba70*/  IADD3 R13, PT, PT, R2, 0x3, RZ ;  /* 0x00000003020d7810 */ /* 0x010fc60007ffe0ff */
        /* <DEDUP_REMOVED lines=38> */
.L_x_1059:
[----:B------:R-:W-:Y:S05]  /*bce0*/  BSYNC.RECONVERGENT B0 ;  /* 0x0000000000007941 */ /* 0x000fea0003800200 */
.L_x_1058:
        /* <DEDUP_REMOVED lines=30> */
.L_x_1061:
[----:B------:R-:W-:Y:S05]  /*bed0*/  BSYNC.RECONVERGENT B0 ;  /* 0x0000000000007941 */ /* 0x000fea0003800200 */
.L_x_1060:
        /* <DEDUP_REMOVED lines=30> */
.L_x_1063:
[----:B------:R-:W-:Y:S05]  /*c0c0*/  BSYNC.RECONVERGENT B0 ;  /* 0x0000000000007941 */ /* 0x000fea0003800200 */
.L_x_1062:
[----:B------:R-:W-:Y:S05]  /*c0d0*/  @P0 BRA `(.L_x_1039) ;  /* 0x0000000000f80947 */ /* 0x000fea0003800000 */
[----:B------:R-:W3:Y:S01]  /*c0e0*/  LDG.E.CONSTANT R0, desc[UR6][R4.64+0xc] ;  /* 0x00000c0604007981 */ /* 0x000ee2000c1e9900 */
[----:B------:R-:W3:Y:S01]  /*c0f0*/  LDCU UR4, c[0x0][0x3a8] ;  /* 0x00007500ff0477ac */ /* 0x000ee20008000800 */
[----:B------:R-:W-:Y:S01]  /*c100*/  HFMA2 R12, -RZ, RZ, 1.125, -9232 ;  /* 0x3c80f082ff0c7431 */ /* 0x000fe200000001ff */
[----:B------:R-:W-:Y:S01]  /*c110*/  MOV R13, 0x3f800000 ;  /* 0x3f800000000d7802 */ /* 0x000fe20000000f00 */
[----:B---3--:R-:W-:-:S04]  /*c120*/  FFMA R67, R67, UR4, R0 ;  /* 0x0000000443437c23 */ /* 0x008fc80008000000 */
        /* <DEDUP_REMOVED lines=24> */
.L_x_1041:
[----:B------:R-:W0:Y:S01]  /*c2b0*/  LDCU UR4, c[0x0][0x3b4] ;  /* 0x00007680ff0477ac */ /* 0x000e220008000800 */
[C---:B--23--:R-:W-:Y:S01]  /*c2c0*/  IADD3 R0, PT, PT, R2.reuse, 0x1, RZ ;  /* 0x0000000102007810 */ /* 0x04cfe20007ffe0ff */
        /* <DEDUP_REMOVED lines=10> */
[----:B------:R-:W5:Y:S01]  /*c370*/  @!P2 LDG.E.CONSTANT R14, desc[UR6][R4.64+0x8] ;  /* 0x00000806040ea981 */ /* 0x000f62000c1e9900 */
[----:B----4-:R-:W3:Y:S03]  /*c380*/  @!P1 LDC R10, c[0x0][0x3a8] ;  /* 0x0000ea00ff0a9b82 */ /* 0x010ee60000000800 */
[----:B------:R-:W4:Y:S01]  /*c390*/  @!P3 LDG.E.CONSTANT R16, desc[UR6][R4.64+0xc] ;  /* 0x00000c060410b981 */ /* 0x000f22000c1e9900 */
[----:B------:R-:W-:-:S02]  /*c3a0*/  IMAD R11, R17, UR4, R2 ;  /* 0x00000004110b7c24 */ /* 0x000fc4000f8e0202 */
[----:B------:R-:W-:Y:S02]  /*c3b0*/  IMAD R13, R17, UR4, R12 ;  /* 0x00000004110d7c24 */ /* 0x000fe4000f8e020c */
[----:B------:R-:W5:Y:S08]  /*c3c0*/  @!P2 LDC R15, c[0x0][0x3a8] ;  /* 0x0000ea00ff0fab82 */ /* 0x000f700000000800 */
[----:B------:R-:W4:Y:S01]  /*c3d0*/  @!P3 LDC R18, c[0x0][0x3a8] ;  /* 0x0000ea00ff12bb82 */ /* 0x000f220000000800 */
[----:B--2---:R-:W-:Y:S01]  /*c3e0*/  @!P0 FFMA R3, R43, R3, R0 ;  /* 0x000000032b038223 */ /* 0x004fe20000000000 */
[----:B---3--:R-:W-:Y:S01]  /*c3f0*/  @!P1 FFMA R6, R73, R10, R6 ;  /* 0x0000000a49069223 */ /* 0x008fe20000000006 */
[----:B-1----:R-:W-:-:S03]  /*c400*/  IMAD.WIDE.U32 R10, R11, 0x4, R8 ;  /* 0x000000040b0a7825 */ /* 0x002fc600078e0008 */
[----:B------:R-:W-:Y:S01]  /*c410*/  @!P0 FMNMX R3, RZ, R3, !PT ;  /* 0x00000003ff038209 */ /* 0x000fe20007800000 */
[----:B-----5:R-:W-:Y:S01]  /*c420*/  @!P2 FFMA R15, R71, R15, R14 ;  /* 0x0000000f470fa223 */ /* 0x020fe2000000000e */
[----:B------:R-:W-:Y:S01]  /*c430*/  IMAD.WIDE.U32 R8, R13, 0x4, R8 ;  /* 0x000000040d087825 */ /* 0x000fe200078e0008 */
[----:B------:R-:W-:Y:S02]  /*c440*/  @!P1 FMNMX R13, RZ, R6, !PT ;  /* 0x00000006ff0d9209 */ /* 0x000fe40007800000 */
[----:B------:R0:W-:Y:S01]  /*c450*/  @!P0 STG.E desc[UR6][R10.64], R3 ;  /* 0x000000030a008986 */ /* 0x0001e2000c101906 */
[----:B----4-:R-:W-:Y:S01]  /*c460*/  @!P3 FFMA R16, R67, R18, R16 ;  /* 0x000000124310b223 */ /* 0x010fe20000000010 */
[----:B------:R-:W-:Y:S02]  /*c470*/  @!P2 FMNMX R15, RZ, R15, !PT ;  /* 0x0000000fff0fa209 */ /* 0x000fe40007800000 */
[----:B------:R0:W-:Y:S02]  /*c480*/  @!P1 STG.E desc[UR6][R10.64+0x4], R13 ;  /* 0x0000040d0a009986 */ /* 0x0001e4000c101906 */
[----:B------:R-:W-:-:S02]  /*c490*/  @!P3 FMNMX R17, RZ, R16, !PT ;  /* 0x00000010ff11b209 */ /* 0x000fc40007800000 */
[----:B------:R0:W-:Y:S04]  /*c4a0*/  @!P2 STG.E desc[UR6][R8.64], R15 ;  /* 0x0000000f0800a986 */ /* 0x0001e8000c101906 */
[----:B------:R0:W-:Y:S02]  /*c4b0*/  @!P3 STG.E desc[UR6][R8.64+0x4], R17 ;  /* 0x000004110800b986 */ /* 0x0001e4000c101906 */
.L_x_1039:
[----:B------:R-:W-:Y:S05]  /*c4c0*/  BSYNC.RECONVERGENT B2 ;  /* 0x0000000000027941 */ /* 0x000fea0003800200 */
.L_x_1038:
        /* <DEDUP_REMOVED lines=15> */
.L_x_1064:
[----:B------:R-:W5:Y:S01]  /*c5c0*/  LDCU UR4, c[0x0][0x3b4] ;  /* 0x00007680ff0477ac */ /* 0x000f620008000800 */
[C---:B------:R-:W-:Y:S02]  /*c5d0*/  IADD3 R6, PT, PT, R2.reuse, 0x1, RZ ;  /* 0x0000000102067810 */ /* 0x040fe40007ffe0ff */
[C---:B------:R-:W-:Y:S02]  /*c5e0*/  IADD3 R16, PT, PT, R2.reuse, 0x2, RZ ;  /* 0x0000000202107810 */ /* 0x040fe40007ffe0ff */
[----:B-----5:R-:W-:Y:S02]  /*c5f0*/  ISETP.GE.U32.AND P0, PT, R2, UR4, PT ;  /* 0x0000000402007c0c */ /* 0x020fe4000bf06070 */
[----:B------:R-:W-:Y:S02]  /*c600*/  ISETP.GE.U32.AND P1, PT, R6, UR4, PT ;  /* 0x0000000406007c0c */ /* 0x000fe4000bf26070 */
[----:B------:R-:W-:-:S09]  /*c610*/  ISETP.GE.U32.AND P2, PT, R16, UR4, PT ;  /* 0x0000000410007c0c */ /* 0x000fd2000bf46070 */
[----:B0-23--:R-:W2:Y:S01]  /*c620*/  @!P0 LDG.E.CONSTANT R0, desc[UR6][R4.64] ;  /* 0x0000000604008981 */ /* 0x00dea2000c1e9900 */
[----:B-1----:R-:W2:Y:S03]  /*c630*/  @!P0 LDC R3, c[0x0][0x3a8] ;  /* 0x0000ea00ff038b82 */ /* 0x002ea60000000800 */
[----:B------:R-:W3:Y:S04]  /*c640*/  @!P1 LDG.E.CONSTANT R17, desc[UR6][R4.64+0x4] ;  /* 0x0000040604119981 */ /* 0x000ee8000c1e9900 */
[----:B------:R-:W5:Y:S01]  /*c650*/  @!P2 LDG.E.CONSTANT R18, desc[UR6][R4.64+0x8] ;  /* 0x000008060412a981 */ /* 0x000f62000c1e9900 */
[----:B------:R-:W0:Y:S01]  /*c660*/  @!P0 LDC.64 R8, c[0x0][0x380] ;  /* 0x0000e000ff088b82 */ /* 0x000e220000000a00 */
[----:B------:R-:W-:-:S07]  /*c670*/  @!P0 IMAD R15, R7, UR4, R2 ;  /* 0x00000004070f8c24 */ /* 0x000fce000f8e0202 */
[----:B------:R-:W3:Y:S08]  /*c680*/  @!P1 LDC R14, c[0x0][0x3a8] ;  /* 0x0000ea00ff0e9b82 */ /* 0x000ef00000000800 */
[----:B----4-:R-:W1:Y:S08]  /*c690*/  @!P1 LDC.64 R10, c[0x0][0x380] ;  /* 0x0000e000ff0a9b82 */ /* 0x010e700000000a00 */
[----:B------:R-:W5:Y:S01]  /*c6a0*/  @!P2 LDC R19, c[0x0][0x3a8] ;  /* 0x0000ea00ff13ab82 */ /* 0x000f620000000800 */
[----:B0-----:R-:W-:-:S04]  /*c6b0*/  @!P0 IMAD.WIDE.U32 R8, R15, 0x4, R8 ;  /* 0x000000040f088825 */ /* 0x001fc800078e0008 */
[----:B------:R-:W-:-:S03]  /*c6c0*/  @!P1 IMAD R15, R7, UR4, R6 ;  /* 0x00000004070f9c24 */ /* 0x000fc6000f8e0206 */
[----:B------:R-:W0:Y:S01]  /*c6d0*/  @!P2 LDC.64 R12, c[0x0][0x380] ;  /* 0x0000e000ff0cab82 */ /* 0x000e220000000a00 */
[----:B-1----:R-:W-:-:S04]  /*c6e0*/  @!P1 IMAD.WIDE.U32 R10, R15, 0x4, R10 ;  /* 0x000000040f0a9825 */ /* 0x002fc800078e000a */
[----:B--2---:R-:W-:Y:S01]  /*c6f0*/  @!P0 FFMA R39, R39, R3, R0 ;  /* 0x0000000327278223 */ /* 0x004fe20000000000 */
[----:B------:R-:W-:Y:S01]  /*c700*/  IADD3 R0, PT, PT, R2, 0x3, RZ ;  /* 0x0000000302007810 */ /* 0x000fe20007ffe0ff */
[----:B---3--:R-:W-:-:S03]  /*c710*/  @!P1 FFMA R3, R64, R14, R17 ;  /* 0x0000000e40039223 */ /* 0x008fc60000000011 */
[----:B------:R-:W-:Y:S01]  /*c720*/  ISETP.GE.U32.AND P3, PT, R0, UR4, PT ;  /* 0x0000000400007c0c */ /* 0x000fe2000bf66070 */
[----:B------:R-:W-:Y:S01]  /*c730*/  @!P2 IMAD R17, R7, UR4, R16 ;  /* 0x000000040711ac24 */ /* 0x000fe2000f8e0210 */
[----:B------:R1:W-:Y:S01]  /*c740*/  @!P0 STG.E desc[UR6][R8.64], R39 ;  /* 0x0000002708008986 */ /* 0x0003e2000c101906 */
[----:B-----5:R-:W-:Y:S02]  /*c750*/  @!P2 FFMA R63, R63, R19, R18 ;  /* 0x000000133f3fa223 */ /* 0x020fe40000000012 */
[----:B0-----:R-:W-:Y:S01]  /*c760*/  @!P2 IMAD.WIDE.U32 R12, R17, 0x4, R12 ;  /* 0x00000004110ca825 */ /* 0x001fe200078e000c */
[----:B------:R1:W-:Y:S04]  /*c770*/  @!P1 STG.E desc[UR6][R10.64], R3 ;  /* 0x000000030a009986 */ /* 0x0003e8000c101906 */
[----:B------:R1:W-:Y:S03]  /*c780*/  @!P2 STG.E desc[UR6][R12.64], R63 ;  /* 0x0000003f0c00a986 */ /* 0x0003e6000c101906 */
[----:B------:R-:W-:Y:S05]  /*c790*/  @P3 EXIT ;  /* 0x000000000000394d */ /* 0x000fea0003800000 */
[----:B------:R-:W2:Y:S01]  /*c7a0*/  LDG.E.CONSTANT R5, desc[UR6][R4.64+0xc] ;  /* 0x00000c0604057981 */ /* 0x000ea2000c1e9900 */
[----:B-1----:R-:W0:Y:S01]  /*c7b0*/  LDC.64 R2, c[0x0][0x380] ;  /* 0x0000e000ff027b82 */ /* 0x002e220000000a00 */
[----:B------:R-:W2:Y:S01]  /*c7c0*/  LDCU UR5, c[0x0][0x3a8] ;  /* 0x00007500ff0577ac */ /* 0x000ea20008000800 */
[----:B------:R-:W-:-:S04]  /*c7d0*/  IMAD R9, R7, UR4, R0 ;  /* 0x0000000407097c24 */ /* 0x000fc8000f8e0200 */
[----:B0-----:R-:W-:-:S04]  /*c7e0*/  IMAD.WIDE.U32 R2, R9, 0x4, R2 ;  /* 0x0000000409027825 */ /* 0x001fc800078e0002 */
[----:B--2---:R-:W-:-:S05]  /*c7f0*/  FFMA R7, R72, UR5, R5 ;  /* 0x0000000548077c23 */ /* 0x004fca0008000005 */
[----:B------:R-:W-:Y:S01]  /*c800*/  STG.E desc[UR6][R2.64], R7 ;  /* 0x0000000702007986 */ /* 0x000fe2000c101906 */
[----:B------:R-:W-:Y:S05]  /*c810*/  EXIT ;  /* 0x000000000000794d */ /* 0x000fea0003800000 */
.L_x_1067:
[----:B------:R-:W0:Y:S01]  /*c820*/  LDCU UR4, c[0x0][0x3b4] ;  /* 0x00007680ff0477ac */ /* 0x000e220008000800 */
[----:B------:R-:W-:Y:S01]  /*c830*/  BSSY.RECONVERGENT B2, `(.L_x_1068) ;  /* 0x0000024000027945 */ /* 0x000fe20003800200 */
[----:B012---:R-:W-:-:S04]  /*c840*/  MOV R3, UR4 ;  /* 0x0000000400037c02 */ /* 0x007fc80008000f00 */
[----:B------:R-:W-:-:S13]  /*c850*/  ISETP.GE.U32.AND P0, PT, R2, R3, PT ;  /* 0x000000030200720c */ /* 0x000fda0003f06070 */
[----:B------:R-:W-:Y:S05]  /*c860*/  @P0 BRA `(.L_x_1069) ;  /* 0x0000000000800947 */ /* 0x000fea0003800000 */
[----:B---3--:R-:W2:Y:S01]  /*c870*/  LDG.E.CONSTANT R0, desc[UR6][R4.64] ;  /* 0x0000000604007981 */ /* 0x008ea2000c1e9900 */
        /* <DEDUP_REMOVED lines=11> */
[----:B------:R-:W4:Y:S02]  /*c930*/  MUFU.EX2 R9, R6 ;  /* 0x0000000600097308 */ /* 0x000f240000000800 */
[----:B----4-:R-:W-:-:S06]  /*c940*/  FFMA R10, R0, R9, 1 ;  /* 0x3f800000000a7423 */ /* 0x010fcc0000000009 */
        /* <DEDUP_REMOVED lines=11> */
.L_x_1071:
[----:B------:R-:W-:Y:S05]  /*ca00*/  BSYNC.RECONVERGENT B3 ;  /* 0x0000000000037941 */ /* 0x000fea0003800200 */
.L_x_1070:
[----:B------:R-:W0:Y:S01]  /*ca10*/  LDCU UR4, c[0x0][0x3b4] ;  /* 0x00007680ff0477ac */ /* 0x000e220008000800 */
[----:B------:R-:W1:Y:S01]  /*ca20*/  LDC.64 R8, c[0x0][0x380] ;  /* 0x0000e000ff087b82 */ /* 0x000e620000000a00 */
[----:B0-----:R-:W-:-:S05]  /*ca30*/  MOV R3, UR4 ;  /* 0x0000000400037c02 */ /* 0x001fca0008000f00 */
[----:B------:R-:W-:-:S04]  /*ca40*/  IMAD R11, R7, R3, R2 ;  /* 0x00000003070b7224 */ /* 0x000fc800078e0202 */
[----:B-1----:R-:W-:-:S05]  /*ca50*/  IMAD.WIDE.U32 R8, R11, 0x4, R8 ;  /* 0x000000040b087825 */ /* 0x002fca00078e0008 */
[----:B------:R0:W-:Y:S02]  /*ca60*/  STG.E desc[UR6][R8.64], R0 ;  /* 0x0000000008007986 */ /* 0x0001e4000c101906 */
.L_x_1069:
[----:B------:R-:W-:Y:S05]  /*ca70*/  BSYNC.RECONVERGENT B2 ;  /* 0x0000000000027941 */ /* 0x000fea0003800200 */
.L_x_1068:
[----:B0-----:R-:W-:Y:S01]  /*ca80*/  IADD3 R8, PT, PT, R2, 0x1, RZ ;  /* 0x0000000102087810 */ /* 0x001fe20007ffe0ff */
[----:B------:R-:W-:Y:S03]  /*ca90*/  BSSY.RECONVERGENT B2, `(.L_x_1072) ;  /* 0x0000023000027945 */ /* 0x000fe60003800200 */
[----:B------:R-:W-:-:S13]  /*caa0*/  ISETP.GE.U32.AND P0, PT, R8, R3, PT ;  /* 0x000000030800720c */ /* 0x000fda0003f06070 */
[----:B------:R-:W-:Y:S05]  /*cab0*/  @P0 BRA `(.L_x_1073) ;  /* 0x0000000000800947 */ /* 0x000fea0003800000 */
[----:B------:R-:W2:Y:S01]  /*cac0*/  LDG.E.CONSTANT R3, desc[UR6][R4.64+0x4] ;  /* 0x0000040604037981 */ /* 0x000ea2000c1e9900 */
[----:B------:R-:W2:Y:S01]  /*cad0*/  LDCU UR4, c[0x0][0x3a8] ;  /* 0x00007500ff0477ac */ /* 0x000ea20008000800 */
[----:B---3--:R-:W-:Y:S01]  /*cae0*/  HFMA2 R0, -RZ, RZ, 0.96630859375, -0.0022525787353515625 ;  /* 0x3bbb989dff007431 */ /* 0x008fe200000001ff */
        /* <DEDUP_REMOVED lines=16> */
[----:B----4-:R-:W-:-:S04]  /*cbf0*/  FFMA R10, -R12, R9, R3 ;  /* 0x000000090c0a7223 */ /* 0x010fc80000000103 */
[----:B------:R-:W-:Y:S01]  /*cc00*/  FFMA R0, R0, R10, R9 ;  /* 0x0000000a00007223 */ /* 0x000fe20000000009 */
[----:B-1----:R-:W-:Y:S06]  /*cc10*/  @!P0 BRA `(.L_x_1075) ;  /* 0x00000000000c8947 */ /* 0x002fec0003800000 */
[----:B------:R-:W-:Y:S02]  /*cc20*/  MOV R0, R12 ;  /* 0x0000000c00007202 */ /* 0x000fe40000000f00 */
[----:B------:R-:W-:-:S07]  /*cc30*/  MOV R10, 0xcc50 ;  /* 0x0000cc50000a7802 */ /* 0x000fce0000000f00 */
[----:B------:R-:W-:Y:S05]  /*cc40*/  CALL.REL.NOINC `($__internal_1_$__cuda_sm3x_div_rn_noftz_f32_slowpath) ;  /* 0x000000cc00647944 */ /* 0x000fea0003c00000 */
.L_x_1075:
[----:B------:R-:W-:Y:S05]  /*cc50*/  BSYNC.RECONVERGENT B3 ;  /* 0x0000000000037941 */ /* 0x000fea0003800200 */
.L_x_1074:
[----:B------:R-:W0:Y:S01]  /*cc60*/  LDCU UR4, c[0x0][0x3b4] ;  /* 0x00007680ff0477ac */ /* 0x000e220008000800 */
[----:B------:R-:W1:Y:S01]  /*cc70*/  LDC.64 R10, c[0x0][0x380] ;  /* 0x0000e000ff0a7b82 */ /* 0x000e620000000a00 */
[----:B0-----:R-:W-:-:S05]  /*cc80*/  MOV R3, UR4 ;  /* 0x0000000400037c02 */ /* 0x001fca0008000f00 */
[----:B------:R-:W-:-:S04]  /*cc90*/  IMAD R9, R7, R3, R8 ;  /* 0x0000000307097224 */ /* 0x000fc800078e0208 */
[----:B-1----:R-:W-:-:S05]  /*cca0*/  IMAD.WIDE.U32 R10, R9, 0x4, R10 ;  /* 0x00000004090a7825 */ /* 0x002fca00078e000a */
[----:B------:R0:W-:Y:S02]  /*ccb0*/  STG.E desc[UR6][R10.64], R0 ;  /* 0x000000000a007986 */ /* 0x0001e4000c101906 */
.L_x_1073:
[----:B------:R-:W-:Y:S05]  /*ccc0*/  BSYNC.RECONVERGENT B2 ;  /* 0x0000000000027941 */ /* 0x000fea0003800200 */
.L_x_1072:
[----:B------:R-:W-:Y:S01]  /*ccd0*/  IADD3 R8, PT, PT, R2, 0x2, RZ ;  /* 0x0000000202087810 */ /* 0x000fe20007ffe0ff */
[----:B------:R-:W-:Y:S03]  /*cce0*/  BSSY.RECONVERGENT B2, `(.L_x_1076) ;  /* 0x0000023000027945 */ /* 0x000fe60003800200 */
[----:B------:R-:W-:-:S13]  /*ccf0*/  ISETP.GE.U32.AND P0, PT, R8, R3, PT ;  /* 0x000000030800720c */ /* 0x000fda0003f06070 */
[----:B------:R-:W-:Y:S05]  /*cd00*/  @P0 BRA `(.L_x_1077) ;  /* 0x0000000000800947 */ /* 0x000fea0003800000 */
[----:B0--3--:R-:W2:Y:S01]  /*cd10*/  LDG.E.CONSTANT R0, desc[UR6][R4.64+0x8] ;  /* 0x0000080604007981 */ /* 0x009ea2000c1e9900 */
        /* <DEDUP_REMOVED lines=24> */
.L_x_1079:
[----:B------:R-:W-:Y:S05]  /*cea0*/  BSYNC.RECONVERGENT B3 ;  /* 0x0000000000037941 */ /* 0x000fea0003800200 */
.L_x_1078:
[----:B------:R-:W0:Y:S01]  /*ceb0*/  LDCU UR4, c[0x0][0x3b4] ;  /* 0x00007680ff0477ac */ /* 0x000e220008000800 */
[----:B------:R-:W1:Y:S01]  /*cec0*/  LDC.64 R10, c[0x0][0x380] ;  /* 0x0000e000ff0a7b82 */ /* 0x000e620000000a00 */
[----:B0-----:R-:W-:-:S05]  /*ced0*/  MOV R3, UR4 ;  /* 0x0000000400037c02 */ /* 0x001fca0008000f00 */
[----:B------:R-:W-:-:S04]  /*cee0*/  IMAD R9, R7, R3, R8 ;  /* 0x0000000307097224 */ /* 0x000fc800078e0208 */
[----:B-1----:R-:W-:-:S05]  /*cef0*/  IMAD.WIDE.U32 R10, R9, 0x4, R10 ;  /* 0x00000004090a7825 */ /* 0x002fca00078e000a */
[----:B------:R1:W-:Y:S02]  /*cf00*/  STG.E desc[UR6][R10.64], R0 ;  /* 0x000000000a007986 */ /* 0x0003e4000c101906 */
.L_x_1077:
[----:B------:R-:W-:Y:S05]  /*cf10*/  BSYNC.RECONVERGENT B2 ;  /* 0x0000000000027941 */ /* 0x000fea0003800200 */
.L_x_1076:
[----:B------:R-:W-:-:S04]  /*cf20*/  IADD3 R2, PT, PT, R2, 0x3, RZ ;  /* 0x0000000302027810 */ /* 0x000fc80007ffe0ff */
[----:B------:R-:W-:-:S13]  /*cf30*/  ISETP.GE.U32.AND P0, PT, R2, R3, PT ;  /* 0x000000030200720c */ /* 0x000fda0003f06070 */
[----:B------:R-:W-:Y:S05]  /*cf40*/  @P0 EXIT ;  /* 0x000000000000094d */ /* 0x000fea0003800000 */
[----:B------:R-:W2:Y:S01]  /*cf50*/  LDG.E.CONSTANT R3, desc[UR6][R4.64+0xc] ;  /* 0x00000c0604037981 */ /* 0x000ea2000c1e9900 */
[----:B------:R-:W2:Y:S01]  /*cf60*/  LDCU UR4, c[0x0][0x3a8] ;  /* 0x00007500ff0477ac */ /* 0x000ea20008000800 */
[----:B01-3--:R-:W-:Y:S01]  /*cf70*/  HFMA2 R0, -RZ, RZ, 0.96630859375, -0.0022525787353515625 ;  /* 0x3bbb989dff007431 */ /* 0x00bfe200000001ff */
        /* <DEDUP_REMOVED lines=20> */
[----:B----4-:R-:W-:-:S07]  /*d0c0*/  MOV R10, 0xd0e0 ;  /* 0x0000d0e0000a7802 */ /* 0x010fce0000000f00 */
[----:B------:R-:W-:Y:S05]  /*d0d0*/  CALL.REL.NOINC `($__internal_1_$__cuda_sm3x_div_rn_noftz_f32_slowpath) ;  /* 0x000000c800407944 */ /* 0x000fea0003c00000 */
.L_x_1081:
[----:B------:R-:W-:Y:S05]  /*d0e0*/  BSYNC.RECONVERGENT B2 ;  /* 0x0000000000027941 */ /* 0x000fea0003800200 */
.L_x_1080:
[----:B------:R-:W0:Y:S01]  /*d0f0*/  LDC.64 R4, c[0x0][0x380] ;  /* 0x0000e000ff047b82 */ /* 0x000e220000000a00 */
[----:B------:R-:W1:Y:S02]  /*d100*/  LDCU UR4, c[0x0][0x3b4] ;  /* 0x00007680ff0477ac */ /* 0x000e640008000800 */
[----:B-1----:R-:W-:-:S04]  /*d110*/  IMAD R7, R7, UR4, R2 ;  /* 0x0000000407077c24 */ /* 0x002fc8000f8e0202 */
[----:B0-----:R-:W-:-:S05]  /*d120*/  IMAD.WIDE.U32 R4, R7, 0x4, R4 ;  /* 0x0000000407047825 */ /* 0x001fca00078e0004 */
[----:B------:R-:W-:Y:S01]  /*d130*/  STG.E desc[UR6][R4.64], R0 ;  /* 0x0000000004007986 */ /* 0x000fe2000c101906 */
[----:B------:R-:W-:Y:S05]  /*d140*/  EXIT ;  /* 0x000000000000794d */ /* 0x000fea0003800000 */
.L_x_1066:
[----:B------:R-:W5:Y:S01]  /*d150*/  LDCU UR4, c[0x0][0x3b4] ;  /* 0x00007680ff0477ac */ /* 0x000f620008000800 */
[C---:B------:R-:W-:Y:S01]  /*d160*/  IADD3 R16, PT, PT, R2.reuse, 0x1, RZ ;  /* 0x0000000102107810 */ /* 0x040fe20007ffe0ff */
[----:B------:R-:W-:Y:S01]  /*d170*/  BSSY.RECONVERGENT B0, `(.L_x_1082) ;  /* 0x0000027000007945 */ /* 0x000fe20003800200 */
[C---:B0-2---:R-:W-:Y:S02]  /*d180*/  IADD3 R8, PT, PT, R2.reuse, 0x2, RZ ;  /* 0x0000000202087810 */ /* 0x045fe40007ffe0ff */
[C---:B------:R-:W-:Y:S02]  /*d190*/  IADD3 R6, PT, PT, R2.reuse, 0x3, RZ ;  /* 0x0000000302067810 */ /* 0x040fe40007ffe0ff */
[----:B-----5:R-:W-:Y:S02]  /*d1a0*/  ISETP.GE.U32.AND P2, PT, R2, UR4, PT ;  /* 0x0000000402007c0c */ /* 0x020fe4000bf46070 */
[----:B------:R-:W-:Y:S02]  /*d1b0*/  ISETP.GE.U32.AND P4, PT, R16, UR4, PT ;  /* 0x0000000410007c0c */ /* 0x000fe4000bf86070 */
[----:B------:R-:W-:-:S02]  /*d1c0*/  ISETP.GE.U32.AND P1, PT, R8, UR4, PT ;  /* 0x0000000408007c0c */ /* 0x000fc4000bf26070 */
[----:B------:R-:W-:-:S07]  /*d1d0*/  ISETP.GE.U32.AND P0, PT, R6, UR4, PT ;  /* 0x0000000406007c0c */ /* 0x000fce000bf06070 */
[----:B------:R-:W-:Y:S06]  /*d1e0*/  @P2 BRA `(.L_x_1083) ;  /* 0x00000000007c2947 */ /* 0x000fec0003800000 */
[----:B---3--:R-:W2:Y:S01]  /*d1f0*/  LDG.E.CONSTANT R0, desc[UR6][R4.64] ;  /* 0x0000000604007981 */ /* 0x008ea2000c1e9900 */
[----:B------:R-:W2:Y:S01]  /*d200*/  LDCU UR5, c[0x0][0x3a8] ;  /* 0x00007500ff0577ac */ /* 0x000ea20008000800 */
[----:B------:R-:W-:Y:S01]  /*d210*/  MOV R14, 0x3c80f082 ;  /* 0x3c80f082000e7802 */ /* 0x000fe20000000f00 */
[----:B------:R-:W-:Y:S01]  /*d220*/  HFMA2 R12, -RZ, RZ, 1.875, 0 ;  /* 0x3f800000ff0c7431 */ /* 0x000fe200000001ff */
[----:B-1--4-:R-:W0:Y:S01]  /*d230*/  LDC.64 R10, c[0x0][0x380] ;  /* 0x0000e000ff0a7b82 */ /* 0x012e220000000a00 */
        /* <DEDUP_REMOVED lines=16> */
[----:B-1----:R-:W-:Y:S01]  /*d340*/  FFMA R12, R9, -2, R12 ;  /* 0xc0000000090c7823 */ /* 0x002fe2000000000c */
[----:B------:R-:W-:-:S04]  /*d350*/  IMAD R9, R7, UR4, R2 ;  /* 0x0000000407097c24 */ /* 0x000fc8000f8e0202 */
[----:B------:R-:W-:Y:S01]  /*d360*/  FSEL R12, R12, 1, !P2 ;  /* 0x3f8000000c0c7808 */ /* 0x000fe20005000000 */
[----:B0-----:R-:W-:-:S03]  /*d370*/  IMAD.WIDE.U32 R10, R9, 0x4, R10 ;  /* 0x00000004090a7825 */ /* 0x001fc600078e000a */
[--C-:B------:R-:W-:Y:S01]  /*d380*/  LOP3.LUT R12, R12, 0x80000000, R3.reuse, 0xb8, !PT ;  /* 0x800000000c0c7812 */ /* 0x100fe200078eb803 */
[----:B------:R-:W-:Y:S01]  /*d390*/  @!P3 FFMA R12, R3, R0, R3 ;  /* 0x00000000030cb223 */ /* 0x000fe20000000003 */
[----:B------:R-:W-:-:S03]  /*d3a0*/  FMUL R0, R39, 0.5 ;  /* 0x3f00000027007820 */ /* 0x000fc60000400000 */
[----:B------:R-:W-:-:S04]  /*d3b0*/  FADD R3, R12, 1 ;  /* 0x3f8000000c037421 */ /* 0x000fc80000000000 */
[----:B------:R-:W-:-:S05]  /*d3c0*/  FMUL R3, R0, R3 ;  /* 0x0000000300037220 */ /* 0x000fca0000400000 */
[----:B------:R0:W-:Y:S02]  /*d3d0*/  STG.E desc[UR6][R10.64], R3 ;  /* 0x000000030a007986 */ /* 0x0001e4000c101906 */
.L_x_1083:
[----:B------:R-:W-:Y:S05]  /*d3e0*/  BSYNC.RECONVERGENT B0 ;  /* 0x0000000000007941 */ /* 0x000fea0003800200 */
.L_x_1082:
[----:B------:R-:W-:Y:S04]  /*d3f0*/  BSSY.RECONVERGENT B0, `(.L_x_1084) ;  /* 0x0000021000007945 */ /* 0x000fe80003800200 */
[----:B------:R-:W-:Y:S05]  /*d400*/  @P4 BRA `(.L_x_1085) ;  /* 0x00000000007c4947 */ /* 0x000fea0003800000 */
[----:B01----:R-:W2:Y:S01]  /*d410*/  LDG.E.CONSTANT R3, desc[UR6][R4.64+0x4] ;  /* 0x0000040604037981 */ /* 0x003ea2000c1e9900 */
[----:B------:R-:W2:Y:S01]  /*d420*/  LDCU UR5, c[0x0][0x3a8] ;  /* 0x00007500ff0577ac */ /* 0x000ea20008000800 */
[----:B------:R-:W-:Y:S01]  /*d430*/  MOV R12, 0x3c80f082 ;  /* 0x3c80f082000c7802 */ /* 0x000fe20000000f00 */
[----:B---34-:R-:W-:Y:S02]  /*d440*/  HFMA2 R11, -RZ, RZ, 1.875, 0 ;  /* 0x3f800000ff0b7431 */ /* 0x018fe400000001ff */
        /* <DEDUP_REMOVED lines=27> */
.L_x_1085:
[----:B------:R-:W-:Y:S05]  /*d600*/  BSYNC.RECONVERGENT B0 ;  /* 0x0000000000007941 */ /* 0x000fea0003800200 */
.L_x_1084:
[----:B------:R-:W-:Y:S04]  /*d610*/  BSSY.RECONVERGENT B0, `(.L_x_1086) ;  /* 0x0000021000007945 */ /* 0x000fe80003800200 */
[----:B------:R-:W-:Y:S05]  /*d620*/  @P1 BRA `(.L_x_1087) ;  /* 0x00000000007c1947 */ /* 0x000fea0003800000 */
[----:B---3--:R-:W3:Y:S01]  /*d630*/  LDG.E.CONSTANT R0, desc[UR6][R4.64+0x8] ;  /* 0x0000080604007981 */ /* 0x008ee2000c1e9900 */
[----:B------:R-:W3:Y:S01]  /*d640*/  LDCU UR5, c[0x0][0x3a8] ;  /* 0x00007500ff0577ac */ /* 0x000ee20008000800 */
[----:B------:R-:W-:Y:S01]  /*d650*/  MOV R12, 0x3c80f082 ;  /* 0x3c80f082000c7802 */ /* 0x000fe20000000f00 */
[----:B01--4-:R-:W-:Y:S01]  /*d660*/  HFMA2 R11, -RZ, RZ, 1.875, 0 ;  /* 0x3f800000ff0b7431 */ /* 0x013fe200000001ff */
[----:B--2---:R-:W0:Y:S01]  /*d670*/  LDC.64 R2, c[0x0][0x380] ;  /* 0x0000e000ff027b82 */ /* 0x004e220000000a00 */
        /* <DEDUP_REMOVED lines=26> */
.L_x_1087:
[----:B------:R-:W-:Y:S05]  /*d820*/  BSYNC.RECONVERGENT B0 ;  /* 0x0000000000007941 */ /* 0x000fea0003800200 */
.L_x_1086:
[----:B------:R-:W-:Y:S05]  /*d830*/  @P0 EXIT ;  /* 0x000000000000094d */ /* 0x000fea0003800000 */
[----:B------:R5:W5:Y:S01]  /*d840*/  LDG.E.CONSTANT R5, desc[UR6][R4.64+0xc] ;  /* 0x00000c0604057981 */ /* 0x000b62000c1e9900 */
[----:B------:R-:W5:Y:S01]  /*d850*/  LDCU UR5, c[0x0][0x3a8] ;  /* 0x00007500ff0577ac */ /* 0x000f620008000800 */
[----:B01-34-:R-:W-:Y:S01]  /*d860*/  MOV R10, 0x3c80f082 ;  /* 0x3c80f082000a7802 */ /* 0x01bfe20000000f00 */
[----:B--2---:R-:W0:Y:S01]  /*d870*/  LDC.64 R2, c[0x0][0x380] ;  /* 0x0000e000ff027b82 */ /* 0x004e220000000a00 */
[----:B------:R-:W-:Y:S02]  /*d880*/  IMAD R7, R7, UR4, R6 ;  /* 0x0000000407077c24 */ /* 0x000fe4000f8e0206 */
[----:B-----5:R-:W-:Y:S02]  /*d890*/  HFMA2 R4, -RZ, RZ, 1.875, 0 ;  /* 0x3f800000ff047431 */ /* 0x020fe400000001ff */
[----:B0-----:R-:W-:-:S04]  /*d8a0*/  IMAD.WIDE.U32 R2, R7, 0x4, R2 ;  /* 0x0000000407027825 */ /* 0x001fc800078e0002 */
[----:B------:R-:W-:-:S04]  /*d8b0*/  FFMA R13, R72, UR5, R5 ;  /* 0x00000005480d7c23 */ /* 0x000fc80008000005 */
        /* <DEDUP_REMOVED lines=22> */
[----:B------:R-:W-:Y:S01]  /*da20*/  STG.E desc[UR6][R2.64], R5 ;  /* 0x0000000502007986 */ /* 0x000fe2000c101906 */
[----:B------:R-:W-:Y:S05]  /*da30*/  EXIT ;  /* 0x000000000000794d */ /* 0x000fea0003800000 */
.L_x_1065:
        /* <DEDUP_REMOVED lines=11> */
[----:B------:R-:W-:-:S02]  /*daf0*/  @!P0 IMAD R15, R7, UR4, R2 ;  /* 0x00000004070f8c24 */ /* 0x000fc4000f8e0202 */
[----:B------:R-:W-:-:S05]  /*db00*/  @!P2 IMAD R21, R7, UR4, R16 ;  /* 0x000000040715ac24 */ /* 0x000fca000f8e0210 */
[----:B------:R-:W3:Y:S08]  /*db10*/  @!P1 LDC R14, c[0x0][0x3a8] ;  /* 0x0000ea00ff0e9b82 */ /* 0x000ef00000000800 */
[----:B------:R-:W5:Y:S08]  /*db20*/  @!P2 LDC R19, c[0x0][0x3a8] ;  /* 0x0000ea00ff13ab82 */ /* 0x000f700000000800 */
[----:B----4-:R-:W1:Y:S01]  /*db30*/  @!P1 LDC.64 R10, c[0x0][0x380] ;  /* 0x0000e000ff0a9b82 */ /* 0x010e620000000a00 */
[----:B0-----:R-:W-:-:S04]  /*db40*/  @!P0 IMAD.WIDE.U32 R8, R15, 0x4, R8 ;  /* 0x000000040f088825 */ /* 0x001fc800078e0008 */
[----:B------:R-:W-:-:S03]  /*db50*/  @!P1 IMAD R15, R7, UR4, R6 ;  /* 0x00000004070f9c24 */ /* 0x000fc6000f8e0206 */
[----:B------:R-:W0:Y:S01]  /*db60*/  @!P2 LDC.64 R12, c[0x0][0x380] ;  /* 0x0000e000ff0cab82 */ /* 0x000e220000000a00 */
[----:B-1----:R-:W-:-:S04]  /*db70*/  @!P1 IMAD.WIDE.U32 R10, R15, 0x4, R10 ;  /* 0x000000040f0a9825 */ /* 0x002fc800078e000a */
[----:B0-----:R-:W-:-:S04]  /*db80*/  @!P2 IMAD.WIDE.U32 R12, R21, 0x4, R12 ;  /* 0x00000004150ca825 */ /* 0x001fc800078e000c */
[----:B--2---:R-:W-:Y:S01]  /*db90*/  @!P0 FFMA R3, R39, R3, R0 ;  /* 0x0000000327038223 */ /* 0x004fe20000000000 */
[----:B------:R-:W-:Y:S01]  /*dba0*/  IADD3 R0, PT, PT, R2, 0x3, RZ ;  /* 0x0000000302007810 */ /* 0x000fe20007ffe0ff */
[----:B---3--:R-:W-:-:S03]  /*dbb0*/  @!P1 FFMA R14, R64, R14, R17 ;  /* 0x0000000e400e9223 */ /* 0x008fc60000000011 */
[----:B------:R-:W-:Y:S02]  /*dbc0*/  ISETP.GE.U32.AND P3, PT, R0, UR4, PT ;  /* 0x0000000400007c0c */ /* 0x000fe4000bf66070 */
[----:B------:R-:W-:Y:S01]  /*dbd0*/  @!P0 FMNMX R3, RZ, R3, !PT ;  /* 0x00000003ff038209 */ /* 0x000fe20007800000 */
[----:B-----5:R-:W-:Y:S01]  /*dbe0*/  @!P2 FFMA R17, R63, R19, R18 ;  /* 0x000000133f11a223 */ /* 0x020fe20000000012 */
[----:B------:R-:W-:-:S03]  /*dbf0*/  @!P1 FMNMX R15, RZ, R14, !PT ;  /* 0x0000000eff0f9209 */ /* 0x000fc60007800000 */
[----:B------:R0:W-:Y:S01]  /*dc00*/  @!P0 STG.E desc[UR6][R8.64], R3 ;  /* 0x0000000308008986 */ /* 0x0001e2000c101906 */
[----:B------:R-:W-:-:S03]  /*dc10*/  @!P2 FMNMX R17, RZ, R17, !PT ;  /* 0x00000011ff11a209 */ /* 0x000fc60007800000 */
[----:B------:R0:W-:Y:S04]  /*dc20*/  @!P1 STG.E desc[UR6][R10.64], R15 ;  /* 0x0000000f0a009986 */ /* 0x0001e8000c101906 */
[----:B------:R0:W-:Y:S01]  /*dc30*/  @!P2 STG.E desc[UR6][R12.64], R17 ;  /* 0x000000110c00a986 */ /* 0x0001e2000c101906 */
[----:B------:R-:W-:Y:S05]  /*dc40*/  @P3 EXIT ;  /* 0x000000000000394d */ /* 0x000fea0003800000 */
[----:B------:R-:W2:Y:S01]  /*dc50*/  LDG.E.CONSTANT R5, desc[UR6][R4.64+0xc] ;  /* 0x00000c0604057981 */ /* 0x000ea2000c1e9900 */
[----:B0-----:R-:W0:Y:S01]  /*dc60*/  LDC.64 R2, c[0x0][0x380] ;  /* 0x0000e000ff027b82 */ /* 0x001e220000000a00 */
[----:B------:R-:W2:Y:S01]  /*dc70*/  LDCU UR5, c[0x0][0x3a8] ;  /* 0x00007500ff0577ac */ /* 0x000ea20008000800 */
[----:B------:R-:W-:-:S04]  /*dc80*/  IMAD R9, R7, UR4, R0 ;  /* 0x0000000407097c24 */ /* 0x000fc8000f8e0200 */
[----:B0-----:R-:W-:-:S04]  /*dc90*/  IMAD.WIDE.U32 R2, R9, 0x4, R2 ;  /* 0x0000000409027825 */ /* 0x001fc800078e0002 */
[----:B--2---:R-:W-:-:S05]  /*dca0*/  FFMA R7, R72, UR5, R5 ;  /* 0x0000000548077c23 */ /* 0x004fca0008000005 */
[----:B------:R-:W-:-:S05]  /*dcb0*/  FMNMX R7, RZ, R7, !PT ;  /* 0x00000007ff077209 */ /* 0x000fca0007800000 */
[----:B------:R-:W-:Y:S01]  /*dcc0*/  STG.E desc[UR6][R2.64], R7 ;  /* 0x0000000702007986 */ /* 0x000fe2000c101906 */
[----:B------:R-:W-:Y:S05]  /*dcd0*/  EXIT ;  /* 0x000000000000794d */ /* 0x000fea0003800000 */
.L_x_882:
[----:B------:R-:W0:Y:S02]  /*dce0*/  LDCU.64 UR4, c[0x0][0x3a0] ;  /* 0x00007400ff0477ac */ /* 0x000e240008000a00 */
[----:B0-----:R-:W-:-:S04]  /*dcf0*/  UISETP.NE.U32.AND UP0, UPT, UR4, URZ, UPT ;  /* 0x000000ff0400728c */ /* 0x001fc8000bf05070 */
[----:B------:R-:W-:-:S09]  /*dd00*/  UISETP.NE.AND.EX UP0, UPT, UR5, URZ, UPT, UP0 ;  /* 0x000000ff0500728c */ /* 0x000fd2000bf05300 */
[----:B------:R-:W-:Y:S05]  /*dd10*/  BRA.U UP0, `(.L_x_1088) ;  /* 0x0000006900e07547 */ /* 0x000fea000b800000 */
        /* <DEDUP_REMOVED lines=11> */
.L_x_1089:
        /* <DEDUP_REMOVED lines=18> */
[----:B------:R-:W0:Y:S01]  /*def0*/  @!P3 LDC.64 R16, c[0x0][0x398] ;  /* 0x0000e600ff10bb82 */ /* 0x000e220000000a00 */
[C---:B------:R-:W-:Y:S02]  /*df00*/  @!P3 IMAD R47, R7.reuse, UR5, R2 ;  /* 0x00000005072fbc24 */ /* 0x040fe4000f8e0202 */
[C---:B------:R-:W-:Y:S02]  /*df10*/  @!P4 IMAD R31, R7.reuse, UR5, R0 ;  /* 0x00000005071fcc24 */ /* 0x040fe4000f8e0200 */
[C---:B------:R-:W-:Y:S02]  /*df20*/  @!P5 IMAD R27, R7.reuse, UR5, R4 ;  /* 0x00000005071bdc24 */ /* 0x040fe4000f8e0204 */
[----:B------:R-:W-:Y:S01]  /*df30*/  @!P6 IMAD R29, R7, UR5, R6 ;  /* 0x00000005071dec24 */ /* 0x000fe2000f8e0206 */
[----:B------:R-:W1:Y:S08]  /*df40*/  @!P4 LDC.64 R32, c[0x0][0x398] ;  /* 0x0000e600ff20cb82 */ /* 0x000e700000000a00 */
[----:B------:R-:W2:Y:S08]  /*df50*/  @!P5 LDC.64 R12, c[0x0][0x398] ;  /* 0x0000e600ff0cdb82 */ /* 0x000eb00000000a00 */
[----:B------:R-:W3:Y:S01]  /*df60*/  @!P6 LDC.64 R10, c[0x0][0x398] ;  /* 0x0000e600ff0aeb82 */ /* 0x000ee20000000a00 */
[----:B0-----:R-:W-:-:S05]  /*df70*/  @!P3 IMAD.WIDE.U32 R16, R47, 0x4, R16 ;  /* 0x000000042f10b825 */ /* 0x001fca00078e0010 */
[----:B------:R0:W4:Y:S01]  /*df80*/  @!P3 LDG.E.CONSTANT R0, desc[UR6][R16.64] ;  /* 0x000000061000b981 */ /* 0x000122000c1e9900 */
[----:B-1----:R-:W-:Y:S01]  /*df90*/  @!P4 IMAD.WIDE.U32 R32, R31, 0x4, R32 ;  /* 0x000000041f20c825 */ /* 0x002fe200078e0020 */
[----:B------:R-:W4:Y:S05]  /*dfa0*/  @!P3 LDC.64 R24, c[0x0][0x3a8] ;  /* 0x0000ea00ff18bb82 */ /* 0x000f2a0000000a00 */
[----:B------:R-:W5:Y:S01]  /*dfb0*/  @!P4 LDG.E.CONSTANT R32, desc[UR6][R32.64] ;  /* 0x000000062020c981 */ /* 0x000f62000c1e9900 */
[----:B--2---:R-:W-:Y:S02]  /*dfc0*/  @!P5 IMAD.WIDE.U32 R34, R27, 0x4, R12 ;  /* 0x000000041b22d825 */ /* 0x004fe400078e000c */
[----:B------:R-:W5:Y:S04]  /*dfd0*/  @!P4 LDC.64 R18, c[0x0][0x3a8] ;  /* 0x0000ea00ff12cb82 */ /* 0x000f680000000a00 */
[----:B------:R-:W2:Y:S01]  /*dfe0*/  @!P5 LDG.E.CONSTANT R34, desc[UR6][R34.64] ;  /* 0x000000062222d981 */ /* 0x000ea2000c1e9900 */
[----:B---3--:R-:W-:-:S03]  /*dff0*/  @!P6 IMAD.WIDE.U32 R44, R29, 0x4, R10 ;  /* 0x000000041d2ce825 */ /* 0x008fc600078e000a */
[----:B------:R-:W2:Y:S03]  /*e000*/  @!P5 LDC.64 R14, c[0x0][0x3a8] ;  /* 0x0000ea00ff0edb82 */ /* 0x000ea60000000a00 */
[----:B------:R-:W3:Y:S05]  /*e010*/  @!P6 LDG.E.CONSTANT R44, desc[UR6][R44.64] ;  /* 0x000000062c2ce981 */ /* 0x000eea000c1e9900 */
[----:B------:R-:W3:Y:S08]  /*e020*/  @!P6 LDC.64 R6, c[0x0][0x3a8] ;  /* 0x0000ea00ff06eb82 */ /* 0x000ef00000000a00 */
[----:B------:R-:W1:Y:S08]  /*e030*/  @!P3 LDC.64 R20, c[0x0][0x380] ;  /* 0x0000e000ff14bb82 */ /* 0x000e700000000a00 */
[----:B0-----:R-:W0:Y:S08]  /*e040*/  @!P4 LDC.64 R16, c[0x0][0x380] ;  /* 0x0000e000ff10cb82 */ /* 0x001e300000000a00 */
[----:B------:R-:W0:Y:S08]  /*e050*/  @!P5 LDC.64 R12, c[0x0][0x380] ;  /* 0x0000e000ff0cdb82 */ /* 0x000e300000000a00 */
[----:B------:R-:W0:Y:S01]  /*e060*/  @!P6 LDC.64 R10, c[0x0][0x380] ;  /* 0x0000e000ff0aeb82 */ /* 0x000e220000000a00 */
[----:B-1----:R-:W-:-:S04]  /*e070*/  @!P3 IMAD.WIDE.U32 R20, R47, 0x4, R20 ;  /* 0x000000042f14b825 */ /* 0x002fc800078e0014 */
[----:B0-----:R-:W-:-:S04]  /*e080*/  @!P4 IMAD.WIDE.U32 R16, R31, 0x4, R16 ;  /* 0x000000041f10c825 */ /* 0x001fc800078e0010 */
[----:B------:R-:W-:-:S04]  /*e090*/  @!P5 IMAD.WIDE.U32 R12, R27, 0x4, R12 ;  /* 0x000000041b0cd825 */ /* 0x000fc800078e000c */
[----:B------:R-:W-:-:S04]  /*e0a0*/  @!P6 IMAD.WIDE.U32 R10, R29, 0x4, R10 ;  /* 0x000000041d0ae825 */ /* 0x000fc800078e000a */
[----:B----4-:R-:W-:-:S04]  /*e0b0*/  @!P3 FMUL R0, R0, R25 ;  /* 0x000000190000b220 */ /* 0x010fc80000400000 */
[----:B------:R-:W-:Y:S01]  /*e0c0*/  @!P3 FFMA R69, R69, R24, R0 ;  /* 0x000000184545b223 */ /* 0x000fe20000000000 */
[----:B-----5:R-:W-:-:S04]  /*e0d0*/  @!P4 FMUL R32, R32, R19 ;  /* 0x000000132020c220 */ /* 0x020fc80000400000 */
[----:B------:R-:W-:Y:S01]  /*e0e0*/  @!P4 FFMA R65, R65, R18, R32 ;  /* 0x000000124141c223 */ /* 0x000fe20000000020 */
[----:B--2---:R-:W-:Y:S01]  /*e0f0*/  @!P5 FMUL R34, R34, R15 ;  /* 0x0000000f2222d220 */ /* 0x004fe20000400000 */
[----:B------:R0:W-:Y:S03]  /*e100*/  @!P3 STG.E desc[UR6][R20.64], R69 ;  /* 0x000000451400b986 */ /* 0x0001e6000c101906 */
[----:B------:R-:W-:Y:S01]  /*e110*/  @!P5 FFMA R23, R23, R14, R34 ;  /* 0x0000000e1717d223 */ /* 0x000fe20000000022 */
[----:B---3--:R-:W-:Y:S01]  /*e120*/  @!P6 FMUL R7, R44, R7 ;  /* 0x000000072c07e220 */ /* 0x008fe20000400000 */
[----:B------:R0:W-:Y:S03]  /*e130*/  @!P4 STG.E desc[UR6][R16.64], R65 ;  /* 0x000000411000c986 */ /* 0x0001e6000c101906 */
[----:B------:R-:W-:Y:S01]  /*e140*/  @!P6 FFMA R7, R36, R6, R7 ;  /* 0x000000062407e223 */ /* 0x000fe20000000007 */
[----:B------:R0:W-:Y:S04]  /*e150*/  @!P5 STG.E desc[UR6][R12.64], R23 ;  /* 0x000000170c00d986 */ /* 0x0001e8000c101906 */
[----:B------:R0:W-:Y:S02]  /*e160*/  @!P6 STG.E desc[UR6][R10.64], R7 ;  /* 0x000000070a00e986 */ /* 0x0001e4000c101906 */
.L_x_1094:
[----:B------:R-:W-:Y:S05]  /*e170*/  BSYNC.RECONVERGENT B0 ;  /* 0x0000000000007941 */ /* 0x000fea0003800200 */
.L_x_1093:
[----:B------:R-:W-:Y:S04]  /*e180*/  BSSY.RECONVERGENT B0, `(.L_x_1095) ;  /* 0x0000032000007945 */ /* 0x000fe80003800200 */
[----:B------:R-:W-:Y:S05]  /*e190*/  @P0 BRA `(.L_x_1096) ;  /* 0x0000000000c00947 */ /* 0x000fea0003800000 */
[----:B------:R-:W1:Y:S01]  /*e1a0*/  LDCU UR5, c[0x0][0x3b4] ;  /* 0x00007680ff0577ac */ /* 0x000e620008000800 */
[C---:B------:R-:W-:Y:S02]  /*e1b0*/  IADD3 R0, PT, PT, R2.reuse, 0x1, RZ ;  /* 0x0000000102007810 */ /* 0x040fe40007ffe0ff */
[C---:B------:R-:W-:Y:S02]  /*e1c0*/  IADD3 R4, PT, PT, R2.reuse, 0x2, RZ ;  /* 0x0000000202047810 */ /* 0x040fe40007ffe0ff */
[C---:B------:R-:W-:Y:S02]  /*e1d0*/  IADD3 R6, PT, PT, R2.reuse, 0x3, RZ ;  /* 0x0000000302067810 */ /* 0x040fe40007ffe0ff */
[----:B-1----:R-:W-:Y:S02]  /*e1e0*/  ISETP.GE.U32.AND P0, PT, R2, UR5, PT ;  /* 0x0000000502007c0c */ /* 0x002fe4000bf06070 */
[----:B------:R-:W-:Y:S02]  /*e1f0*/  ISETP.GE.U32.AND P3, PT, R0, UR5, PT ;  /* 0x0000000500007c0c */ /* 0x000fe4000bf66070 */
[----:B------:R-:W-:-:S02]  /*e200*/  ISETP.GE.U32.AND P4, PT, R4, UR5, PT ;  /* 0x0000000504007c0c */ /* 0x000fc4000bf86070 */
[----:B------:R-:W-:-:S07]  /*e210*/  ISETP.GE.U32.AND P5, PT, R6, UR5, PT ;  /* 0x0000000506007c0c */ /* 0x000fce000bfa6070 */
[----:B0-----:R-:W0:Y:S01]  /*e220*/  @!P0 LDC.64 R10, c[0x0][0x398] ;  /* 0x0000e600ff0a8b82 */ /* 0x001e220000000a00 */
        /* <DEDUP_REMOVED lines=20> */
[----:B------:R-:W1:Y:S08]  /*e370*/  @!P3 LDC.64 R14, c[0x0][0x380] ;  /* 0x0000e000ff0ebb82 */ /* 0x000e700000000a00 */
[----:B0-----:R-:W0:Y:S08]  /*e380*/  @!P4 LDC.64 R10, c[0x0][0x380] ;  /* 0x0000e000ff0acb82 */ /* 0x001e300000000a00 */
[----:B------:R-:W0:Y:S01]  /*e390*/  @!P5 LDC.64 R8, c[0x0][0x380] ;  /* 0x0000e000ff08db82 */ /* 0x000e220000000a00 */
[----:B-1----:R-:W-:-:S04]  /*e3a0*/  @!P3 IMAD.WIDE.U32 R14, R31, 0x4, R14 ;  /* 0x000000041f0eb825 */ /* 0x002fc800078e000e */
[----:B0-----:R-:W-:-:S04]  /*e3b0*/  @!P4 IMAD.WIDE.U32 R10, R33, 0x4, R10 ;  /* 0x00000004210ac825 */ /* 0x001fc800078e000a */
[----:B------:R-:W-:-:S04]  /*e3c0*/  @!P5 IMAD.WIDE.U32 R8, R35, 0x4, R8 ;  /* 0x000000042308d825 */ /* 0x000fc800078e0008 */
[----:B----4-:R-:W-:-:S04]  /*e3d0*/  @!P0 FMUL R0, R0, R29 ;  /* 0x0000001d00008220 */ /* 0x010fc80000400000 */
[----:B------:R-:W-:Y:S01]  /*e3e0*/  @!P0 FFMA R41, R41, R28, R0 ;  /* 0x0000001c29298223 */ /* 0x000fe20000000000 */
[----:B-----5:R-:W-:Y:S01]  /*e3f0*/  @!P3 FMUL R17, R18, R17 ;  /* 0x000000111211b220 */ /* 0x020fe20000400000 */
[----:B------:R-:W-:-:S04]  /*e400*/  @!P0 IMAD.WIDE.U32 R18, R27, 0x4, R24 ;  /* 0x000000041b128825 */ /* 0x000fc800078e0018 */
        /* <DEDUP_REMOVED lines=9> */
.L_x_1096:
[----:B------:R-:W-:Y:S05]  /*e4a0*/  BSYNC.RECONVERGENT B0 ;  /* 0x0000000000007941 */ /* 0x000fea0003800200 */
.L_x_1095:
[----:B------:R-:W-:Y:S04]  /*e4b0*/  BSSY.RECONVERGENT B0, `(.L_x_1097) ;  /* 0x0000032000007945 */ /* 0x000fe80003800200 */
[----:B------:R-:W-:Y:S05]  /*e4c0*/  @P1 BRA `(.L_x_1098) ;  /* 0x0000000000c01947 */ /* 0x000fea0003800000 */
[----:B------:R-:W2:Y:S01]  /*e4d0*/  LDCU UR5, c[0x0][0x3b4] ;  /* 0x00007680ff0577ac */ /* 0x000ea20008000800 */
[C---:B------:R-:W-:Y:S02]  /*e4e0*/  IADD3 R0, PT, PT, R2.reuse, 0x1, RZ ;  /* 0x0000000102007810 */ /* 0x040fe40007ffe0ff */
[C---:B------:R-:W-:Y:S02]  /*e4f0*/  IADD3 R4, PT, PT, R2.reuse, 0x2, RZ ;  /* 0x0000000202047810 */ /* 0x040fe40007ffe0ff */
[----:B------:R-:W-:Y:S02]  /*e500*/  IADD3 R6, PT, PT, R2, 0x3, RZ ;  /* 0x0000000302067810 */ /* 0x000fe40007ffe0ff */
[----:B--2---:R-:W-:Y:S02]  /*e510*/  ISETP.GE.U32.AND P1, PT, R0, UR5, PT ;  /* 0x0000000500007c0c */ /* 0x004fe4000bf26070 */
[----:B------:R-:W-:Y:S02]  /*e520*/  ISETP.GE.U32.AND P0, PT, R2, UR5, PT ;  /* 0x0000000502007c0c */ /* 0x000fe4000bf06070 */
[----:B------:R-:W-:-:S02]  /*e530*/  ISETP.GE.U32.AND P3, PT, R4, UR5, PT ;  /* 0x0000000504007c0c */ /* 0x000fc4000bf66070 */
[----:B------:R-:W-:-:S07]  /*e540*/  ISETP.GE.U32.AND P4, PT, R6, UR5, PT ;  /* 0x0000000506007c0c */ /* 0x000fce000bf86070 */
[----:B01----:R-:W0:Y:S01]  /*e550*/  @!P1 LDC.64 R10, c[0x0][0x398] ;  /* 0x0000e600ff0a9b82 */ /* 0x003e220000000a00 */
[C---:B------:R-:W-:Y:S02]  /*e560*/  @!P1 IMAD R21, R5.reuse, UR5, R0 ;  /* 0x0000000505159c24 */ /* 0x040fe4000f8e0200 */
[C---:B------:R-:W-:Y:S02]  /*e570*/  @!P0 IMAD R25, R5.reuse, UR5, R2 ;  /* 0x0000000505198c24 */ /* 0x040fe4000f8e0202 */
[C---:B------:R-:W-:Y:S02]  /*e580*/  @!P3 IMAD R31, R5.reuse, UR5, R4 ;  /* 0x00000005051fbc24 */ /* 0x040fe4000f8e0204 */
[----:B------:R-:W-:Y:S01]  /*e590*/  @!P4 IMAD R23, R5, UR5, R6 ;  /* 0x000000050517cc24 */ /* 0x000fe2000f8e0206 */
[----:B------:R-:W1:Y:S08]  /*e5a0*/  @!P0 LDC.64 R8, c[0x0][0x398] ;  /* 0x0000e600ff088b82 */ /* 0x000e700000000a00 */
[----:B------:R-:W2:Y:S08]  /*e5b0*/  @!P3 LDC.64 R12, c[0x0][0x398] ;  /* 0x0000e600ff0cbb82 */ /* 0x000eb00000000a00 */
[----:B------:R-:W3:Y:S01]  /*e5c0*/  @!P4 LDC.64 R14, c[0x0][0x398] ;  /* 0x0000e600ff0ecb82 */ /* 0x000ee20000000a00 */
[----:B0-----:R-:W-:-:S06]  /*e5d0*/  @!P1 IMAD.WIDE.U32 R10, R21, 0x4, R10 ;  /* 0x00000004150a9825 */ /* 0x001fcc00078e000a */
[----:B------:R-:W4:Y:S01]  /*e5e0*/  @!P1 LDG.E.CONSTANT R10, desc[UR6][R10.64] ;  /* 0x000000060a0a9981 */ /* 0x000f22000c1e9900 */
[----:B-1----:R-:W-:Y:S01]  /*e5f0*/  @!P0 IMAD.WIDE.U32 R8, R25, 0x4, R8 ;  /* 0x0000000419088825 */ /* 0x002fe200078e0008 */
[----:B------:R-:W0:Y:S04]  /*e600*/  @!P0 LDC.64 R26, c[0x0][0x3a8] ;  /* 0x0000ea00ff1a8b82 */ /* 0x000e280000000a00 */
[----:B------:R1:W0:Y:S01]  /*e610*/  @!P0 LDG.E.CONSTANT R0, desc[UR6][R8.64] ;  /* 0x0000000608008981 */ /* 0x000222000c1e9900 */
[----:B--2---:R-:W-:-:S03]  /*e620*/  @!P3 IMAD.WIDE.U32 R12, R31, 0x4, R12 ;  /* 0x000000041f0cb825 */ /* 0x004fc600078e000c */
[----:B------:R-:W4:Y:S03]  /*e630*/  @!P1 LDC.64 R28, c[0x0][0x3a8] ;  /* 0x0000ea00ff1c9b82 */ /* 0x000f260000000a00 */
[----:B------:R-:W2:Y:S01]  /*e640*/  @!P3 LDG.E.CONSTANT R12, desc[UR6][R12.64] ;  /* 0x000000060c0cb981 */ /* 0x000ea2000c1e9900 */
[----:B---3--:R-:W-:-:S04]  /*e650*/  @!P4 IMAD.WIDE.U32 R14, R23, 0x4, R14 ;  /* 0x00000004170ec825 */ /* 0x008fc800078e000e */
[----:B------:R-:W2:Y:S02]  /*e660*/  @!P3 LDC.64 R32, c[0x0][0x3a8] ;  /* 0x0000ea00ff20bb82 */ /* 0x000ea40000000a00 */
[----:B------:R-:W3:Y:S06]  /*e670*/  @!P4 LDG.E.CONSTANT R14, desc[UR6][R14.64] ;  /* 0x000000060e0ec981 */ /* 0x000eec000c1e9900 */
[----:B------:R-:W3:Y:S08]  /*e680*/  @!P4 LDC.64 R6, c[0x0][0x3a8] ;  /* 0x0000ea00ff06cb82 */ /* 0x000ef00000000a00 */
[----:B------:R-:W5:Y:S08]  /*e690*/  @!P0 LDC.64 R16, c[0x0][0x380] ;  /* 0x0000e000ff108b82 */ /* 0x000f700000000a00 */
[----:B------:R-:W0:Y:S08]  /*e6a0*/  @!P1 LDC.64 R18, c[0x0][0x380] ;  /* 0x0000e000ff129b82 */ /* 0x000e300000000a00 */
[----:B-1----:R-:W1:Y:S08]  /*e6b0*/  @!P3 LDC.64 R8, c[0x0][0x380] ;  /* 0x0000e000ff08bb82 */ /* 0x002e700000000a00 */
[----:B------:R-:W1:Y:S01]  /*e6c0*/  @!P4 LDC.64 R4, c[0x0][0x380] ;  /* 0x0000e000ff04cb82 */ /* 0x000e620000000a00 */
[----:B-----5:R-:W-:-:S04]  /*e6d0*/  @!P0 IMAD.WIDE.U32 R16, R25, 0x4, R16 ;  /* 0x0000000419108825 */ /* 0x020fc800078e0010 */
[----:B-1----:R-:W-:-:S04]  /*e6e0*/  @!P3 IMAD.WIDE.U32 R8, R31, 0x4, R8 ;  /* 0x000000041f08b825 */ /* 0x002fc800078e0008 */
[----:B------:R-:W-:-:S04]  /*e6f0*/  @!P4 IMAD.WIDE.U32 R4, R23, 0x4, R4 ;  /* 0x000000041704c825 */ /* 0x000fc800078e0004 */
[----:B----4-:R-:W-:Y:S01]  /*e700*/  @!P1 FMUL R10, R10, R29 ;  /* 0x0000001d0a0a9220 */ /* 0x010fe20000400000 */
[----:B0-----:R-:W-:-:S03]  /*e710*/  @!P0 FMUL R0, R0, R27 ;  /* 0x0000001b00008220 */ /* 0x001fc60000400000 */
[----:B------:R-:W-:Y:S01]  /*e720*/  @!P1 FFMA R73, R73, R28, R10 ;  /* 0x0000001c49499223 */ /* 0x000fe2000000000a */
[----:B------:R-:W-:-:S04]  /*e730*/  @!P1 IMAD.WIDE.U32 R10, R21, 0x4, R18 ;  /* 0x00000004150a9825 */ /* 0x000fc800078e0012 */
[----:B------:R-:W-:Y:S01]  /*e740*/  @!P0 FFMA R43, R43, R26, R0 ;  /* 0x0000001a2b2b8223 */ /* 0x000fe20000000000 */
[----:B--2---:R-:W-:-:S04]  /*e750*/  @!P3 FMUL R12, R12, R33 ;  /* 0x000000210c0cb220 */ /* 0x004fc80000400000 */
[----:B------:R2:W-:Y:S01]  /*e760*/  @!P0 STG.E desc[UR6][R16.64], R43 ;  /* 0x0000002b10008986 */ /* 0x0005e2000c101906 */
[----:B------:R-:W-:Y:S01]  /*e770*/  @!P3 FFMA R71, R71, R32, R12 ;  /* 0x000000204747b223 */ /* 0x000fe2000000000c */
[----:B---3--:R-:W-:Y:S02]  /*e780*/  @!P4 FMUL R14, R14, R7 ;  /* 0x000000070e0ec220 */ /* 0x008fe40000400000 */
[----:B------:R2:W-:Y:S02]  /*e790*/  @!P1 STG.E desc[UR6][R10.64], R73 ;  /* 0x000000490a009986 */ /* 0x0005e4000c101906 */
[----:B------:R-:W-:Y:S02]  /*e7a0*/  @!P4 FFMA R67, R67, R6, R14 ;  /* 0x000000064343c223 */ /* 0x000fe4000000000e */
[----:B------:R2:W-:Y:S04]  /*e7b0*/  @!P3 STG.E desc[UR6][R8.64], R71 ;  /* 0x000000470800b986 */ /* 0x0005e8000c101906 */
[----:B------:R2:W-:Y:S02]  /*e7c0*/  @!P4 STG.E desc[UR6][R4.64], R67 ;  /* 0x000000430400c986 */ /* 0x0005e4000c101906 */
.L_x_1098:
[----:B------:R-:W-:Y:S05]  /*e7d0*/  BSYNC.RECONVERGENT B0 ;  /* 0x0000000000007941 */ /* 0x000fea0003800200 */
.L_x_1097:
[----:B------:R-:W-:Y:S05]  /*e7e0*/  @P2 EXIT ;  /* 0x000000000000294d */ /* 0x000fea0003800000 */
[----:B------:R-:W3:Y:S01]  /*e7f0*/  LDCU UR4, c[0x0][0x3b4] ;  /* 0x00007680ff0477ac */ /* 0x000ee20008000800 */
[C---:B------:R-:W-:Y:S02]  /*e800*/  IADD3 R0, PT, PT, R2.reuse, 0x1, RZ ;  /* 0x0000000102007810 */ /* 0x040fe40007ffe0ff */
[C---:B012---:R-:W-:Y:S02]  /*e810*/  IADD3 R10, PT, PT, R2.reuse, 0x2, RZ ;  /* 0x00000002020a7810 */ /* 0x047fe40007ffe0ff */
[----:B---3--:R-:W-:Y:S02]  /*e820*/  ISETP.GE.U32.AND P0, PT, R2, UR4, PT ;  /* 0x0000000402007c0c */ /* 0x008fe4000bf06070 */
[----:B------:R-:W-:Y:S02]  /*e830*/  ISETP.GE.U32.AND P1, PT, R0, UR4, PT ;  /* 0x0000000400007c0c */ /* 0x000fe4000bf26070 */
[----:B------:R-:W-:-:S09]  /*e840*/  ISETP.GE.U32.AND P2, PT, R10, UR4, PT ;  /* 0x000000040a007c0c */ /* 0x000fd2000bf46070 */
[----:B------:R-:W0:Y:S01]  /*e850*/  @!P0 LDC.64 R4, c[0x0][0x398] ;  /* 0x0000e600ff048b82 */ /* 0x000e220000000a00 */
[C---:B------:R-:W-:Y:S02]  /*e860*/  @!P0 IMAD R17, R3.reuse, UR4, R2 ;  /* 0x0000000403118c24 */ /* 0x040fe4000f8e0202 */
[----:B------:R-:W-:-:S05]  /*e870*/  @!P1 IMAD R19, R3, UR4, R0 ;  /* 0x0000000403139c24 */ /* 0x000fca000f8e0200 */
[----:B------:R-:W1:Y:S08]  /*e880*/  @!P1 LDC.64 R6, c[0x0][0x398] ;  /* 0x0000e600ff069b82 */ /* 0x000e700000000a00 */
[----:B------:R-:W2:Y:S01]  /*e890*/  @!P2 LDC.64 R8, c[0x0][0x398] ;  /* 0x0000e600ff08ab82 */ /* 0x000ea20000000a00 */
[----:B------:R-:W-:Y:S02]  /*e8a0*/  @!P2 IMAD R23, R3, UR4, R10 ;  /* 0x000000040317ac24 */ /* 0x000fe4000f8e020a */
[----:B0-----:R-:W-:-:S05]  /*e8b0*/  @!P0 IMAD.WIDE.U32 R4, R17, 0x4, R4 ;  /* 0x0000000411048825 */ /* 0x001fca00078e0004 */
[----:B------:R-:W0:Y:S01]  /*e8c0*/  @!P0 LDC.64 R14, c[0x0][0x3a8] ;  /* 0x0000ea00ff0e8b82 */ /* 0x000e220000000a00 */
[----:B------:R3:W0:Y:S01]  /*e8d0*/  @!P0 LDG.E.CONSTANT R0, desc[UR6][R4.64] ;  /* 0x0000000604008981 */ /* 0x000622000c1e9900 */
[----:B-1----:R-:W-:-:S06]  /*e8e0*/  @!P1 IMAD.WIDE.U32 R6, R19, 0x4, R6 ;  /* 0x0000000413069825 */ /* 0x002fcc00078e0006 */
[----:B------:R-:W1:Y:S01]  /*e8f0*/  @!P1 LDC.64 R20, c[0x0][0x3a8] ;  /* 0x0000ea00ff149b82 */ /* 0x000e620000000a00 */
[----:B------:R-:W1:Y:S01]  /*e900*/  @!P1 LDG.E.CONSTANT R6, desc[UR6][R6.64] ;  /* 0x0000000606069981 */ /* 0x000e62000c1e9900 */
[----:B--2---:R-:W-:-:S06]  /*e910*/  @!P2 IMAD.WIDE.U32 R8, R23, 0x4, R8 ;  /* 0x000000041708a825 */ /* 0x004fcc00078e0008 */
[----:B------:R-:W2:Y:S01]  /*e920*/  @!P2 LDC.64 R24, c[0x0][0x3a8] ;  /* 0x0000ea00ff18ab82 */ /* 0x000ea20000000a00 */
[----:B------:R-:W2:Y:S07]  /*e930*/  @!P2 LDG.E.CONSTANT R8, desc[UR6][R8.64] ;  /* 0x000000060808a981 */ /* 0x000eae000c1e9900 */
[----:B------:R-:W4:Y:S08]  /*e940*/  @!P0 LDC.64 R10, c[0x0][0x380] ;  /* 0x0000e000ff0a8b82 */ /* 0x000f300000000a00 */
[----:B------:R-:W5:Y:S08]  /*e950*/  @!P1 LDC.64 R12, c[0x0][0x380] ;  /* 0x0000e000ff0c9b82 */ /* 0x000f700000000a00 */
[----:B---3--:R-:W3:Y:S01]  /*e960*/  @!P2 LDC.64 R4, c[0x0][0x380] ;  /* 0x0000e000ff04ab82 */ /* 0x008ee20000000a00 */
[----:B------:R-:W-:-:S04]  /*e970*/  IADD3 R2, PT, PT, R2, 0x3, RZ ;  /* 0x0000000302027810 */ /* 0x000fc80007ffe0ff */
[----:B------:R-:W-:Y:S01]  /*e980*/  ISETP.GE.U32.AND P3, PT, R2, UR4, PT ;  /* 0x0000000402007c0c */ /* 0x000fe2000bf66070 */
[----:B----4-:R-:W-:-:S04]  /*e990*/  @!P0 IMAD.WIDE.U32 R10, R17, 0x4, R10 ;  /* 0x00000004110a8825 */ /* 0x010fc800078e000a */
[----:B-----5:R-:W-:-:S04]  /*e9a0*/  @!P1 IMAD.WIDE.U32 R12, R19, 0x4, R12 ;  /* 0x00000004130c9825 */ /* 0x020fc800078e000c */
[----:B---3--:R-:W-:-:S04]  /*e9b0*/  @!P2 IMAD.WIDE.U32 R4, R23, 0x4, R4 ;  /* 0x000000041704a825 */ /* 0x008fc800078e0004 */
[----:B0-----:R-:W-:-:S04]  /*e9c0*/  @!P0 FMUL R0, R0, R15 ;  /* 0x0000000f00008220 */ /* 0x001fc80000400000 */
[----:B------:R-:W-:Y:S01]  /*e9d0*/  @!P0 FFMA R39, R39, R14, R0 ;  /* 0x0000000e27278223 */ /* 0x000fe20000000000 */
[----:B-1----:R-:W-:-:S04]  /*e9e0*/  @!P1 FMUL R15, R6, R21 ;  /* 0x00000015060f9220 */ /* 0x002fc80000400000 */
[----:B------:R-:W-:Y:S01]  /*e9f0*/  @!P1 FFMA R15, R64, R20, R15 ;  /* 0x00000014400f9223 */ /* 0x000fe2000000000f */
[----:B--2---:R-:W-:Y:S01]  /*ea00*/  @!P2 FMUL R8, R8, R25 ;  /* 0x000000190808a220 */ /* 0x004fe20000400000 */
[----:B------:R0:W-:Y:S03]  /*ea10*/  @!P0 STG.E desc[UR6][R10.64], R39 ;  /* 0x000000270a008986 */ /* 0x0001e6000c101906 */
[----:B------:R-:W-:Y:S01]  /*ea20*/  @!P2 FFMA R63, R63, R24, R8 ;  /* 0x000000183f3fa223 */ /* 0x000fe20000000008 */
[----:B------:R0:W-:Y:S04]  /*ea30*/  @!P1 STG.E desc[UR6][R12.64], R15 ;  /* 0x0000000f0c009986 */ /* 0x0001e8000c101906 */
[----:B------:R0:W-:Y:S01]  /*ea40*/  @!P2 STG.E desc[UR6][R4.64], R63 ;  /* 0x0000003f0400a986 */ /* 0x0001e2000c101906 */
[----:B------:R-:W-:Y:S05]  /*ea50*/  @P3 EXIT ;  /* 0x000000000000394d */ /* 0x000fea0003800000 */
[----:B0-----:R-:W0:Y:S01]  /*ea60*/  LDC.64 R4, c[0x0][0x398] ;  /* 0x0000e600ff047b82 */ /* 0x001e220000000a00 */
[----:B------:R-:W-:Y:S01]  /*ea70*/  IMAD R9, R3, UR4, R2 ;  /* 0x0000000403097c24 */ /* 0x000fe2000f8e0202 */
[----:B------:R-:W1:Y:S03]  /*ea80*/  LDCU.64 UR8, c[0x0][0x3a8] ;  /* 0x00007500ff0877ac */ /* 0x000e660008000a00 */
[----:B0-----:R-:W-:-:S03]  /*ea90*/  IMAD.WIDE.U32 R2, R9, 0x4, R4 ;  /* 0x0000000409027825 */ /* 0x001fc600078e0004 */
[----:B------:R-:W0:Y:S03]  /*eaa0*/  LDC.64 R4, c[0x0][0x380] ;  /* 0x0000e000ff047b82 */ /* 0x000e260000000a00 */
[----:B------:R-:W1:Y:S01]  /*eab0*/  LDG.E.CONSTANT R2, desc[UR6][R2.64] ;  /* 0x0000000602027981 */ /* 0x000e62000c1e9900 */
[----:B0-----:R-:W-:-:S04]  /*eac0*/  IMAD.WIDE.U32 R4, R9, 0x4, R4 ;  /* 0x0000000409047825 */ /* 0x001fc800078e0004 */
[----:B-1----:R-:W-:-:S04]  /*ead0*/  FMUL R7, R2, UR9 ;  /* 0x0000000902077c20 */ /* 0x002fc80008400000 */
[----:B------:R-:W-:-:S05]  /*eae0*/  FFMA R7, R72, UR8, R7 ;  /* 0x0000000848077c23 */ /* 0x000fca0008000007 */
[----:B------:R-:W-:Y:S01]  /*eaf0*/  STG.E desc[UR6][R4.64], R7 ;  /* 0x0000000704007986 */ /* 0x000fe2000c101906 */
[----:B------:R-:W-:Y:S05]  /*eb00*/  EXIT ;  /* 0x000000000000794d */ /* 0x000fea0003800000 */
.L_x_1092:
[----:B------:R-:W0:Y:S01]  /*eb10*/  LDCU UR4, c[0x0][0x3b0] ;  /* 0x00007600ff0477ac */ /* 0x000e220008000800 */
[----:B------:R-:W-:Y:S01]  /*eb20*/  BSSY.RECONVERGENT B2, `(.L_x_1099) ;  /* 0x000009c000027945 */ /* 0x000fe20003800200 */
[----:B0-----:R-:W-:-:S13]  /*eb30*/  ISETP.GE.U32.AND P0, PT, R7, UR4, PT ;  /* 0x0000000407007c0c */ /* 0x001fda000bf06070 */
        /* <DEDUP_REMOVED lines=8> */
[----:B0-----:R-:W-:-:S06]  /*ebc0*/  IMAD.WIDE.U32 R8, R4, 0x4, R8 ;  /* 0x0000000404087825 */ /* 0x001fcc00078e0008 */
[----:B------:R-:W1:Y:S01]  /*ebd0*/  LDG.E.CONSTANT R8, desc[UR6][R8.64] ;  /* 0x0000000608087981 */ /* 0x000e62000c1e9900 */
[----:B------:R-:W-:Y:S01]  /*ebe0*/  HFMA2 R6, -RZ, RZ, 0.96630859375, -0.0022525787353515625 ;  /* 0x3bbb989dff067431 */ /* 0x000fe200000001ff */
[----:B------:R-:W-:Y:S01]  /*ebf0*/  MOV R5, 0x437c0000 ;  /* 0x437c000000057802 */ /* 0x000fe20000000f00 */
[----:B------:R-:W-:Y:S01]  /*ec00*/  BSSY.RECONVERGENT B4, `(.L_x_1103) ;  /* 0x0000016000047945 */ /* 0x000fe20003800200 */
        /* <DEDUP_REMOVED lines=21> */
.L_x_1104:
[----:B------:R-:W-:Y:S05]  /*ed60*/  BSYNC.RECONVERGENT B4 ;  /* 0x0000000000047941 */ /* 0x000fea0003800200 */
.L_x_1103:
[----:B------:R-:W0:Y:S02]  /*ed70*/  LDC.64 R8, c[0x0][0x380] ;  /* 0x0000e000ff087b82 */ /* 0x000e240000000a00 */
[----:B0-----:R-:W-:-:S05]  /*ed80*/  IMAD.WIDE.U32 R8, R4, 0x4, R8 ;  /* 0x0000000404087825 */ /* 0x001fca00078e0008 */
[----:B------:R0:W-:Y:S02]  /*ed90*/  STG.E desc[UR6][R8.64], R0 ;  /* 0x0000000008007986 */ /* 0x0001e4000c101906 */
.L_x_1102:
[----:B------:R-:W-:Y:S05]  /*eda0*/  BSYNC.RECONVERGENT B3 ;  /* 0x0000000000037941 */ /* 0x000fea0003800200 */
.L_x_1101:
[----:B------:R-:W1:Y:S01]  /*edb0*/  LDC R3, c[0x0][0x3b4] ;  /* 0x0000ed00ff037b82 */ /* 0x000e620000000800 */
[----:B------:R-:W-:Y:S01]  /*edc0*/  IADD3 R4, PT, PT, R2, 0x1, RZ ;  /* 0x0000000102047810 */ /* 0x000fe20007ffe0ff */
[----:B------:R-:W-:Y:S03]  /*edd0*/  BSSY.RECONVERGENT B3, `(.L_x_1105) ;  /* 0x0000024000037945 */ /* 0x000fe60003800200 */
[----:B-1----:R-:W-:-:S13]  /*ede0*/  ISETP.GE.U32.AND P0, PT, R4, R3, PT ;  /* 0x000000030400720c */ /* 0x002fda0003f06070 */
[----:B------:R-:W-:Y:S05]  /*edf0*/  @P0 BRA `(.L_x_1106) ;  /* 0x0000000000840947 */ /* 0x000fea0003800000 */
[----:B0-----:R-:W0:Y:S01]  /*ee00*/  LDC.64 R8, c[0x0][0x398] ;  /* 0x0000e600ff087b82 */ /* 0x001e220000000a00 */
        /* <DEDUP_REMOVED lines=28> */
.L_x_1108:
[----:B------:R-:W-:Y:S05]  /*efd0*/  BSYNC.RECONVERGENT B4 ;  /* 0x0000000000047941 */ /* 0x000fea0003800200 */
.L_x_1107:
[----:B------:R-:W0:Y:S02]  /*efe0*/  LDC.64 R8, c[0x0][0x380] ;  /* 0x0000e000ff087b82 */ /* 0x000e240000000a00 */
[----:B0-----:R-:W-:-:S05]  /*eff0*/  IMAD.WIDE.U32 R8, R4, 0x4, R8 ;  /* 0x0000000404087825 */ /* 0x001fca00078e0008 */
[----:B------:R1:W-:Y:S02]  /*f000*/  STG.E desc[UR6][R8.64], R0 ;  /* 0x0000000008007986 */ /* 0x0003e4000c101906 */
.L_x_1106:
[----:B------:R-:W-:Y:S05]  /*f010*/  BSYNC.RECONVERGENT B3 ;  /* 0x0000000000037941 */ /* 0x000fea0003800200 */
.L_x_1105:
[----:B------:R-:W2:Y:S01]  /*f020*/  LDC R3, c[0x0][0x3b4] ;  /* 0x0000ed00ff037b82 */ /* 0x000ea20000000800 */
[----:B------:R-:W-:Y:S01]  /*f030*/  IADD3 R4, PT, PT, R2, 0x2, RZ ;  /* 0x0000000202047810 */ /* 0x000fe20007ffe0ff */
[----:B------:R-:W-:Y:S03]  /*f040*/  BSSY.RECONVERGENT B3, `(.L_x_1109) ;  /* 0x0000024000037945 */ /* 0x000fe60003800200 */
[----:B--2---:R-:W-:-:S13]  /*f050*/  ISETP.GE.U32.AND P0, PT, R4, R3, PT ;  /* 0x000000030400720c */ /* 0x004fda0003f06070 */
[----:B------:R-:W-:Y:S05]  /*f060*/  @P0 BRA `(.L_x_1110) ;  /* 0x0000000000840947 */ /* 0x000fea0003800000 */
[----:B01----:R-:W0:Y:S01]  /*f070*/  LDC.64 R8, c[0x0][0x398] ;  /* 0x0000e600ff087b82 */ /* 0x003e220000000a00 */
        /* <DEDUP_REMOVED lines=28> */
.L_x_1112:
[----:B------:R-:W-:Y:S05]  /*f240*/  BSYNC.RECONVERGENT B4 ;  /* 0x0000000000047941 */ /* 0x000fea0003800200 */
.L_x_1111:
[----:B------:R-:W0:Y:S02]  /*f250*/  LDC.64 R8, c[0x0][0x380] ;  /* 0x0000e000ff087b82 */ /* 0x000e240000000a00 */
[----:B0-----:R-:W-:-:S05]  /*f260*/  IMAD.WIDE.U32 R8, R4, 0x4, R8 ;  /* 0x0000000404087825 */ /* 0x001fca00078e0008 */
[----:B------:R2:W-:Y:S02]  /*f270*/  STG.E desc[UR6][R8.64], R0 ;  /* 0x0000000008007986 */ /* 0x0005e4000c101906 */
.L_x_1110:
[----:B------:R-:W-:Y:S05]  /*f280*/  BSYNC.RECONVERGENT B3 ;  /* 0x0000000000037941 */ /* 0x000fea0003800200 */
.L_x_1109:
[----:B------:R-:W3:Y:S01]  /*f290*/  LDC R3, c[0x0][0x3b4] ;  /* 0x0000ed00ff037b82 */ /* 0x000ee20000000800 */
[----:B------:R-:W-:-:S04]  /*f2a0*/  IADD3 R4, PT, PT, R2, 0x3, RZ ;  /* 0x0000000302047810 */ /* 0x000fc80007ffe0ff */
[----:B---3--:R-:W-:-:S13]  /*f2b0*/  ISETP.GE.U32.AND P0, PT, R4, R3, PT ;  /* 0x000000030400720c */ /* 0x008fda0003f06070 */
[----:B------:R-:W-:Y:S05]  /*f2c0*/  @P0 BRA `(.L_x_1100) ;  /* 0x0000000000840947 */ /* 0x000fea0003800000 */
[----:B012---:R-:W0:Y:S01]  /*f2d0*/  LDC.64 R8, c[0x0][0x398] ;  /* 0x0000e600ff087b82 */ /* 0x007e220000000a00 */
        /* <DEDUP_REMOVED lines=28> */
.L_x_1114:
[----:B------:R-:W-:Y:S05]  /*f4a0*/  BSYNC.RECONVERGENT B3 ;  /* 0x0000000000037941 */ /* 0x000fea0003800200 */
.L_x_1113:
[----:B------:R-:W0:Y:S02]  /*f4b0*/  LDC.64 R8, c[0x0][0x380] ;  /* 0x0000e000ff087b82 */ /* 0x000e240000000a00 */
[----:B0-----:R-:W-:-:S05]  /*f4c0*/  IMAD.WIDE.U32 R8, R4, 0x4, R8 ;  /* 0x0000000404087825 */ /* 0x001fca00078e0008 */
[----:B------:R3:W-:Y:S02]  /*f4d0*/  STG.E desc[UR6][R8.64], R0 ;  /* 0x0000000008007986 */ /* 0x0007e4000c101906 */
.L_x_1100:
[----:B------:R-:W-:Y:S05]  /*f4e0*/  BSYNC.RECONVERGENT B2 ;  /* 0x0000000000027941 */ /* 0x000fea0003800200 */
.L_x_1099:
        /* <DEDUP_REMOVED lines=38> */
.L_x_1120:
[----:B------:R-:W-:Y:S05]  /*f750*/  BSYNC.RECONVERGENT B4 ;  /* 0x0000000000047941 */ /* 0x000fea0003800200 */
.L_x_1119:
[----:B------:R-:W0:Y:S02]  /*f760*/  LDC.64 R8, c[0x0][0x380] ;  /* 0x0000e000ff087b82 */ /* 0x000e240000000a00 */
[----:B0-----:R-:W-:-:S05]  /*f770*/  IMAD.WIDE.U32 R8, R4, 0x4, R8 ;  /* 0x0000000404087825 */ /* 0x001fca00078e0008 */
[----:B------:R4:W-:Y:S02]  /*f780*/  STG.E desc[UR6][R8.64], R0 ;  /* 0x0000000008007986 */ /* 0x0009e4000c101906 */
.L_x_1118:
[----:B------:R-:W-:Y:S05]  /*f790*/  BSYNC.RECONVERGENT B3 ;  /* 0x0000000000037941 */ /* 0x000fea0003800200 */
.L_x_1117:
[----:B------:R-:W5:Y:S01]  /*f7a0*/  LDC R3, c[0x0][0x3b4] ;  /* 0x0000ed00ff037b82 */ /* 0x000f620000000800 */
[----:B------:R-:W-:Y:S01]  /*f7b0*/  IADD3 R4, PT, PT, R2, 0x1, RZ ;  /* 0x0000000102047810 */ /* 0x000fe20007ffe0ff */
[----:B------:R-:W-:Y:S03]  /*f7c0*/  BSSY.RECONVERGENT B3, `(.L_x_1121) ;  /* 0x0000024000037945 */ /* 0x000fe60003800200 */
[----:B-----5:R-:W-:-:S13]  /*f7d0*/  ISETP.GE.U32.AND P0, PT, R4, R3, PT ;  /* 0x000000030400720c */ /* 0x020fda0003f06070 */
[----:B------:R-:W-:Y:S05]  /*f7e0*/  @P0 BRA `(.L_x_1122) ;  /* 0x0000000000840947 */ /* 0x000fea0003800000 */
[----:B01234-:R-:W0:Y:S01]  /*f7f0*/  LDC.64 R8, c[0x0][0x398] ;  /* 0x0000e600ff087b82 */ /* 0x01fe220000000a00 */
        /* <DEDUP_REMOVED lines=28> */
.L_x_1124:
[----:B------:R-:W-:Y:S05]  /*f9c0*/  BSYNC.RECONVERGENT B4 ;  /* 0x0000000000047941 */ /* 0x000fea0003800200 */
.L_x_1123:
[----:B------:R-:W0:Y:S02]  /*f9d0*/  LDC.64 R8, c[0x0][0x380] ;  /* 0x0000e000ff087b82 */ /* 0x000e240000000a00 */
[----:B0-----:R-:W-:-:S05]  /*f9e0*/  IMAD.WIDE.U32 R8, R4, 0x4, R8 ;  /* 0x0000000404087825 */ /* 0x001fca00078e0008 */
[----:B------:R0:W-:Y:S02]  /*f9f0*/  STG.E desc[UR6][R8.64], R0 ;  /* 0x0000000008007986 */ /* 0x0001e4000c101906 */
.L_x_1122:
[----:B------:R-:W-:Y:S05]  /*fa00*/  BSYNC.RECONVERGENT B3 ;  /* 0x0000000000037941 */ /* 0x000fea0003800200 */
.L_x_1121:
        /* <DEDUP_REMOVED lines=34> */
.L_x_1128:
[----:B------:R-:W-:Y:S05]  /*fc30*/  BSYNC.RECONVERGENT B4 ;  /* 0x0000000000047941 */ /* 0x000fea0003800200 */
.L_x_1127:
[----:B------:R-:W0:Y:S02]  /*fc40*/  LDC.64 R8, c[0x0][0x380] ;  /* 0x0000e000ff087b82 */ /* 0x000e240000000a00 */
[----:B0-----:R-:W-:-:S05]  /*fc50*/  IMAD.WIDE.U32 R8, R4, 0x4, R8 ;  /* 0x0000000404087825 */ /* 0x001fca00078e0008 */
[----:B------:R0:W-:Y:S02]  /*fc60*/  STG.E desc[UR6][R8.64], R0 ;  /* 0x0000000008007986 */ /* 0x0001e4000c101906 */
.L_x_1126:
[----:B------:R-:W-:Y:S05]  /*fc70*/  BSYNC.RECONVERGENT B3 ;  /* 0x0000000000037941 */ /* 0x000fea0003800200 */
.L_x_1125:
[----:B------:R-:W5:Y:S01]  /*fc80*/  LDC R3, c[0x0][0x3b4] ;  /* 0x0000ed00ff037b82 */ /* 0x000f620000000800 */
[----:B01234-:R-:W-:-:S04]  /*fc90*/  IADD3 R0, PT, PT, R2, 0x3, RZ ;  /* 0x0000000302007810 */ /* 0x01ffc80007ffe0ff */
[----:B-----5:R-:W-:-:S13]  /*fca0*/  ISETP.GE.U32.AND P0, PT, R0, R3, PT ;  /* 0x000000030000720c */ /* 0x020fda0003f06070 */
        /* <DEDUP_REMOVED lines=30> */
.L_x_1130:
[----:B------:R-:W-:Y:S05]  /*fe90*/  BSYNC.RECONVERGENT B3 ;  /* 0x0000000000037941 */ /* 0x000fea0003800200 */
.L_x_1129:
[----:B------:R-:W0:Y:S02]  /*fea0*/  LDC.64 R8, c[0x0][0x380] ;  /* 0x0000e000ff087b82 */ /* 0x000e240000000a00 */
[----:B0-----:R-:W-:-:S05]  /*feb0*/  IMAD.WIDE.U32 R8, R5, 0x4, R8 ;  /* 0x0000000405087825 */ /* 0x001fca00078e0008 */
[----:B------:R4:W-:Y:S02]  /*fec0*/  STG.E desc[UR6][R8.64], R0 ;  /* 0x0000000008007986 */ /* 0x0009e4000c101906 */
.L_x_1116:
[----:B------:R-:W-:Y:S05]  /*fed0*/  BSYNC.RECONVERGENT B2 ;  /* 0x0000000000027941 */ /* 0x000fea0003800200 */
.L_x_1115:
[----:B------:R-:W5:Y:S01]  /*fee0*/  LDCU UR4, c[0x0][0x3b0] ;  /* 0x00007600ff0477ac */ /* 0x000f620008000800 */
[----:B------:R-:W-:Y:S01]  /*fef0*/  IADD3 R5, PT, PT, R7, 0x2, RZ ;  /* 0x0000000207057810 */ /* 0x000fe20007ffe0ff */
[----:B------:R-:W-:Y:S03]  /*ff00*/  BSSY.RECONVERGENT B2, `(.L_x_1131) ;  /* 0x000009c000027945 */ /* 0x000fe60003800200 */
[----:B-----5:R-:W-:-:S13]  /*ff10*/  ISETP.GE.U32.AND P0, PT, R5, UR4, PT ;  /* 0x0000000405007c0c */ /* 0x020fda000bf06070 */
[----:B------:R-:W-:Y:S05]  /*ff20*/  @P0 BRA `(.L_x_1132) ;  /* 0x0000000800640947 */ /* 0x000fea0003800000 */
[----:B------:R-:W5:Y:S01]  /*ff30*/  LDC R3, c[0x0][0x3b4] ;  /* 0x0000ed00ff037b82 */ /* 0x000f620000000800 */
[----:B------:R-:W-:Y:S01]  /*ff40*/  BSSY.RECONVERGENT B3, `(.L_x_1133) ;  /* 0x0000024000037945 */ /* 0x000fe20003800200 */
        /* <DEDUP_REMOVED lines=31> */
.L_x_1136:
[----:B------:R-:W-:Y:S05]  /*10140*/  BSYNC.RECONVERGENT B4 ;  /* 0x0000000000047941 */ /* 0x000fea0003800200 */
.L_x_1135:
[----:B------:R-:W0:Y:S02]  /*10150*/  LDC.64 R8, c[0x0][0x380] ;  /* 0x0000e000ff087b82 */ /* 0x000e240000000a00 */
[----:B0-----:R-:W-:-:S05]  /*10160*/  IMAD.WIDE.U32 R8, R4, 0x4, R8 ;  /* 0x0000000404087825 */ /* 0x001fca00078e0008 */
[----:B------:R0:W-:Y:S02]  /*10170*/  STG.E desc[UR6][R8.64], R0 ;  /* 0x0000000008007986 */ /* 0x0001e4000c101906 */
.L_x_1134:
[----:B------:R-:W-:Y:S05]  /*10180*/  BSYNC.RECONVERGENT B3 ;  /* 0x0000000000037941 */ /* 0x000fea0003800200 */
.L_x_1133:
        /* <DEDUP_REMOVED lines=34> */
.L_x_1140:
[----:B------:R-:W-:Y:S05]  /*103b0*/  BSYNC.RECONVERGENT B4 ;  /* 0x0000000000047941 */ /* 0x000fea0003800200 */
.L_x_1139:
[----:B------:R-:W0:Y:S02]  /*103c0*/  LDC.64 R8, c[0x0][0x380] ;  /* 0x0000e000ff087b82 */ /* 0x000e240000000a00 */
[----:B0-----:R-:W-:-:S05]  /*103d0*/  IMAD.WIDE.U32 R8, R4, 0x4, R8 ;  /* 0x0000000404087825 */ /* 0x001fca00078e0008 */
[----:B------:R0:W-:Y:S02]  /*103e0*/  STG.E desc[UR6][R8.64], R0 ;  /* 0x0000000008007986 */ /* 0x0001e4000c101906 */
.L_x_1138:
[----:B------:R-:W-:Y:S05]  /*103f0*/  BSYNC.RECONVERGENT B3 ;  /* 0x0000000000037941 */ /* 0x000fea0003800200 */
.L_x_1137:
        /* <DEDUP_REMOVED lines=34> */
.L_x_1144:
[----:B------:R-:W-:Y:S05]  /*10620*/  BSYNC.RECONVERGENT B4 ;  /* 0x0000000000047941 */ /* 0x000fea0003800200 */
.L_x_1143:
[----:B------:R-:W0:Y:S02]  /*10630*/  LDC.64 R8, c[0x0][0x380] ;  /* 0x0000e000ff087b82 */ /* 0x000e240000000a00 */
[----:B0-----:R-:W-:-:S05]  /*10640*/  IMAD.WIDE.U32 R8, R4, 0x4, R8 ;  /* 0x0000000404087825 */ /* 0x001fca00078e0008 */
[----:B------:R0:W-:Y:S02]  /*10650*/  STG.E desc[UR6][R8.64], R0 ;  /* 0x0000000008007986 */ /* 0x0001e4000c101906 */
.L_x_1142:
[----:B------:R-:W-:Y:S05]  /*10660*/  BSYNC.RECONVERGENT B3 ;  /* 0x0000000000037941 */ /* 0x000fea0003800200 */
.L_x_1141:
        /* <DEDUP_REMOVED lines=33> */
.L_x_1146:
[----:B------:R-:W-:Y:S05]  /*10880*/  BSYNC.RECONVERGENT B3 ;  /* 0x0000000000037941 */ /* 0x000fea0003800200 */
.L_x_1145:
[----:B------:R-:W0:Y:S02]  /*10890*/  LDC.64 R8, c[0x0][0x380] ;  /* 0x0000e000ff087b82 */ /* 0x000e240000000a00 */
[----:B0-----:R-:W-:-:S05]  /*108a0*/  IMAD.WIDE.U32 R8, R5, 0x4, R8 ;  /* 0x0000000405087825 */ /* 0x001fca00078e0008 */
[----:B------:R0:W-:Y:S02]  /*108b0*/  STG.E desc[UR6][R8.64], R0 ;  /* 0x0000000008007986 */ /* 0x0001e4000c101906 */
.L_x_1132:
[----:B------:R-:W-:Y:S05]  /*108c0*/  BSYNC.RECONVERGENT B2 ;  /* 0x0000000000027941 */ /* 0x000fea0003800200 */
.L_x_1131:
[----:B------:R-:W5:Y:S01]  /*108d0*/  LDCU UR4, c[0x0][0x3b0] ;  /* 0x00007600ff0477ac */ /* 0x000f620008000800 */
[----:B------:R-:W-:-:S04]  /*108e0*/  IADD3 R7, PT, PT, R7, 0x3, RZ ;  /* 0x0000000307077810 */ /* 0x000fc80007ffe0ff */
[----:B-----5:R-:W-:-:S13]  /*108f0*/  ISETP.GE.U32.AND P0, PT, R7, UR4, PT ;  /* 0x0000000407007c0c */ /* 0x020fda000bf06070 */
[----:B------:R-:W-:Y:S05]  /*10900*/  @P0 EXIT ;  /* 0x000000000000094d */ /* 0x000fea0003800000 */
[----:B------:R-:W5:Y:S01]  /*10910*/  LDCU UR4, c[0x0][0x3b4] ;  /* 0x00007680ff0477ac */ /* 0x000f620008000800 */
[----:B------:R-:W-:Y:S01]  /*10920*/  BSSY.RECONVERGENT B2, `(.L_x_1147) ;  /* 0x0000024000027945 */ /* 0x000fe20003800200 */
[----:B-----5:R-:W-:-:S13]  /*10930*/  ISETP.GE.U32.AND P0, PT, R2, UR4, PT ;  /* 0x0000000402007c0c */ /* 0x020fda000bf06070 */
[----:B------:R-:W-:Y:S05]  /*10940*/  @P0 BRA `(.L_x_1148) ;  /* 0x0000000000840947 */ /* 0x000fea0003800000 */
[----:B01234-:R-:W0:Y:S01]  /*10950*/  LDC.64 R8, c[0x0][0x398] ;  /* 0x0000e600ff087b82 */ /* 0x01fe220000000a00 */
[----:B------:R-:W-:Y:S01]  /*10960*/  IMAD R4, R7, UR4, R2 ;  /* 0x0000000407047c24 */ /* 0x000fe2000f8e0202 */
        /* <DEDUP_REMOVED lines=27> */
.L_x_1150:
[----:B------:R-:W-:Y:S05]  /*10b20*/  BSYNC.RECONVERGENT B3 ;  /* 0x0000000000037941 */ /* 0x000fea0003800200 */
.L_x_1149:
[----:B------:R-:W0:Y:S02]  /*10b30*/  LDC.64 R8, c[0x0][0x380] ;  /* 0x0000e000ff087b82 */ /* 0x000e240000000a00 */
[----:B0-----:R-:W-:-:S05]  /*10b40*/  IMAD.WIDE.U32 R8, R4, 0x4, R8 ;  /* 0x0000000404087825 */ /* 0x001fca00078e0008 */
[----:B------:R0:W-:Y:S02]  /*10b50*/  STG.E desc[UR6][R8.64], R0 ;  /* 0x0000000008007986 */ /* 0x0001e4000c101906 */
.L_x_1148:
[----:B------:R-:W-:Y:S05]  /*10b60*/  BSYNC.RECONVERGENT B2 ;  /* 0x0000000000027941 */ /* 0x000fea0003800200 */
.L_x_1147:
[----:B------:R-:W5:Y:S01]  /*10b70*/  LDCU UR4, c[0x0][0x3b4] ;  /* 0x00007680ff0477ac */ /* 0x000f620008000800 */
[----:B------:R-:W-:Y:S01]  /*10b80*/  IADD3 R4, PT, PT, R2, 0x1, RZ ;  /* 0x0000000102047810 */ /* 0x000fe20007ffe0ff */
[----:B------:R-:W-:Y:S03]  /*10b90*/  BSSY.RECONVERGENT B2, `(.L_x_1151) ;  /* 0x0000024000027945 */ /* 0x000fe60003800200 */
        /* <DEDUP_REMOVED lines=31> */
.L_x_1154:
[----:B------:R-:W-:Y:S05]  /*10d90*/  BSYNC.RECONVERGENT B3 ;  /* 0x0000000000037941 */ /* 0x000fea0003800200 */
.L_x_1153:
[----:B------:R-:W0:Y:S02]  /*10da0*/  LDC.64 R8, c[0x0][0x380] ;  /* 0x0000e000ff087b82 */ /* 0x000e240000000a00 */
[----:B0-----:R-:W-:-:S05]  /*10db0*/  IMAD.WIDE.U32 R8, R4, 0x4, R8 ;  /* 0x0000000404087825 */ /* 0x001fca00078e0008 */
[----:B------:R0:W-:Y:S02]  /*10dc0*/  STG.E desc[UR6][R8.64], R0 ;  /* 0x0000000008007986 */ /* 0x0001e4000c101906 */
.L_x_1152:
[----:B------:R-:W-:Y:S05]  /*10dd0*/  BSYNC.RECONVERGENT B2 ;  /* 0x0000000000027941 */ /* 0x000fea0003800200 */
.L_x_1151:
        /* <DEDUP_REMOVED lines=34> */
.L_x_1158:
[----:B------:R-:W-:Y:S05]  /*11000*/  BSYNC.RECONVERGENT B3 ;  /* 0x0000000000037941 */ /* 0x000fea0003800200 */
.L_x_1157:
[----:B------:R-:W0:Y:S02]  /*11010*/  LDC.64 R8, c[0x0][0x380] ;  /* 0x0000e000ff087b82 */ /* 0x000e240000000a00 */
[----:B0-----:R-:W-:-:S05]  /*11020*/  IMAD.WIDE.U32 R8, R4, 0x4, R8 ;  /* 0x0000000404087825 */ /* 0x001fca00078e0008 */
[----:B------:R0:W-:Y:S02]  /*11030*/  STG.E desc[UR6][R8.64], R0 ;  /* 0x0000000008007986 */ /* 0x0001e4000c101906 */
.L_x_1156:
[----:B------:R-:W-:Y:S05]  /*11040*/  BSYNC.RECONVERGENT B2 ;  /* 0x0000000000027941 */ /* 0x000fea0003800200 */
.L_x_1155:
[----:B------:R-:W5:Y:S01]  /*11050*/  LDCU UR5, c[0x0][0x3b4] ;  /* 0x00007680ff0577ac */ /* 0x000f620008000800 */
[----:B01234-:R-:W-:-:S04]  /*11060*/  IADD3 R0, PT, PT, R2, 0x3, RZ ;  /* 0x0000000302007810 */ /* 0x01ffc80007ffe0ff */
[----:B-----5:R-:W-:-:S13]  /*11070*/  ISETP.GE.U32.AND P0, PT, R0, UR5, PT ;  /* 0x0000000500007c0c */ /* 0x020fda000bf06070 */
[----:B------:R-:W-:Y:S05]  /*11080*/  @P0 EXIT ;  /* 0x000000000000094d */ /* 0x000fea0003800000 */
[----:B------:R-:W0:Y:S01]  /*11090*/  LDC.64 R2, c[0x0][0x398] ;  /* 0x0000e600ff027b82 */ /* 0x000e220000000a00 */
        /* <DEDUP_REMOVED lines=28> */
.L_x_1160:
[----:B------:R-:W-:Y:S05]  /*11260*/  BSYNC.RECONVERGENT B2 ;  /* 0x0000000000027941 */ /* 0x000fea0003800200 */
.L_x_1159:
[----:B------:R-:W0:Y:S02]  /*11270*/  LDC.64 R2, c[0x0][0x380] ;  /* 0x0000e000ff027b82 */ /* 0x000e240000000a00 */
[----:B0-----:R-:W-:-:S05]  /*11280*/  IMAD.WIDE.U32 R2, R7, 0x4, R2 ;  /* 0x0000000407027825 */ /* 0x001fca00078e0002 */
[----:B------:R-:W-:Y:S01]  /*11290*/  STG.E desc[UR6][R2.64], R0 ;  /* 0x0000000002007986 */ /* 0x000fe2000c101906 */
[----:B------:R-:W-:Y:S05]  /*112a0*/  EXIT ;  /* 0x000000000000794d */ /* 0x000fea0003800000 */
.L_x_1091:
        /* <DEDUP_REMOVED lines=17> */
[----:B0-----:R-:W-:-:S06]  /*113c0*/  IMAD.WIDE.U32 R8, R15, 0x4, R8 ;  /* 0x000000040f087825 */ /* 0x001fcc00078e0008 */
[----:B------:R-:W1:Y:S01]  /*113d0*/  LDG.E.CONSTANT R8, desc[UR6][R8.64] ;  /* 0x0000000608087981 */ /* 0x000e62000c1e9900 */
[----:B------:R-:W-:Y:S01]  /*113e0*/  MOV R12, 0x3c80f082 ;  /* 0x3c80f082000c7802 */ /* 0x000fe20000000f00 */
[----:B------:R-:W-:Y:S02]  /*113f0*/  HFMA2 R11, -RZ, RZ, 1.875, 0 ;  /* 0x3f800000ff0b7431 */ /* 0x000fe400000001ff */
[----:B-1----:R-:W-:Y:S02]  /*11400*/  FMUL R0, R8, UR9 ;  /* 0x0000000908007c20 */ /* 0x002fe40008400000 */
[----:B------:R-:W0:Y:S02]  /*11410*/  LDC.64 R8, c[0x0][0x380] ;  /* 0x0000e000ff087b82 */ /* 0x000e240000000a00 */
[----:B------:R-:W-:-:S04]  /*11420*/  FFMA R69, R69, UR8, R0 ;  /* 0x0000000845457c23 */ /* 0x000fc80008000000 */
[----:B------:R-:W-:-:S04]  /*11430*/  FMUL R0, R69, R69 ;  /* 0x0000004545007220 */ /* 0x000fc80000400000 */
[----:B------:R-:W-:-:S04]  /*11440*/  FMUL R0, R0, R69 ;  /* 0x0000004500007220 */ /* 0x000fc80000400000 */
[----:B------:R-:W-:-:S04]  /*11450*/  FFMA R0, R0, 0.044714998453855514526, R69 ;  /* 0x3d37271300007823 */ /* 0x000fc80000000045 */
[----:B------:R-:W-:-:S04]  /*11460*/  FMUL R6, R0, 0.79788458347320556641 ;  /* 0x3f4c422a00067820 */ /* 0x000fc80000400000 */
[C---:B------:R-:W-:Y:S01]  /*11470*/  FMUL R0, |R6|.reuse, 2.8853900432586669922 ;  /* 0x4038aa3b06007820 */ /* 0x040fe20000400200 */
[C---:B------:R-:W-:Y:S01]  /*11480*/  FMUL R13, R6.reuse, R6 ;  /* 0x00000006060d7220 */ /* 0x040fe20000400000 */
[C---:B------:R-:W-:Y:S01]  /*11490*/  FSETP.GE.AND P3, PT, |R6|.reuse, 0.60000002384185791016, PT ;  /* 0x3f19999a0600780b */ /* 0x040fe20003f66200 */
[----:B0-----:R-:W-:Y:S01]  /*114a0*/  IMAD.WIDE.U32 R8, R15, 0x4, R8 ;  /* 0x000000040f087825 */ /* 0x001fe200078e0008 */
[----:B------:R-:W-:-:S03]  /*114b0*/  FSETP.GE.AND P2, PT, |R6|, 9.010913848876953125, PT ;  /* 0x41102cb40600780b */ /* 0x000fc60003f46200 */
        /* <DEDUP_REMOVED lines=15> */
.L_x_1164:
[----:B------:R-:W-:Y:S05]  /*115b0*/  BSYNC.RECONVERGENT B1 ;  /* 0x0000000000017941 */ /* 0x000fea0003800200 */
.L_x_1163:
[----:B------:R-:W-:Y:S04]  /*115c0*/  BSSY.RECONVERGENT B1, `(.L_x_1165) ;  /* 0x0000024000017945 */ /* 0x000fe80003800200 */
[----:B------:R-:W-:Y:S05]  /*115d0*/  @P4 BRA `(.L_x_1166) ;  /* 0x0000000000884947 */ /* 0x000fea0003800000 */
[----:B0-----:R-:W0:Y:S01]  /*115e0*/  LDC.64 R8, c[0x0][0x398] ;  /* 0x0000e600ff087b82 */ /* 0x001e220000000a00 */
        /* <DEDUP_REMOVED lines=33> */
.L_x_1166:
[----:B------:R-:W-:Y:S05]  /*11800*/  BSYNC.RECONVERGENT B1 ;  /* 0x0000000000017941 */ /* 0x000fea0003800200 */
.L_x_1165:
[----:B------:R-:W-:Y:S04]  /*11810*/  BSSY.RECONVERGENT B1, `(.L_x_1167) ;  /* 0x0000024000017945 */ /* 0x000fe80003800200 */
[----:B------:R-:W-:Y:S05]  /*11820*/  @P1 BRA `(.L_x_1168) ;  /* 0x0000000000881947 */ /* 0x000fea0003800000 */
[----:B01----:R-:W0:Y:S01]  /*11830*/  LDC.64 R8, c[0x0][0x398] ;  /* 0x0000e600ff087b82 */ /* 0x003e220000000a00 */
        /* <DEDUP_REMOVED lines=15> */
[----:B------:R-:W-:Y:S01]  /*11930*/  FSETP.GE.AND P2, PT, |R5|, 0.60000002384185791016, PT ;  /* 0x3f19999a0500780b */ /* 0x000fe20003f46200 */
        /* <DEDUP_REMOVED lines=17> */
.L_x_1168:
[----:B------:R-:W-:Y:S05]  /*11a50*/  BSYNC.RECONVERGENT B1 ;  /* 0x0000000000017941 */ /* 0x000fea0003800200 */
.L_x_1167:
[----:B------:R-:W-:Y:S05]  /*11a60*/  @P0 BRA `(.L_x_1162) ;  /* 0x0000000000880947 */ /* 0x000fea0003800000 */
[----:B012---:R-:W0:Y:S01]  /*11a70*/  LDC.64 R8, c[0x0][0x398] ;  /* 0x0000e600ff087b82 */ /* 0x007e220000000a00 */
[----:B------:R-:W-:Y:S01]  /*11a80*/  IMAD R11, R7, R4, R3 ;  /* 0x00000004070b7224 */ /* 0x000fe200078e0203 */
[----:B------:R-:W1:Y:S01]  /*11a90*/  LDCU.64 UR8, c[0x0][0x3a8] ;  /* 0x00007500ff0877ac */ /* 0x000e620008000a00 */
[----:B------:R-:W-:Y:S01]  /*11aa0*/  MOV R10, 0x3c80f082 ;  /* 0x3c80f082000a7802 */ /* 0x000fe20000000f00 */
[----:B------:R-:W-:-:S04]  /*11ab0*/  HFMA2 R15, -RZ, RZ, 1.875, 0 ;  /* 0x3f800000ff0f7431 */ /* 0x000fc800000001ff */
[----:B------:R-:W2:Y:S01]  /*11ac0*/  LDC.64 R4, c[0x0][0x380] ;  /* 0x0000e000ff047b82 */ /* 0x000ea20000000a00 */
[----:B0-----:R-:W-:-:S06]  /*11ad0*/  IMAD.WIDE.U32 R8, R11, 0x4, R8 ;  /* 0x000000040b087825 */ /* 0x001fcc00078e0008 */
[----:B------:R-:W1:Y:S01]  /*11ae0*/  LDG.E.CONSTANT R8, desc[UR6][R8.64] ;  /* 0x0000000608087981 */ /* 0x000e62000c1e9900 */
[----:B--2---:R-:W-:-:S04]  /*11af0*/  IMAD.WIDE.U32 R4, R11, 0x4, R4 ;  /* 0x000000040b047825 */ /* 0x004fc800078e0004 */
[----:B-1----:R-:W-:-:S04]  /*11b00*/  FMUL R3, R8, UR9 ;  /* 0x0000000908037c20 */ /* 0x002fc80008400000 */
        /* <DEDUP_REMOVED lines=24> */
.L_x_1162:
[----:B------:R-:W-:Y:S05]  /*11c90*/  BSYNC.RECONVERGENT B0 ;  /* 0x0000000000007941 */ /* 0x000fea0003800200 */
.L_x_1161:
[----:B---3--:R-:W-:Y:S01]  /*11ca0*/  IADD3 R3, PT, PT, R7, 0x1, RZ ;  /* 0x0000000107037810 */ /* 0x008fe20007ffe0ff */
[----:B------:R-:W-:Y:S03]  /*11cb0*/  BSSY.RECONVERGENT B0, `(.L_x_1169) ;  /* 0x000009d000007945 */ /* 0x000fe60003800200 */
[----:B------:R-:W-:-:S13]  /*11cc0*/  ISETP.GE.U32.AND P0, PT, R3, UR4, PT ;  /* 0x0000000403007c0c */ /* 0x000fda000bf06070 */
[----:B------:R-:W-:Y:S05]  /*11cd0*/  @P0 BRA `(.L_x_1170) ;  /* 0x0000000800680947 */ /* 0x000fea0003800000 */
[----:B------:R-:W3:Y:S01]  /*11ce0*/  LDC R4, c[0x0][0x3b4] ;  /* 0x0000ed00ff047b82 */ /* 0x000ee20000000800 */
[C---:B------:R-:W-:Y:S01]  /*11cf0*/  IADD3 R19, PT, PT, R2.reuse, 0x1, RZ ;  /* 0x0000000102137810 */ /* 0x040fe20007ffe0ff */
[----:B------:R-:W-:Y:S01]  /*11d00*/  BSSY.RECONVERGENT B1, `(.L_x_1171) ;  /* 0x000002a000017945 */ /* 0x000fe20003800200 */
[C---:B012---:R-:W-:Y:S02]  /*11d10*/  IADD3 R9, PT, PT, R2.reuse, 0x2, RZ ;  /* 0x0000000202097810 */ /* 0x047fe40007ffe0ff */
[C---:B------:R-:W-:Y:S02]  /*11d20*/  IADD3 R5, PT, PT, R2.reuse, 0x3, RZ ;  /* 0x0000000302057810 */ /* 0x040fe40007ffe0ff */
[-C--:B---3--:R-:W-:Y:S02]  /*11d30*/  ISETP.GE.U32.AND P2, PT, R2, R4.reuse, PT ;  /* 0x000000040200720c */ /* 0x088fe40003f46070 */
        /* <DEDUP_REMOVED lines=38> */
.L_x_1172:
[----:B------:R-:W-:Y:S05]  /*11fa0*/  BSYNC.RECONVERGENT B1 ;  /* 0x0000000000017941 */ /* 0x000fea0003800200 */
.L_x_1171:
        /* <DEDUP_REMOVED lines=8> */
[----:B-1----:R-:W-:Y:S02]  /*12030*/  FMUL R13, R10, UR9 ;  /* 0x000000090a0d7c20 */ /* 0x002fe40008400000 */
[----:B------:R-:W0:Y:S02]  /*12040*/  LDC.64 R10, c[0x0][0x380] ;  /* 0x0000e000ff0a7b82 */ /* 0x000e240000000a00 */
[----:B------:R-:W-:Y:S01]  /*12050*/  FFMA R17, R68, UR8, R13 ;  /* 0x0000000844117c23 */ /* 0x000fe2000800000d */
[----:B------:R-:W-:-:S03]  /*12060*/  HFMA2 R13, -RZ, RZ, 1.875, 0 ;  /* 0x3f800000ff0d7431 */ /* 0x000fc600000001ff */
        /* <DEDUP_REMOVED lines=24> */
.L_x_1174:
[----:B------:R-:W-:Y:S05]  /*121f0*/  BSYNC.RECONVERGENT B1 ;  /* 0x0000000000017941 */ /* 0x000fea0003800200 */
.L_x_1173:
[----:B------:R-:W-:Y:S04]  /*12200*/  BSSY.RECONVERGENT B1, `(.L_x_1175) ;  /* 0x0000024000017945 */ /* 0x000fe80003800200 */
[----:B------:R-:W-:Y:S05]  /*12210*/  @P1 BRA `(.L_x_1176) ;  /* 0x0000000000881947 */ /* 0x000fea0003800000 */
[----:B01----:R-:W0:Y:S01]  /*12220*/  LDC.64 R10, c[0x0][0x398] ;  /* 0x0000e600ff0a7b82 */ /* 0x003e220000000a00 */
[----:B------:R-:W-:Y:S01]  /*12230*/  IMAD R15, R3, R4, R9 ;  /* 0x00000004030f7224 */ /* 0x000fe200078e0209 */
[----:B------:R-:W1:Y:S01]  /*12240*/  LDCU.64 UR8, c[0x0][0x3a8] ;  /* 0x00007500ff0877ac */ /* 0x000e620008000a00 */
[----:B------:R-:W-:-:S05]  /*12250*/  MOV R14, 0x3c80f082 ;  /* 0x3c80f082000e7802 */ /* 0x000fca0000000f00 */
[----:B------:R-:W2:Y:S01]  /*12260*/  LDC.64 R8, c[0x0][0x380] ;  /* 0x0000e000ff087b82 */ /* 0x000ea20000000a00 */
[----:B0-----:R-:W-:-:S06]  /*12270*/  IMAD.WIDE.U32 R10, R15, 0x4, R10 ;  /* 0x000000040f0a7825 */ /* 0x001fcc00078e000a */
[----:B------:R0:W1:Y:S01]  /*12280*/  LDG.E.CONSTANT R10, desc[UR6][R10.64] ;  /* 0x000000060a0a7981 */ /* 0x000062000c1e9900 */
[----:B--2---:R-:W-:-:S04]  /*12290*/  IMAD.WIDE.U32 R8, R15, 0x4, R8 ;  /* 0x000000040f087825 */ /* 0x004fc800078e0008 */
[----:B0-----:R-:W-:Y:S02]  /*122a0*/  HFMA2 R11, -RZ, RZ, 1.875, 0 ;  /* 0x3f800000ff0b7431 */ /* 0x001fe400000001ff */
        /* <DEDUP_REMOVED lines=25> */
.L_x_1176:
[----:B------:R-:W-:Y:S05]  /*12440*/  BSYNC.RECONVERGENT B1 ;  /* 0x0000000000017941 */ /* 0x000fea0003800200 */
.L_x_1175:
[----:B------:R-:W-:Y:S05]  /*12450*/  @P0 BRA `(.L_x_1170) ;  /* 0x0000000000880947 */ /* 0x000fea0003800000 */
[----:B--2---:R-:W2:Y:S01]  /*12460*/  LDC.64 R8, c[0x0][0x398] ;  /* 0x0000e600ff087b82 */ /* 0x004ea20000000a00 */
[----:B01----:R-:W-:Y:S01]  /*12470*/  IMAD R11, R3, R4, R5 ;  /* 0x00000004030b7224 */ /* 0x003fe200078e0205 */
[----:B------:R-:W0:Y:S01]  /*12480*/  LDCU.64 UR8, c[0x0][0x3a8] ;  /* 0x00007500ff0877ac */ /* 0x000e220008000a00 */
[----:B------:R-:W-:Y:S01]  /*12490*/  MOV R10, 0x3c80f082 ;  /* 0x3c80f082000a7802 */ /* 0x000fe20000000f00 */
[----:B------:R-:W-:-:S04]  /*124a0*/  HFMA2 R15, -RZ, RZ, 1.875, 0 ;  /* 0x3f800000ff0f7431 */ /* 0x000fc800000001ff */
[----:B------:R-:W1:Y:S01]  /*124b0*/  LDC.64 R4, c[0x0][0x380] ;  /* 0x0000e000ff047b82 */ /* 0x000e620000000a00 */
[----:B--2---:R-:W-:-:S06]  /*124c0*/  IMAD.WIDE.U32 R8, R11, 0x4, R8 ;  /* 0x000000040b087825 */ /* 0x004fcc00078e0008 */
[----:B------:R-:W0:Y:S01]  /*124d0*/  LDG.E.CONSTANT R8, desc[UR6][R8.64] ;  /* 0x0000000608087981 */ /* 0x000e22000c1e9900 */
[----:B-1----:R-:W-:-:S04]  /*124e0*/  IMAD.WIDE.U32 R4, R11, 0x4, R4 ;  /* 0x000000040b047825 */ /* 0x002fc800078e0004 */
[----:B0-----:R-:W-:-:S04]  /*124f0*/  FMUL R3, R8, UR9 ;  /* 0x0000000908037c20 */ /* 0x001fc80008400000 */
        /* <DEDUP_REMOVED lines=24> */
.L_x_1170:
[----:B------:R-:W-:Y:S05]  /*12680*/  BSYNC.RECONVERGENT B0 ;  /* 0x0000000000007941 */ /* 0x000fea0003800200 */
.L_x_1169:
        /* <DEDUP_REMOVED lines=48> */
.L_x_1180:
[----:B------:R-:W-:Y:S05]  /*12990*/  BSYNC.RECONVERGENT B1 ;  /* 0x0000000000017941 */ /* 0x000fea0003800200 */
.L_x_1179:
        /* <DEDUP_REMOVED lines=36> */
.L_x_1182:
[----:B------:R-:W-:Y:S05]  /*12be0*/  BSYNC.RECONVERGENT B1 ;  /* 0x0000000000017941 */ /* 0x000fea0003800200 */
.L_x_1181:
        /* <DEDUP_REMOVED lines=36> */
.L_x_1184:
[----:B------:R-:W-:Y:S05]  /*12e30*/  BSYNC.RECONVERGENT B1 ;  /* 0x0000000000017941 */ /* 0x000fea0003800200 */
.L_x_1183:
        /* <DEDUP_REMOVED lines=35> */
.L_x_1178:
[----:B------:R-:W-:Y:S05]  /*13070*/  BSYNC.RECONVERGENT B0 ;  /* 0x0000000000007941 */ /* 0x000fea0003800200 */
.L_x_1177:
[----:B------:R-:W-:-:S04]  /*13080*/  IADD3 R7, PT, PT, R7, 0x3, RZ ;  /* 0x0000000307077810 */ /* 0x000fc80007ffe0ff */
[----:B------:R-:W-:-:S13]  /*13090*/  ISETP.GE.U32.AND P0, PT, R7, UR4, PT ;  /* 0x0000000407007c0c */ /* 0x000fda000bf06070 */
[----:B------:R-:W-:Y:S05]  /*130a0*/  @P0 EXIT ;  /* 0x000000000000094d */ /* 0x000fea0003800000 */
[----:B------:R-:W4:Y:S01]  /*130b0*/  LDCU UR4, c[0x0][0x3b4] ;  /* 0x00007680ff0477ac */ /* 0x000f220008000800 */
[C---:B------:R-:W-:Y:S01]  /*130c0*/  IADD3 R14, PT, PT, R2.reuse, 0x1, RZ ;  /* 0x00000001020e7810 */ /* 0x040fe20007ffe0ff */
[----:B------:R-:W-:Y:S01]  /*130d0*/  BSSY.RECONVERGENT B0, `(.L_x_1185) ;  /* 0x000002a000007945 */ /* 0x000fe20003800200 */
[C---:B------:R-:W-:Y:S02]  /*130e0*/  IADD3 R6, PT, PT, R2.reuse, 0x2, RZ ;  /* 0x0000000202067810 */ /* 0x040fe40007ffe0ff */
[C---:B---3--:R-:W-:Y:S02]  /*130f0*/  IADD3 R4, PT, PT, R2.reuse, 0x3, RZ ;  /* 0x0000000302047810 */ /* 0x048fe40007ffe0ff */
[----:B----4-:R-:W-:Y:S02]  /*13100*/  ISETP.GE.U32.AND P2, PT, R2, UR4, PT ;  /* 0x0000000402007c0c */ /* 0x010fe4000bf46070 */
[----:B------:R-:W-:Y:S02]  /*13110*/  ISETP.GE.U32.AND P4, PT, R14, UR4, PT ;  /* 0x000000040e007c0c */ /* 0x000fe4000bf86070 */
[----:B------:R-:W-:-:S02]  /*13120*/  ISETP.GE.U32.AND P1, PT, R6, UR4, PT ;  /* 0x0000000406007c0c */ /* 0x000fc4000bf26070 */
[----:B------:R-:W-:-:S07]  /*13130*/  ISETP.GE.U32.AND P0, PT, R4, UR4, PT ;  /* 0x0000000404007c0c */ /* 0x000fce000bf06070 */
[----:B------:R-:W-:Y:S06]  /*13140*/  @P2 BRA `(.L_x_1186) ;  /* 0x0000000000882947 */ /* 0x000fec0003800000 */
[----:B012---:R-:W0:Y:S01]  /*13150*/  LDC.64 R8, c[0x0][0x398] ;  /* 0x0000e600ff087b82 */ /* 0x007e220000000a00 */
[----:B------:R-:W-:Y:S01]  /*13160*/  IMAD R11, R7, UR4, R2 ;  /* 0x00000004070b7c24 */ /* 0x000fe2000f8e0202 */
        /* <DEDUP_REMOVED lines=32> */
.L_x_1186:
[----:B------:R-:W-:Y:S05]  /*13370*/  BSYNC.RECONVERGENT B0 ;  /* 0x0000000000007941 */ /* 0x000fea0003800200 */
.L_x_1185:
[----:B------:R-:W-:Y:S04]  /*13380*/  BSSY.RECONVERGENT B0, `(.L_x_1187) ;  /* 0x0000024000007945 */ /* 0x000fe80003800200 */
[----:B------:R-:W-:Y:S05]  /*13390*/  @P4 BRA `(.L_x_1188) ;  /* 0x0000000000884947 */ /* 0x000fea0003800000 */
[----:B---3--:R-:W3:Y:S01]  /*133a0*/  LDC.64 R2, c[0x0][0x398] ;  /* 0x0000e600ff027b82 */ /* 0x008ee20000000a00 */
[----:B01----:R-:W-:Y:S01]  /*133b0*/  IMAD R13, R7, UR4, R14 ;  /* 0x00000004070d7c24 */ /* 0x003fe2000f8e020e */
[----:B------:R-:W0:Y:S03]  /*133c0*/  LDCU.64 UR8, c[0x0][0x3a8] ;  /* 0x00007500ff0877ac */ /* 0x000e260008000a00 */
[----:B---3--:R-:W-:-:S06]  /*133d0*/  IMAD.WIDE.U32 R2, R13, 0x4, R2 ;  /* 0x000000040d027825 */ /* 0x008fcc00078e0002 */
[----:B------:R-:W0:Y:S01]  /*133e0*/  LDG.E.CONSTANT R2, desc[UR6][R2.64] ;  /* 0x0000000602027981 */ /* 0x000e22000c1e9900 */
[----:B------:R-:W-:Y:S01]  /*133f0*/  MOV R10, 0x3c80f082 ;  /* 0x3c80f082000a7802 */ /* 0x000fe20000000f00 */
[----:B--2---:R-:W-:Y:S02]  /*13400*/  HFMA2 R9, -RZ, RZ, 1.875, 0 ;  /* 0x3f800000ff097431 */ /* 0x004fe400000001ff */
[----:B0-----:R-:W-:Y:S02]  /*13410*/  FMUL R5, R2, UR9 ;  /* 0x0000000902057c20 */ /* 0x001fe40008400000 */
        /* <DEDUP_REMOVED lines=26> */
.L_x_1188:
[----:B------:R-:W-:Y:S05]  /*135c0*/  BSYNC.RECONVERGENT B0 ;  /* 0x0000000000007941 */ /* 0x000fea0003800200 */
.L_x_1187:
[----:B------:R-:W-:Y:S04]  /*135d0*/  BSSY.RECONVERGENT B0, `(.L_x_1189) ;  /* 0x0000024000007945 */ /* 0x000fe80003800200 */
[----:B------:R-:W-:Y:S05]  /*135e0*/  @P1 BRA `(.L_x_1190) ;  /* 0x0000000000881947 */ /* 0x000fea0003800000 */
[----:B---34-:R-:W3:Y:S01]  /*135f0*/  LDC.64 R2, c[0x0][0x398] ;  /* 0x0000e600ff027b82 */ /* 0x018ee20000000a00 */
[----:B012---:R-:W-:Y:S01]  /*13600*/  IMAD R11, R7, UR4, R6 ;  /* 0x00000004070b7c24 */ /* 0x007fe2000f8e0206 */
[----:B------:R-:W0:Y:S03]  /*13610*/  LDCU.64 UR8, c[0x0][0x3a8] ;  /* 0x00007500ff0877ac */ /* 0x000e260008000a00 */
[----:B---3--:R-:W-:-:S06]  /*13620*/  IMAD.WIDE.U32 R2, R11, 0x4, R2 ;  /* 0x000000040b027825 */ /* 0x008fcc00078e0002 */
[----:B------:R-:W0:Y:S01]  /*13630*/  LDG.E.CONSTANT R2, desc[UR6][R2.64] ;  /* 0x0000000602027981 */ /* 0x000e22000c1e9900 */
[----:B------:R-:W-:Y:S01]  /*13640*/  MOV R10, 0x3c80f082 ;  /* 0x3c80f082000a7802 */ /* 0x000fe20000000f00 */
[----:B------:R-:W-:Y:S02]  /*13650*/  HFMA2 R13, -RZ, RZ, 1.875, 0 ;  /* 0x3f800000ff0d7431 */ /* 0x000fe400000001ff */
        /* <DEDUP_REMOVED lines=27> */
.L_x_1190:
[----:B------:R-:W-:Y:S05]  /*13810*/  BSYNC.RECONVERGENT B0 ;  /* 0x0000000000007941 */ /* 0x000fea0003800200 */
.L_x_1189:
[----:B------:R-:W-:Y:S05]  /*13820*/  @P0 EXIT ;  /* 0x000000000000094d */ /* 0x000fea0003800000 */
[----:B0--34-:R-:W0:Y:S01]  /*13830*/  LDC.64 R2, c[0x0][0x398] ;  /* 0x0000e600ff027b82 */ /* 0x019e220000000a00 */
[----:B-12---:R-:W-:Y:S01]  /*13840*/  IMAD R11, R7, UR4, R4 ;  /* 0x00000004070b7c24 */ /* 0x006fe2000f8e0204 */
        /* <DEDUP_REMOVED lines=33> */
.L_x_1090:
        /* <DEDUP_REMOVED lines=43> */
[----:B------:R-:W-:-:S04]  /*13d10*/  @!P4 IMAD.WIDE.U32 R18, R27, 0x4, R18 ;  /* 0x000000041b12c825 */ /* 0x000fc800078e0012 */
[----:B0-----:R-:W-:-:S04]  /*13d20*/  @!P5 IMAD.WIDE.U32 R16, R29, 0x4, R16 ;  /* 0x000000041d10d825 */ /* 0x001fc800078e0010 */
[----:B------:R-:W-:-:S04]  /*13d30*/  @!P6 IMAD.WIDE.U32 R12, R31, 0x4, R12 ;  /* 0x000000041f0ce825 */ /* 0x000fc800078e000c */
[----:B----4-:R-:W-:-:S04]  /*13d40*/  @!P3 FMUL R0, R0, R25 ;  /* 0x000000190000b220 */ /* 0x010fc80000400000 */
[----:B------:R-:W-:Y:S01]  /*13d50*/  @!P3 FFMA R0, R69, R24, R0 ;  /* 0x000000184500b223 */ /* 0x000fe20000000000 */
[----:B-----5:R-:W-:Y:S01]  /*13d60*/  @!P4 FMUL R32, R32, R21 ;  /* 0x000000152020c220 */ /* 0x020fe20000400000 */
[----:B--2---:R-:W-:-:S03]  /*13d70*/  @!P5 FMUL R34, R34, R15 ;  /* 0x0000000f2222d220 */ /* 0x004fc60000400000 */
[----:B------:R-:W-:Y:S01]  /*13d80*/  @!P4 FFMA R15, R65, R20, R32 ;  /* 0x00000014410fc223 */ /* 0x000fe20000000020 */
[----:B------:R-:W-:Y:S01]  /*13d90*/  @!P5 FFMA R14, R23, R14, R34 ;  /* 0x0000000e170ed223 */ /* 0x000fe20000000022 */
[----:B---3--:R-:W-:-:S03]  /*13da0*/  @!P6 FMUL R11, R44, R11 ;  /* 0x0000000b2c0be220 */ /* 0x008fc60000400000 */
[----:B------:R-:W-:Y:S01]  /*13db0*/  @!P4 FMNMX R15, RZ, R15, !PT ;  /* 0x0000000fff0fc209 */ /* 0x000fe20007800000 */
[----:B------:R-:W-:Y:S01]  /*13dc0*/  @!P6 FFMA R10, R36, R10, R11 ;  /* 0x0000000a240ae223 */ /* 0x000fe2000000000b */
[----:B------:R-:W-:Y:S02]  /*13dd0*/  @!P3 FMNMX R11, RZ, R0, !PT ;  /* 0x00000000ff0bb209 */ /* 0x000fe40007800000 */
[----:B------:R-:W-:Y:S02]  /*13de0*/  @!P5 FMNMX R21, RZ, R14, !PT ;  /* 0x0000000eff15d209 */ /* 0x000fe40007800000 */
[----:B------:R-:W-:Y:S01]  /*13df0*/  @!P6 FMNMX R23, RZ, R10, !PT ;  /* 0x0000000aff17e209 */ /* 0x000fe20007800000 */
[----:B------:R0:W-:Y:S04]  /*13e00*/  @!P3 STG.E desc[UR6][R6.64], R11 ;  /* 0x0000000b0600b986 */ /* 0x0001e8000c101906 */
[----:B------:R0:W-:Y:S04]  /*13e10*/  @!P4 STG.E desc[UR6][R18.64], R15 ;  /* 0x0000000f1200c986 */ /* 0x0001e8000c101906 */
[----:B------:R0:W-:Y:S04]  /*13e20*/  @!P5 STG.E desc[UR6][R16.64], R21 ;  /* 0x000000151000d986 */ /* 0x0001e8000c101906 */
[----:B------:R0:W-:Y:S02]  /*13e30*/  @!P6 STG.E desc[UR6][R12.64], R23 ;  /* 0x000000170c00e986 */ /* 0x0001e4000c101906 */
.L_x_1192:
[----:B------:R-:W-:Y:S05]  /*13e40*/  BSYNC.RECONVERGENT B0 ;  /* 0x0000000000007941 */ /* 0x000fea0003800200 */
.L_x_1191:
        /* <DEDUP_REMOVED lines=54> */
.L_x_1194:
[----:B------:R-:W-:Y:S05]  /*141b0*/  BSYNC.RECONVERGENT B0 ;  /* 0x0000000000007941 */ /* 0x000fea0003800200 */
.L_x_1193:
[----:B------:R-:W-:Y:S04]  /*141c0*/  BSSY.RECONVERGENT B0, `(.L_x_1195) ;  /* 0x0000036000007945 */ /* 0x000fe80003800200 */
[----:B------:R-:W-:Y:S05]  /*141d0*/  @P1 BRA `(.L_x_1196) ;  /* 0x0000000000d01947 */ /* 0x000fea0003800000 */
[----:B------:R-:W2:Y:S01]  /*141e0*/  LDCU UR5, c[0x0][0x3b4] ;  /* 0x00007680ff0577ac */ /* 0x000ea20008000800 */
[C---:B------:R-:W-:Y:S02]  /*141f0*/  IADD3 R0, PT, PT, R2.reuse, 0x1, RZ ;  /* 0x0000000102007810 */ /* 0x040fe40007ffe0ff */
[C---:B------:R-:W-:Y:S02]  /*14200*/  IADD3 R4, PT, PT, R2.reuse, 0x2, RZ ;  /* 0x0000000202047810 */ /* 0x040fe40007ffe0ff */
[C---:B01----:R-:W-:Y:S02]  /*14210*/  IADD3 R16, PT, PT, R2.reuse, 0x3, RZ ;  /* 0x0000000302107810 */ /* 0x043fe40007ffe0ff */
[----:B--2---:R-:W-:Y:S02]  /*14220*/  ISETP.GE.U32.AND P0, PT, R2, UR5, PT ;  /* 0x0000000502007c0c */ /* 0x004fe4000bf06070 */
        /* <DEDUP_REMOVED lines=25> */
[----:B------:R-:W1:Y:S08]  /*143c0*/  @!P3 LDC.64 R8, c[0x0][0x380] ;  /* 0x0000e000ff08bb82 */ /* 0x000e700000000a00 */
[----:B0-----:R-:W0:Y:S01]  /*143d0*/  @!P4 LDC.64 R6, c[0x0][0x380] ;  /* 0x0000e000ff06cb82 */ /* 0x001e220000000a00 */
[----:B-1----:R-:W-:-:S04]  /*143e0*/  @!P0 IMAD.WIDE.U32 R10, R21, 0x4, R10 ;  /* 0x00000004150a8825 */ /* 0x002fc800078e000a */
[----:B------:R-:W-:-:S04]  /*143f0*/  @!P1 IMAD.WIDE.U32 R14, R25, 0x4, R14 ;  /* 0x00000004190e9825 */ /* 0x000fc800078e000e */
[----:B------:R-:W-:-:S04]  /*14400*/  @!P3 IMAD.WIDE.U32 R8, R29, 0x4, R8 ;  /* 0x000000041d08b825 */ /* 0x000fc800078e0008 */
[----:B0-----:R-:W-:-:S04]  /*14410*/  @!P4 IMAD.WIDE.U32 R6, R33, 0x4, R6 ;  /* 0x000000042106c825 */ /* 0x001fc800078e0006 */
[----:B----4-:R-:W-:-:S04]  /*14420*/  @!P0 FMUL R0, R0, R23 ;  /* 0x0000001700008220 */ /* 0x010fc80000400000 */
[----:B------:R-:W-:Y:S01]  /*14430*/  @!P0 FFMA R0, R43, R22, R0 ;  /* 0x000000162b008223 */ /* 0x000fe20000000000 */
[----:B-----5:R-:W-:-:S04]  /*14440*/  @!P1 FMUL R12, R12, R27 ;  /* 0x0000001b0c0c9220 */ /* 0x020fc80000400000 */
[----:B------:R-:W-:Y:S01]  /*14450*/  @!P1 FFMA R12, R73, R26, R12 ;  /* 0x0000001a490c9223 */ /* 0x000fe2000000000c */
[----:B--2---:R-:W-:-:S04]  /*14460*/  @!P3 FMUL R16, R16, R31 ;  /* 0x0000001f1010b220 */ /* 0x004fc80000400000 */
[----:B------:R-:W-:Y:S01]  /*14470*/  @!P3 FFMA R16, R71, R30, R16 ;  /* 0x0000001e4710b223 */ /* 0x000fe20000000010 */
[----:B---3--:R-:W-:Y:S01]  /*14480*/  @!P4 FMUL R18, R18, R5 ;  /* 0x000000051212c220 */ /* 0x008fe20000400000 */
[----:B------:R-:W-:-:S03]  /*14490*/  @!P0 FMNMX R5, RZ, R0, !PT ;  /* 0x00000000ff058209 */ /* 0x000fc60007800000 */
        /* <DEDUP_REMOVED lines=8> */
.L_x_1196:
[----:B------:R-:W-:Y:S05]  /*14520*/  BSYNC.RECONVERGENT B0 ;  /* 0x0000000000007941 */ /* 0x000fea0003800200 */
.L_x_1195:
[----:B------:R-:W-:Y:S05]  /*14530*/  @P2 EXIT ;  /* 0x000000000000294d */ /* 0x000fea0003800000 */
[----:B------:R-:W3:Y:S01]  /*14540*/  LDCU UR4, c[0x0][0x3b4] ;  /* 0x00007680ff0477ac */ /* 0x000ee20008000800 */
[C---:B------:R-:W-:Y:S02]  /*14550*/  IADD3 R0, PT, PT, R2.reuse, 0x1, RZ ;  /* 0x0000000102007810 */ /* 0x040fe40007ffe0ff */
[C---:B-12---:R-:W-:Y:S02]  /*14560*/  IADD3 R8, PT, PT, R2.reuse, 0x2, RZ ;  /* 0x0000000202087810 */ /* 0x046fe40007ffe0ff */
[----:B---3--:R-:W-:Y:S02]  /*14570*/  ISETP.GE.U32.AND P0, PT, R2, UR4, PT ;  /* 0x0000000402007c0c */ /* 0x008fe4000bf06070 */
[----:B------:R-:W-:Y:S02]  /*14580*/  ISETP.GE.U32.AND P1, PT, R0, UR4, PT ;  /* 0x0000000400007c0c */ /* 0x000fe4000bf26070 */
[----:B------:R-:W-:-:S09]  /*14590*/  ISETP.GE.U32.AND P2, PT, R8, UR4, PT ;  /* 0x0000000408007c0c */ /* 0x000fd2000bf46070 */
[----:B------:R-:W1:Y:S01]  /*145a0*/  @!P0 LDC.64 R4, c[0x0][0x398] ;  /* 0x0000e600ff048b82 */ /* 0x000e620000000a00 */
[C---:B0-----:R-:W-:Y:S02]  /*145b0*/  @!P0 IMAD R17, R3.reuse, UR4, R2 ;  /* 0x0000000403118c24 */ /* 0x041fe4000f8e0202 */
[C---:B------:R-:W-:Y:S02]  /*145c0*/  @!P1 IMAD R21, R3.reuse, UR4, R0 ;  /* 0x0000000403159c24 */ /* 0x040fe4000f8e0200 */
[----:B------:R-:W-:-:S03]  /*145d0*/  @!P2 IMAD R25, R3, UR4, R8 ;  /* 0x000000040319ac24 */ /* 0x000fc6000f8e0208 */
[----:B------:R-:W0:Y:S08]  /*145e0*/  @!P1 LDC.64 R6, c[0x0][0x398] ;  /* 0x0000e600ff069b82 */ /* 0x000e300000000a00 */
[----:B------:R-:W2:Y:S01]  /*145f0*/  @!P2 LDC.64 R10, c[0x0][0x398] ;  /* 0x0000e600ff0aab82 */ /* 0x000ea20000000a00 */
[----:B-1----:R-:W-:-:S07]  /*14600*/  @!P0 IMAD.WIDE.U32 R4, R17, 0x4, R4 ;  /* 0x0000000411048825 */ /* 0x002fce00078e0004 */
[----:B------:R-:W1:Y:S01]  /*14610*/  @!P0 LDC.64 R18, c[0x0][0x3a8] ;  /* 0x0000ea00ff128b82 */ /* 0x000e620000000a00 */
[----:B------:R-:W1:Y:S01]  /*14620*/  @!P0 LDG.E.CONSTANT R4, desc[UR6][R4.64] ;  /* 0x0000000604048981 */ /* 0x000e62000c1e9900 */
[----:B0-----:R-:W-:-:S06]  /*14630*/  @!P1 IMAD.WIDE.U32 R8, R21, 0x4, R6 ;  /* 0x0000000415089825 */ /* 0x001fcc00078e0006 */
[----:B------:R-:W0:Y:S01]  /*14640*/  @!P1 LDC.64 R22, c[0x0][0x3a8] ;  /* 0x0000ea00ff169b82 */ /* 0x000e220000000a00 */
[----:B------:R-:W0:Y:S01]  /*14650*/  @!P1 LDG.E.CONSTANT R8, desc[UR6][R8.64] ;  /* 0x0000000608089981 */ /* 0x000e22000c1e9900 */
[----:B--2---:R-:W-:-:S06]  /*14660*/  @!P2 IMAD.WIDE.U32 R12, R25, 0x4, R10 ;  /* 0x00000004190ca825 */ /* 0x004fcc00078e000a */
[----:B------:R-:W2:Y:S01]  /*14670*/  @!P2 LDC.64 R26, c[0x0][0x3a8] ;  /* 0x0000ea00ff1aab82 */ /* 0x000ea20000000a00 */
[----:B------:R-:W2:Y:S07]  /*14680*/  @!P2 LDG.E.CONSTANT R12, desc[UR6][R12.64] ;  /* 0x000000060c0ca981 */ /* 0x000eae000c1e9900 */
[----:B------:R-:W3:Y:S08]  /*14690*/  @!P0 LDC.64 R6, c[0x0][0x380] ;  /* 0x0000e000ff068b82 */ /* 0x000ef00000000a00 */
[----:B------:R-:W4:Y:S08]  /*146a0*/  @!P1 LDC.64 R10, c[0x0][0x380] ;  /* 0x0000e000ff0a9b82 */ /* 0x000f300000000a00 */
[----:B------:R-:W5:Y:S01]  /*146b0*/  @!P2 LDC.64 R14, c[0x0][0x380] ;  /* 0x0000e000ff0eab82 */ /* 0x000f620000000a00 */
[----:B------:R-:W-:-:S04]  /*146c0*/  IADD3 R2, PT, PT, R2, 0x3, RZ ;  /* 0x0000000302027810 */ /* 0x000fc80007ffe0ff */
[----:B------:R-:W-:Y:S01]  /*146d0*/  ISETP.GE.U32.AND P3, PT, R2, UR4, PT ;  /* 0x0000000402007c0c */ /* 0x000fe2000bf66070 */
[----:B---3--:R-:W-:-:S04]  /*146e0*/  @!P0 IMAD.WIDE.U32 R6, R17, 0x4, R6 ;  /* 0x0000000411068825 */ /* 0x008fc800078e0006 */
[----:B----4-:R-:W-:-:S04]  /*146f0*/  @!P1 IMAD.WIDE.U32 R10, R21, 0x4, R10 ;  /* 0x00000004150a9825 */ /* 0x010fc800078e000a */
[----:B-----5:R-:W-:-:S04]  /*14700*/  @!P2 IMAD.WIDE.U32 R14, R25, 0x4, R14 ;  /* 0x00000004190ea825 */ /* 0x020fc800078e000e */
[----:B-1----:R-:W-:-:S04]  /*14710*/  @!P0 FMUL R0, R4, R19 ;  /* 0x0000001304008220 */ /* 0x002fc80000400000 */
[----:B------:R-:W-:Y:S01]  /*14720*/  @!P0 FFMA R0, R39, R18, R0 ;  /* 0x0000001227008223 */ /* 0x000fe20000000000 */
[----:B0-----:R-:W-:-:S04]  /*14730*/  @!P1 FMUL R5, R8, R23 ;  /* 0x0000001708059220 */ /* 0x001fc80000400000 */
[----:B------:R-:W-:Y:S01]  /*14740*/  @!P1 FFMA R9, R64, R22, R5 ;  /* 0x0000001640099223 */ /* 0x000fe20000000005 */
[----:B--2---:R-:W-:Y:S01]  /*14750*/  @!P2 FMUL R12, R12, R27 ;  /* 0x0000001b0c0ca220 */ /* 0x004fe20000400000 */
[----:B------:R-:W-:-:S03]  /*14760*/  @!P0 FMNMX R5, RZ, R0, !PT ;  /* 0x00000000ff058209 */ /* 0x000fc60007800000 */
[----:B------:R-:W-:Y:S01]  /*14770*/  @!P2 FFMA R12, R63, R26, R12 ;  /* 0x0000001a3f0ca223 */ /* 0x000fe2000000000c */
[----:B------:R-:W-:Y:S01]  /*14780*/  @!P1 FMNMX R9, RZ, R9, !PT ;  /* 0x00000009ff099209 */ /* 0x000fe20007800000 */
[----:B------:R0:W-:Y:S03]  /*14790*/  @!P0 STG.E desc[UR6][R6.64], R5 ;  /* 0x0000000506008986 */ /* 0x0001e6000c101906 */
[----:B------:R-:W-:Y:S01]  /*147a0*/  @!P2 FMNMX R13, RZ, R12, !PT ;  /* 0x0000000cff0da209 */ /* 0x000fe20007800000 */
[----:B------:R0:W-:Y:S04]  /*147b0*/  @!P1 STG.E desc[UR6][R10.64], R9 ;  /* 0x000000090a009986 */ /* 0x0001e8000c101906 */
[----:B------:R0:W-:Y:S01]  /*147c0*/  @!P2 STG.E desc[UR6][R14.64], R13 ;  /* 0x0000000d0e00a986 */ /* 0x0001e2000c101906 */
[----:B------:R-:W-:Y:S05]  /*147d0*/  @P3 EXIT ;  /* 0x000000000000394d */ /* 0x000fea0003800000 */
[----:B0-----:R-:W0:Y:S01]  /*147e0*/  LDC.64 R4, c[0x0][0x398] ;  /* 0x0000e600ff047b82 */ /* 0x001e220000000a00 */
[----:B------:R-:W-:Y:S01]  /*147f0*/  IMAD R7, R3, UR4, R2 ;  /* 0x0000000403077c24 */ /* 0x000fe2000f8e0202 */
[----:B------:R-:W1:Y:S06]  /*14800*/  LDCU.64 UR8, c[0x0][0x3a8] ;  /* 0x00007500ff0877ac */ /* 0x000e6c0008000a00 */
[----:B------:R-:W2:Y:S01]  /*14810*/  LDC.64 R2, c[0x0][0x380] ;  /* 0x0000e000ff027b82 */ /* 0x000ea20000000a00 */
[----:B0-----:R-:W-:-:S06]  /*14820*/  IMAD.WIDE.U32 R4, R7, 0x4, R4 ;  /* 0x0000000407047825 */ /* 0x001fcc00078e0004 */
[----:B------:R-:W1:Y:S01]  /*14830*/  LDG.E.CONSTANT R4, desc[UR6][R4.64] ;  /* 0x0000000604047981 */ /* 0x000e62000c1e9900 */
[----:B--2---:R-:W-:-:S04]  /*14840*/  IMAD.WIDE.U32 R2, R7, 0x4, R2 ;  /* 0x0000000407027825 */ /* 0x004fc800078e0002 */
[----:B-1----:R-:W-:-:S04]  /*14850*/  FMUL R9, R4, UR9 ;  /* 0x0000000904097c20 */ /* 0x002fc80008400000 */
[----:B------:R-:W-:-:S05]  /*14860*/  FFMA R9, R72, UR8, R9 ;  /* 0x0000000848097c23 */ /* 0x000fca0008000009 */
[----:B------:R-:W-:-:S05]  /*14870*/  FMNMX R7, RZ, R9, !PT ;  /* 0x00000009ff077209 */ /* 0x000fca0007800000 */
[----:B------:R-:W-:Y:S01]  /*14880*/  STG.E desc[UR6][R2.64], R7 ;  /* 0x0000000702007986 */ /* 0x000fe2000c101906 */
[----:B------:R-:W-:Y:S05]  /*14890*/  EXIT ;  /* 0x000000000000794d */ /* 0x000fea0003800000 */
.L_x_1088:
[----:B------:R-:W0:Y:S01]  /*148a0*/  LDCU UR4, c[0x0][0x3b0] ;  /* 0x00007600ff0477ac */ /* 0x000e220008000800 */
[----:B------:R-:W-:Y:S01]  /*148b0*/  BSSY.RECONVERGENT B2, `(.L_x_1197) ;  /* 0x000013e000027945 */ /* 0x000fe20003800200 */
[----:B0-----:R-:W-:-:S13]  /*148c0*/  ISETP.GE.U32.AND P0, PT, R7, UR4, PT ;  /* 0x0000000407007c0c */ /* 0x001fda000bf06070 */
[----:B------:R-:W-:Y:S05]  /*148d0*/  @P0 BRA `(.L_x_1198) ;  /* 0x0000001000ec0947 */ /* 0x000fea0003800000 */
[----:B------:R-:W0:Y:S01]  /*148e0*/  LDC R3, c[0x0][0x3b4] ;  /* 0x0000ed00ff037b82 */ /* 0x000e220000000800 */
[----:B------:R-:W-:Y:S07]  /*148f0*/  BSSY.RECONVERGENT B3, `(.L_x_1199) ;  /* 0x000004e000037945 */ /* 0x000fee0003800200 */
[----:B------:R-:W1:Y:S01]  /*14900*/  LDC.64 R4, c[0x0][0x3a0] ;  /* 0x0000e800ff047b82 */ /* 0x000e620000000a00 */
[C---:B0-----:R-:W-:Y:S01]  /*14910*/  ISETP.GE.U32.AND P0, PT, R2.reuse, R3, PT ;  /* 0x000000030200720c */ /* 0x041fe20003f06070 */
[----:B-1----:R-:W-:-:S12]  /*14920*/  IMAD.WIDE.U32 R4, R2, 0x4, R4 ;  /* 0x0000000402047825 */ /* 0x002fd800078e0004 */
[----:B------:R-:W-:Y:S05]  /*14930*/  @P0 BRA `(.L_x_1200) ;  /* 0x0000000400240947 */ /* 0x000fea0003800000 */
[----:B------:R-:W0:Y:S01]  /*14940*/  LDC.64 R10, c[0x0][0x398] ;  /* 0x0000e600ff0a7b82 */ /* 0x000e220000000a00 */
[----:B------:R-:W-:Y:S01]  /*14950*/  IMAD R8, R7, R3, R2 ;  /* 0x0000000307087224 */ /* 0x000fe200078e0202 */
[----:B------:R-:W2:Y:S01]  /*14960*/  LDG.E.CONSTANT R0, desc[UR6][R4.64] ;  /* 0x0000000604007981 */ /* 0x000ea2000c1e9900 */
[----:B------:R-:W1:Y:S01]  /*14970*/  LDCU UR4, c[0x0][0x3bc] ;  /* 0x00007780ff0477ac */ /* 0x000e620008000800 */
[----:B------:R-:W2:Y:S01]  /*14980*/  LDCU.64 UR8, c[0x0][0x3a8] ;  /* 0x00007500ff0877ac */ /* 0x000ea20008000a00 */
[----:B0-----:R-:W-:-:S06]  /*14990*/  IMAD.WIDE.U32 R10, R8, 0x4, R10 ;  /* 0x00000004080a7825 */ /* 0x001fcc00078e000a */
[----:B------:R-:W3:Y:S01]  /*149a0*/  LDG.E.CONSTANT R11, desc[UR6][R10.64] ;  /* 0x000000060a0b7981 */ /* 0x000ee2000c1e9900 */
[----:B-1----:R-:W-:Y:S01]  /*149b0*/  UISETP.GT.U32.AND UP0, UPT, UR4, 0x7, UPT ;  /* 0x000000070400788c */ /* 0x002fe2000bf04070 */
[----:B--2---:R-:W-:-:S04]  /*149c0*/  FFMA R0, R69, UR8, R0 ;  /* 0x0000000845007c23 */ /* 0x004fc80008000000 */
[----:B---3--:R-:W-:-:S04]  /*149d0*/  FFMA R3, R11, UR9, R0 ;  /* 0x000000090b037c23 */ /* 0x008fc80008000000 */
        /* <DEDUP_REMOVED lines=31> */
.L_x_1205:
[----:B------:R-:W-:Y:S05]  /*14bd0*/  BSYNC.RECONVERGENT B4 ;  /* 0x0000000000047941 */ /* 0x000fea0003800200 */
.L_x_1204:
[----:B------:R-:W-:Y:S01]  /*14be0*/  MOV R3, R0 ;  /* 0x0000000000037202 */ /* 0x000fe20000000f00 */
[----:B------:R-:W-:Y:S06]  /*14bf0*/  BRA `(.L_x_1201) ;  /* 0x0000000000687947 */ /* 0x000fec0003800000 */
.L_x_1203:
        /* <DEDUP_REMOVED lines=25> */
.L_x_1202:
[----:B------:R-:W-:-:S07]  /*14d90*/  FMNMX R3, RZ, R3, !PT ;  /* 0x00000003ff037209 */ /* 0x000fce0007800000 */
.L_x_1201:
[----:B------:R-:W0:Y:S02]  /*14da0*/  LDC.64 R10, c[0x0][0x380] ;  /* 0x0000e000ff0a7b82 */ /* 0x000e240000000a00 */
[----:B0-----:R-:W-:-:S05]  /*14db0*/  IMAD.WIDE.U32 R10, R8, 0x4, R10 ;  /* 0x00000004080a7825 */ /* 0x001fca00078e000a */
[----:B------:R0:W-:Y:S02]  /*14dc0*/  STG.E desc[UR6][R10.64], R3 ;  /* 0x000000030a007986 */ /* 0x0001e4000c101906 */
.L_x_1200:
[----:B------:R-:W-:Y:S05]  /*14dd0*/  BSYNC.RECONVERGENT B3 ;  /* 0x0000000000037941 */ /* 0x000fea0003800200 */
.L_x_1199:
[----:B0-----:R-:W0:Y:S01]  /*14de0*/  LDC R3, c[0x0][0x3b4] ;  /* 0x0000ed00ff037b82 */ /* 0x001e220000000800 */
[----:B------:R-:W-:Y:S01]  /*14df0*/  IADD3 R8, PT, PT, R2, 0x1, RZ ;  /* 0x0000000102087810 */ /* 0x000fe20007ffe0ff */
[----:B------:R-:W-:Y:S03]  /*14e00*/  BSSY.RECONVERGENT B3, `(.L_x_1206) ;  /* 0x000004c000037945 */ /* 0x000fe60003800200 */
[----:B0-----:R-:W-:-:S13]  /*14e10*/  ISETP.GE.U32.AND P0, PT, R8, R3, PT ;  /* 0x000000030800720c */ /* 0x001fda0003f06070 */
        /* <DEDUP_REMOVED lines=42> */
.L_x_1212:
[----:B------:R-:W-:Y:S05]  /*150c0*/  BSYNC.RECONVERGENT B4 ;  /* 0x0000000000047941 */ /* 0x000fea0003800200 */
.L_x_1211:
[----:B------:R-:W-:Y:S01]  /*150d0*/  MOV R3, R0 ;  /* 0x0000000000037202 */ /* 0x000fe20000000f00 */
[----:B------:R-:W-:Y:S06]  /*150e0*/  BRA `(.L_x_1208) ;  /* 0x0000000000687947 */ /* 0x000fec0003800000 */
.L_x_1210:
        /* <DEDUP_REMOVED lines=25> */
.L_x_1209:
[----:B------:R-:W-:-:S07]  /*15280*/  FMNMX R3, RZ, R3, !PT ;  /* 0x00000003ff037209 */ /* 0x000fce0007800000 */
.L_x_1208:
[----:B------:R-:W0:Y:S02]  /*15290*/  LDC.64 R10, c[0x0][0x380] ;  /* 0x0000e000ff0a7b82 */ /* 0x000e240000000a00 */
[----:B0-----:R-:W-:-:S05]  /*152a0*/  IMAD.WIDE.U32 R10, R8, 0x4, R10 ;  /* 0x00000004080a7825 */ /* 0x001fca00078e000a */
[----:B------:R0:W-:Y:S02]  /*152b0*/  STG.E desc[UR6][R10.64], R3 ;  /* 0x000000030a007986 */ /* 0x0001e4000c101906 */
.L_x_1207:
[----:B------:R-:W-:Y:S05]  /*152c0*/  BSYNC.RECONVERGENT B3 ;  /* 0x0000000000037941 */ /* 0x000fea0003800200 */
.L_x_1206:
        /* <DEDUP_REMOVED lines=46> */
.L_x_1219:
[----:B------:R-:W-:Y:S05]  /*155b0*/  BSYNC.RECONVERGENT B4 ;  /* 0x0000000000047941 */ /* 0x000fea0003800200 */
.L_x_1218:
[----:B------:R-:W-:Y:S01]  /*155c0*/  MOV R3, R0 ;  /* 0x0000000000037202 */ /* 0x000fe20000000f00 */
[----:B------:R-:W-:Y:S06]  /*155d0*/  BRA `(.L_x_1215) ;  /* 0x0000000000687947 */ /* 0x000fec0003800000 */
.L_x_1217:
        /* <DEDUP_REMOVED lines=25> */
.L_x_1216:
[----:B------:R-:W-:-:S07]  /*15770*/  FMNMX R3, RZ, R3, !PT ;  /* 0x00000003ff037209 */ /* 0x000fce0007800000 */
.L_x_1215:
[----:B------:R-:W0:Y:S02]  /*15780*/  LDC.64 R10, c[0x0][0x380] ;  /* 0x0000e000ff0a7b82 */ /* 0x000e240000000a00 */
[----:B0-----:R-:W-:-:S05]  /*15790*/  IMAD.WIDE.U32 R10, R8, 0x4, R10 ;  /* 0x00000004080a7825 */ /* 0x001fca00078e000a */
[----:B------:R0:W-:Y:S02]  /*157a0*/  STG.E desc[UR6][R10.64], R3 ;  /* 0x000000030a007986 */ /* 0x0001e4000c101906 */
.L_x_1214:
[----:B------:R-:W-:Y:S05]  /*157b0*/  BSYNC.RECONVERGENT B3 ;  /* 0x0000000000037941 */ /* 0x000fea0003800200 */
.L_x_1213:
[----:B0-----:R-:W0:Y:S01]  /*157c0*/  LDC R3, c[0x0][0x3b4] ;  /* 0x0000ed00ff037b82 */ /* 0x001e220000000800 */
[----:B------:R-:W-:-:S04]  /*157d0*/  IADD3 R8, PT, PT, R2, 0x3, RZ ;  /* 0x0000000302087810 */ /* 0x000fc80007ffe0ff */
        /* <DEDUP_REMOVED lines=43> */
.L_x_1224:
[----:B------:R-:W-:Y:S05]  /*15a90*/  BSYNC.RECONVERGENT B3 ;  /* 0x0000000000037941 */ /* 0x000fea0003800200 */
.L_x_1223:
[----:B------:R-:W-:Y:S01]  /*15aa0*/  MOV R3, R0 ;  /* 0x0000000000037202 */ /* 0x000fe20000000f00 */
[----:B------:R-:W-:Y:S06]  /*15ab0*/  BRA `(.L_x_1220) ;  /* 0x0000000000687947 */ /* 0x000fec0003800000 */
.L_x_1222:
        /* <DEDUP_REMOVED lines=25> */
.L_x_1221:
[----:B------:R-:W-:-:S07]  /*15c50*/  FMNMX R3, RZ, R3, !PT ;  /* 0x00000003ff037209 */ /* 0x000fce0007800000 */
.L_x_1220:
[----:B------:R-:W0:Y:S02]  /*15c60*/  LDC.64 R4, c[0x0][0x380] ;  /* 0x0000e000ff047b82 */ /* 0x000e240000000a00 */
[----:B0-----:R-:W-:-:S05]  /*15c70*/  IMAD.WIDE.U32 R4, R8, 0x4, R4 ;  /* 0x0000000408047825 */ /* 0x001fca00078e0004 */
[----:B------:R0:W-:Y:S02]  /*15c80*/  STG.E desc[UR6][R4.64], R3 ;  /* 0x0000000304007986 */ /* 0x0001e4000c101906 */
.L_x_1198:
[----:B------:R-:W-:Y:S05]  /*15c90*/  BSYNC.RECONVERGENT B2 ;  /* 0x0000000000027941 */ /* 0x000fea0003800200 */
.L_x_1197:
[----:B------:R-:W1:Y:S01]  /*15ca0*/  LDCU UR4, c[0x0][0x3b0] ;  /* 0x00007600ff0477ac */ /* 0x000e620008000800 */
[----:B0-----:R-:W-:Y:S01]  /*15cb0*/  IADD3 R5, PT, PT, R7, 0x1, RZ ;  /* 0x0000000107057810 */ /* 0x001fe20007ffe0ff */
[----:B------:R-:W-:Y:S03]  /*15cc0*/  BSSY.RECONVERGENT B2, `(.L_x_1225) ;  /* 0x0000144000027945 */ /* 0x000fe60003800200 */
[----:B-1----:R-:W-:-:S13]  /*15cd0*/  ISETP.GE.U32.AND P0, PT, R5, UR4, PT ;  /* 0x0000000405007c0c */ /* 0x002fda000bf06070 */
[----:B------:R-:W-:Y:S05]  /*15ce0*/  @P0 BRA `(.L_x_1226) ;  /* 0x0000001400040947 */ /* 0x000fea0003800000 */
[----:B------:R-:W0:Y:S01]  /*15cf0*/  LDC R3, c[0x0][0x3b4] ;  /* 0x0000ed00ff037b82 */ /* 0x000e220000000800 */
[----:B------:R-:W-:Y:S01]  /*15d00*/  BSSY.RECONVERGENT B3, `(.L_x_1227) ;  /* 0x000004e000037945 */ /* 0x000fe20003800200 */
[----:B0-----:R-:W-:-:S13]  /*15d10*/  ISETP.GE.U32.AND P0, PT, R2, R3, PT ;  /* 0x000000030200720c */ /* 0x001fda0003f06070 */
[----:B------:R-:W-:Y:S05]  /*15d20*/  @P0 BRA `(.L_x_1228) ;  /* 0x00000004002c0947 */ /* 0x000fea0003800000 */
[----:B------:R-:W0:Y:S01]  /*15d30*/  LDC.64 R8, c[0x0][0x3a0] ;  /* 0x0000e800ff087b82 */ /* 0x000e220000000a00 */
[----:B------:R-:W-:Y:S01]  /*15d40*/  IMAD R4, R5, R3, R2 ;  /* 0x0000000305047224 */ /* 0x000fe200078e0202 */
[----:B------:R-:W1:Y:S01]  /*15d50*/  LDCU UR4, c[0x0][0x3bc] ;  /* 0x00007780ff0477ac */ /* 0x000e620008000800 */
[----:B------:R-:W2:Y:S05]  /*15d60*/  LDCU.64 UR8, c[0x0][0x3a8] ;  /* 0x00007500ff0877ac */ /* 0x000eaa0008000a00 */
[----:B------:R-:W3:Y:S01]  /*15d70*/  LDC.64 R10, c[0x0][0x398] ;  /* 0x0000e600ff0a7b82 */ /* 0x000ee20000000a00 */
[----:B0-----:R-:W-:-:S06]  /*15d80*/  IMAD.WIDE.U32 R8, R2, 0x4, R8 ;  /* 0x0000000402087825 */ /* 0x001fcc00078e0008 */
[----:B------:R-:W2:Y:S01]  /*15d90*/  LDG.E.CONSTANT R8, desc[UR6][R8.64] ;  /* 0x0000000608087981 */ /* 0x000ea2000c1e9900 */
[----:B---3--:R-:W-:-:S06]  /*15da0*/  IMAD.WIDE.U32 R10, R4, 0x4, R10 ;  /* 0x00000004040a7825 */ /* 0x008fcc00078e000a */
        /* <DEDUP_REMOVED lines=35> */
.L_x_1233:
[----:B------:R-:W-:Y:S05]  /*15fe0*/  BSYNC.RECONVERGENT B4 ;  /* 0x0000000000047941 */ /* 0x000fea0003800200 */
.L_x_1232:
[----:B------:R-:W-:Y:S01]  /*15ff0*/  MOV R3, R0 ;  /* 0x0000000000037202 */ /* 0x000fe20000000f00 */
[----:B------:R-:W-:Y:S06]  /*16000*/  BRA `(.L_x_1229) ;  /* 0x0000000000687947 */ /* 0x000fec0003800000 */
.L_x_1231:
        /* <DEDUP_REMOVED lines=25> */
.L_x_1230:
[----:B------:R-:W-:-:S07]  /*161a0*/  FMNMX R3, RZ, R3, !PT ;  /* 0x00000003ff037209 */ /* 0x000fce0007800000 */
.L_x_1229:
[----:B------:R-:W0:Y:S02]  /*161b0*/  LDC.64 R8, c[0x0][0x380] ;  /* 0x0000e000ff087b82 */ /* 0x000e240000000a00 */
[----:B0-----:R-:W-:-:S05]  /*161c0*/  IMAD.WIDE.U32 R8, R4, 0x4, R8 ;  /* 0x0000000404087825 */ /* 0x001fca00078e0008 */
[----:B------:R0:W-:Y:S02]  /*161d0*/  STG.E desc[UR6][R8.64], R3 ;  /* 0x0000000308007986 */ /* 0x0001e4000c101906 */
.L_x_1228:
[----:B------:R-:W-:Y:S05]  /*161e0*/  BSYNC.RECONVERGENT B3 ;  /* 0x0000000000037941 */ /* 0x000fea0003800200 */
.L_x_1227:
[----:B0-----:R-:W0:Y:S01]  /*161f0*/  LDC R3, c[0x0][0x3b4] ;  /* 0x0000ed00ff037b82 */ /* 0x001e220000000800 */
[----:B------:R-:W-:Y:S01]  /*16200*/  IADD3 R4, PT, PT, R2, 0x1, RZ ;  /* 0x0000000102047810 */ /* 0x000fe20007ffe0ff */
[----:B------:R-:W-:Y:S03]  /*16210*/  BSSY.RECONVERGENT B3, `(.L_x_1234) ;  /* 0x000004e000037945 */ /* 0x000fe60003800200 */
        /* <DEDUP_REMOVED lines=45> */
.L_x_1240:
[----:B------:R-:W-:Y:S05]  /*164f0*/  BSYNC.RECONVERGENT B4 ;  /* 0x0000000000047941 */ /* 0x000fea0003800200 */
.L_x_1239:
[----:B------:R-:W-:Y:S01]  /*16500*/  MOV R3, R0 ;  /* 0x0000000000037202 */ /* 0x000fe20000000f00 */
[----:B------:R-:W-:Y:S06]  /*16510*/  BRA `(.L_x_1236) ;  /* 0x0000000000687947 */ /* 0x000fec0003800000 */
.L_x_1238:
        /* <DEDUP_REMOVED lines=25> */
.L_x_1237:
[----:B------:R-:W-:-:S07]  /*166b0*/  FMNMX R3, RZ, R3, !PT ;  /* 0x00000003ff037209 */ /* 0x000fce0007800000 */
.L_x_1236:
[----:B------:R-:W0:Y:S02]  /*166c0*/  LDC.64 R8, c[0x0][0x380] ;  /* 0x0000e000ff087b82 */ /* 0x000e240000000a00 */
[----:B0-----:R-:W-:-:S05]  /*166d0*/  IMAD.WIDE.U32 R8, R4, 0x4, R8 ;  /* 0x0000000404087825 */ /* 0x001fca00078e0008 */
[----:B------:R0:W-:Y:S02]  /*166e0*/  STG.E desc[UR6][R8.64], R3 ;  /* 0x0000000308007986 */ /* 0x0001e4000c101906 */
.L_x_1235:
[----:B------:R-:W-:Y:S05]  /*166f0*/  BSYNC.RECONVERGENT B3 ;  /* 0x0000000000037941 */ /* 0x000fea0003800200 */
.L_x_1234:
        /* <DEDUP_REMOVED lines=48> */
.L_x_1247:
[----:B------:R-:W-:Y:S05]  /*16a00*/  BSYNC.RECONVERGENT B4 ;  /* 0x0000000000047941 */ /* 0x000fea0003800200 */
.L_x_1246:
[----:B------:R-:W-:Y:S01]  /*16a10*/  MOV R3, R0 ;  /* 0x0000000000037202 */ /* 0x000fe20000000f00 */
[----:B------:R-:W-:Y:S06]  /*16a20*/  BRA `(.L_x_1243) ;  /* 0x0000000000687947 */ /* 0x000fec0003800000 */
.L_x_1245:
        /* <DEDUP_REMOVED lines=25> */
.L_x_1244:
[----:B------:R-:W-:-:S07]  /*16bc0*/  FMNMX R3, RZ, R3, !PT ;  /* 0x00000003ff037209 */ /* 0x000fce0007800000 */
.L_x_1243:
[----:B------:R-:W0:Y:S02]  /*16bd0*/  LDC.64 R8, c[0x0][0x380] ;  /* 0x0000e000ff087b82 */ /* 0x000e240000000a00 */
[----:B0-----:R-:W-:-:S05]  /*16be0*/  IMAD.WIDE.U32 R8, R4, 0x4, R8 ;  /* 0x0000000404087825 */ /* 0x001fca00078e0008 */
[----:B------:R0:W-:Y:S02]  /*16bf0*/  STG.E desc[UR6][R8.64], R3 ;  /* 0x0000000308007986 */ /* 0x0001e4000c101906 */
.L_x_1242:
[----:B------:R-:W-:Y:S05]  /*16c00*/  BSYNC.RECONVERGENT B3 ;  /* 0x0000000000037941 */ /* 0x000fea0003800200 */
.L_x_1241:
[----:B0-----:R-:W0:Y:S01]  /*16c10*/  LDC R3, c[0x0][0x3b4] ;  /* 0x0000ed00ff037b82 */ /* 0x001e220000000800 */
[----:B------:R-:W-:-:S04]  /*16c20*/  IADD3 R0, PT, PT, R2, 0x3, RZ ;  /* 0x0000000302007810 */ /* 0x000fc80007ffe0ff */
        /* <DEDUP_REMOVED lines=45> */
.L_x_1252:
[----:B------:R-:W-:Y:S05]  /*16f00*/  BSYNC.RECONVERGENT B3 ;  /* 0x0000000000037941 */ /* 0x000fea0003800200 */
.L_x_1251:
[----:B------:R-:W-:Y:S01]  /*16f10*/  MOV R3, R0 ;  /* 0x0000000000037202 */ /* 0x000fe20000000f00 */
[----:B------:R-:W-:Y:S06]  /*16f20*/  BRA `(.L_x_1248) ;  /* 0x0000000000687947 */ /* 0x000fec0003800000 */
.L_x_1250:
        /* <DEDUP_REMOVED lines=25> */
.L_x_1249:
[----:B------:R-:W-:-:S07]  /*170c0*/  FMNMX R3, RZ, R3, !PT ;  /* 0x00000003ff037209 */ /* 0x000fce0007800000 */
.L_x_1248:
[----:B------:R-:W0:Y:S02]  /*170d0*/  LDC.64 R8, c[0x0][0x380] ;  /* 0x0000e000ff087b82 */ /* 0x000e240000000a00 */
[----:B0-----:R-:W-:-:S05]  /*170e0*/  IMAD.WIDE.U32 R8, R5, 0x4, R8 ;  /* 0x0000000405087825 */ /* 0x001fca00078e0008 */
[----:B------:R0:W-:Y:S02]  /*170f0*/  STG.E desc[UR6][R8.64], R3 ;  /* 0x0000000308007986 */ /* 0x0001e4000c101906 */
.L_x_1226:
[----:B------:R-:W-:Y:S05]  /*17100*/  BSYNC.RECONVERGENT B2 ;  /* 0x0000000000027941 */ /* 0x000fea0003800200 */
.L_x_1225:
[----:B------:R-:W1:Y:S01]  /*17110*/  LDCU UR4, c[0x0][0x3b0] ;  /* 0x00007600ff0477ac */ /* 0x000e620008000800 */
[----:B------:R-:W-:Y:S01]  /*17120*/  IADD3 R5, PT, PT, R7, 0x2, RZ ;  /* 0x0000000207057810 */ /* 0x000fe20007ffe0ff */
[----:B------:R-:W-:Y:S03]  /*17130*/  BSSY.RECONVERGENT B2, `(.L_x_1253) ;  /* 0x0000144000027945 */ /* 0x000fe60003800200 */
[----:B-1----:R-:W-:-:S13]  /*17140*/  ISETP.GE.U32.AND P0, PT, R5, UR4, PT ;  /* 0x0000000405007c0c */ /* 0x002fda000bf06070 */
[----:B------:R-:W-:Y:S05]  /*17150*/  @P0 BRA `(.L_x_1254) ;  /* 0x0000001400040947 */ /* 0x000fea0003800000 */
[----:B0-----:R-:W0:Y:S01]  /*17160*/  LDC R3, c[0x0][0x3b4] ;  /* 0x0000ed00ff037b82 */ /* 0x001e220000000800 */
        /* <DEDUP_REMOVED lines=46> */
.L_x_1261:
[----:B------:R-:W-:Y:S05]  /*17450*/  BSYNC.RECONVERGENT B4 ;  /* 0x0000000000047941 */ /* 0x000fea0003800200 */
.L_x_1260:
[----:B------:R-:W-:Y:S01]  /*17460*/  MOV R3, R0 ;  /* 0x0000000000037202 */ /* 0x000fe20000000f00 */
[----:B------:R-:W-:Y:S06]  /*17470*/  BRA `(.L_x_1257) ;  /* 0x0000000000687947 */ /* 0x000fec0003800000 */
.L_x_1259:
        /* <DEDUP_REMOVED lines=25> */
.L_x_1258:
[----:B------:R-:W-:-:S07]  /*17610*/  FMNMX R3, RZ, R3, !PT ;  /* 0x00000003ff037209 */ /* 0x000fce0007800000 */
.L_x_1257:
[----:B------:R-:W0:Y:S02]  /*17620*/  LDC.64 R8, c[0x0][0x380] ;  /* 0x0000e000ff087b82 */ /* 0x000e240000000a00 */
[----:B0-----:R-:W-:-:S05]  /*17630*/  IMAD.WIDE.U32 R8, R4, 0x4, R8 ;  /* 0x0000000404087825 */ /* 0x001fca00078e0008 */
[----:B------:R0:W-:Y:S02]  /*17640*/  STG.E desc[UR6][R8.64], R3 ;  /* 0x0000000308007986 */ /* 0x0001e4000c101906 */
.L_x_1256:
[----:B------:R-:W-:Y:S05]  /*17650*/  BSYNC.RECONVERGENT B3 ;  /* 0x0000000000037941 */ /* 0x000fea0003800200 */
.L_x_1255:
        /* <DEDUP_REMOVED lines=48> */
.L_x_1268:
[----:B------:R-:W-:Y:S05]  /*17960*/  BSYNC.RECONVERGENT B4 ;  /* 0x0000000000047941 */ /* 0x000fea0003800200 */
.L_x_1267:
[----:B------:R-:W-:Y:S01]  /*17970*/  MOV R3, R0 ;  /* 0x0000000000037202 */ /* 0x000fe20000000f00 */
[----:B------:R-:W-:Y:S06]  /*17980*/  BRA `(.L_x_1264) ;  /* 0x0000000000687947 */ /* 0x000fec0003800000 */
.L_x_1266:
        /* <DEDUP_REMOVED lines=25> */
.L_x_1265:
[----:B------:R-:W-:-:S07]  /*17b20*/  FMNMX R3, RZ, R3, !PT ;  /* 0x00000003ff037209 */ /* 0x000fce0007800000 */
.L_x_1264:
[----:B------:R-:W0:Y:S02]  /*17b30*/  LDC.64 R8, c[0x0][0x380] ;  /* 0x0000e000ff087b82 */ /* 0x000e240000000a00 */
[----:B0-----:R-:W-:-:S05]  /*17b40*/  IMAD.WIDE.U32 R8, R4, 0x4, R8 ;  /* 0x0000000404087825 */ /* 0x001fca00078e0008 */
[----:B------:R0:W-:Y:S02]  /*17b50*/  STG.E desc[UR6][R8.64], R3 ;  /* 0x0000000308007986 */ /* 0x0001e4000c101906 */
.L_x_1263:
[----:B------:R-:W-:Y:S05]  /*17b60*/  BSYNC.RECONVERGENT B3 ;  /* 0x0000000000037941 */ /* 0x000fea0003800200 */
.L_x_1262:
        /* <DEDUP_REMOVED lines=48> */
.L_x_1275:
[----:B------:R-:W-:Y:S05]  /*17e70*/  BSYNC.RECONVERGENT B4 ;  /* 0x0000000000047941 */ /* 0x000fea0003800200 */
.L_x_1274:
[----:B------:R-:W-:Y:S01]  /*17e80*/  MOV R3, R0 ;  /* 0x0000000000037202 */ /* 0x000fe20000000f00 */
[----:B------:R-:W-:Y:S06]  /*17e90*/  BRA `(.L_x_1271) ;  /* 0x0000000000687947 */ /* 0x000fec0003800000 */
.L_x_1273:
        /* <DEDUP_REMOVED lines=25> */
.L_x_1272:
[----:B------:R-:W-:-:S07]  /*18030*/  FMNMX R3, RZ, R3, !PT ;  /* 0x00000003ff037209 */ /* 0x000fce0007800000 */
.L_x_1271:
[----:B------:R-:W0:Y:S02]  /*18040*/  LDC.64 R8, c[0x0][0x380] ;  /* 0x0000e000ff087b82 */ /* 0x000e240000000a00 */
[----:B0-----:R-:W-:-:S05]  /*18050*/  IMAD.WIDE.U32 R8, R4, 0x4, R8 ;  /* 0x0000000404087825 */ /* 0x001fca00078e0008 */
[----:B------:R0:W-:Y:S02]  /*18060*/  STG.E desc[UR6][R8.64], R3 ;  /* 0x0000000308007986 */ /* 0x0001e4000c101906 */
.L_x_1270:
[----:B------:R-:W-:Y:S05]  /*18070*/  BSYNC.RECONVERGENT B3 ;  /* 0x0000000000037941 */ /* 0x000fea0003800200 */
.L_x_1269:
        /* <DEDUP_REMOVED lines=47> */
.L_x_1280:
[----:B------:R-:W-:Y:S05]  /*18370*/  BSYNC.RECONVERGENT B3 ;  /* 0x0000000000037941 */ /* 0x000fea0003800200 */
.L_x_1279:
[----:B------:R-:W-:Y:S01]  /*18380*/  MOV R3, R0 ;  /* 0x0000000000037202 */ /* 0x000fe20000000f00 */
[----:B------:R-:W-:Y:S06]  /*18390*/  BRA `(.L_x_1276) ;  /* 0x0000000000687947 */ /* 0x000fec0003800000 */
.L_x_1278:
        /* <DEDUP_REMOVED lines=25> */
.L_x_1277:
[----:B------:R-:W-:-:S07]  /*18530*/  FMNMX R3, RZ, R3, !PT ;  /* 0x00000003ff037209 */ /* 0x000fce0007800000 */
.L_x_1276:
[----:B------:R-:W0:Y:S02]  /*18540*/  LDC.64 R8, c[0x0][0x380] ;  /* 0x0000e000ff087b82 */ /* 0x000e240000000a00 */
[----:B0-----:R-:W-:-:S05]  /*18550*/  IMAD.WIDE.U32 R8, R5, 0x4, R8 ;  /* 0x0000000405087825 */ /* 0x001fca00078e0008 */
[----:B------:R1:W-:Y:S02]  /*18560*/  STG.E desc[UR6][R8.64], R3 ;  /* 0x0000000308007986 */ /* 0x0003e4000c101906 */
.L_x_1254:
[----:B------:R-:W-:Y:S05]  /*18570*/  BSYNC.RECONVERGENT B2 ;  /* 0x0000000000027941 */ /* 0x000fea0003800200 */
.L_x_1253:
        /* <DEDUP_REMOVED lines=51> */
.L_x_1287:
[----:B------:R-:W-:Y:S05]  /*188b0*/  BSYNC.RECONVERGENT B3 ;  /* 0x0000000000037941 */ /* 0x000fea0003800200 */
.L_x_1286:
[----:B------:R-:W-:Y:S01]  /*188c0*/  MOV R3, R0 ;  /* 0x0000000000037202 */ /* 0x000fe20000000f00 */
[----:B------:R-:W-:Y:S06]  /*188d0*/  BRA `(.L_x_1283) ;  /* 0x0000000000687947 */ /* 0x000fec0003800000 */
.L_x_1285:
        /* <DEDUP_REMOVED lines=25> */
.L_x_1284:
[----:B------:R-:W-:-:S07]  /*18a70*/  FMNMX R3, RZ, R3, !PT ;  /* 0x00000003ff037209 */ /* 0x000fce0007800000 */
.L_x_1283:
[----:B------:R-:W0:Y:S02]  /*18a80*/  LDC.64 R8, c[0x0][0x380] ;  /* 0x0000e000ff087b82 */ /* 0x000e240000000a00 */
[----:B0-----:R-:W-:-:S05]  /*18a90*/  IMAD.WIDE.U32 R8, R4, 0x4, R8 ;  /* 0x0000000404087825 */ /* 0x001fca00078e0008 */
[----:B------:R2:W-:Y:S02]  /*18aa0*/  STG.E desc[UR6][R8.64], R3 ;  /* 0x0000000308007986 */ /* 0x0005e4000c101906 */
.L_x_1282:
[----:B------:R-:W-:Y:S05]  /*18ab0*/  BSYNC.RECONVERGENT B2 ;  /* 0x0000000000027941 */ /* 0x000fea0003800200 */
.L_x_1281:
[----:B------:R-:W3:Y:S01]  /*18ac0*/  LDCU UR8, c[0x0][0x3b4] ;  /* 0x00007680ff0877ac */ /* 0x000ee20008000800 */
[----:B------:R-:W-:Y:S01]  /*18ad0*/  IADD3 R4, PT, PT, R2, 0x1, RZ ;  /* 0x0000000102047810 */ /* 0x000fe20007ffe0ff */
[----:B------:R-:W-:Y:S03]  /*18ae0*/  BSSY.RECONVERGENT B2, `(.L_x_1288) ;  /* 0x000004e000027945 */ /* 0x000fe60003800200 */
[----:B---3--:R-:W-:-:S13]  /*18af0*/  ISETP.GE.U32.AND P0, PT, R4, UR8, PT ;  /* 0x0000000804007c0c */ /* 0x008fda000bf06070 */
[----:B------:R-:W-:Y:S05]  /*18b00*/  @P0 BRA `(.L_x_1289) ;  /* 0x00000004002c0947 */ /* 0x000fea0003800000 */
[----:B012---:R-:W0:Y:S01]  /*18b10*/  LDC.64 R8, c[0x0][0x3a0] ;  /* 0x0000e800ff087b82 */ /* 0x007e220000000a00 */
        /* <DEDUP_REMOVED lines=42> */
.L_x_1294:
[----:B------:R-:W-:Y:S05]  /*18dc0*/  BSYNC.RECONVERGENT B3 ;  /* 0x0000000000037941 */ /* 0x000fea0003800200 */
.L_x_1293:
[----:B------:R-:W-:Y:S01]  /*18dd0*/  MOV R3, R0 ;  /* 0x0000000000037202 */ /* 0x000fe20000000f00 */
[----:B------:R-:W-:Y:S06]  /*18de0*/  BRA `(.L_x_1290) ;  /* 0x0000000000687947 */ /* 0x000fec0003800000 */
.L_x_1292:
        /* <DEDUP_REMOVED lines=25> */
.L_x_1291:
[----:B------:R-:W-:-:S07]  /*18f80*/  FMNMX R3, RZ, R3, !PT ;  /* 0x00000003ff037209 */ /* 0x000fce0007800000 */
.L_x_1290:
[----:B------:R-:W0:Y:S02]  /*18f90*/  LDC.64 R8, c[0x0][0x380] ;  /* 0x0000e000ff087b82 */ /* 0x000e240000000a00 */
[----:B0-----:R-:W-:-:S05]  /*18fa0*/  IMAD.WIDE.U32 R8, R4, 0x4, R8 ;  /* 0x0000000404087825 */ /* 0x001fca00078e0008 */
[----:B------:R3:W-:Y:S02]  /*18fb0*/  STG.E desc[UR6][R8.64], R3 ;  /* 0x0000000308007986 */ /* 0x0007e4000c101906 */
.L_x_1289:
[----:B------:R-:W-:Y:S05]  /*18fc0*/  BSYNC.RECONVERGENT B2 ;  /* 0x0000000000027941 */ /* 0x000fea0003800200 */
.L_x_1288:
[----:B------:R-:W4:Y:S01]  /*18fd0*/  LDCU UR8, c[0x0][0x3b4] ;  /* 0x00007680ff0877ac */ /* 0x000f220008000800 */
[----:B------:R-:W-:Y:S01]  /*18fe0*/  IADD3 R4, PT, PT, R2, 0x2, RZ ;  /* 0x0000000202047810 */ /* 0x000fe20007ffe0ff */
[----:B------:R-:W-:Y:S03]  /*18ff0*/  BSSY.RECONVERGENT B2, `(.L_x_1295) ;  /* 0x000004e000027945 */ /* 0x000fe60003800200 */
[----:B----4-:R-:W-:-:S13]  /*19000*/  ISETP.GE.U32.AND P0, PT, R4, UR8, PT ;  /* 0x0000000804007c0c */ /* 0x010fda000bf06070 */
[----:B------:R-:W-:Y:S05]  /*19010*/  @P0 BRA `(.L_x_1296) ;  /* 0x00000004002c0947 */ /* 0x000fea0003800000 */
[----:B0123--:R-:W0:Y:S01]  /*19020*/  LDC.64 R8, c[0x0][0x3a0] ;  /* 0x0000e800ff087b82 */ /* 0x00fe220000000a00 */
        /* <DEDUP_REMOVED lines=42> */
.L_x_1301:
[----:B------:R-:W-:Y:S05]  /*192d0*/  BSYNC.RECONVERGENT B3 ;  /* 0x0000000000037941 */ /* 0x000fea0003800200 */
.L_x_1300:
[----:B------:R-:W-:Y:S01]  /*192e0*/  MOV R3, R0 ;  /* 0x0000000000037202 */ /* 0x000fe20000000f00 */
[----:B------:R-:W-:Y:S06]  /*192f0*/  BRA `(.L_x_1297) ;  /* 0x0000000000687947 */ /* 0x000fec0003800000 */
.L_x_1299:
        /* <DEDUP_REMOVED lines=25> */
.L_x_1298:
[----:B------:R-:W-:-:S07]  /*19490*/  FMNMX R3, RZ, R3, !PT ;  /* 0x00000003ff037209 */ /* 0x000fce0007800000 */
.L_x_1297:
[----:B------:R-:W0:Y:S02]  /*194a0*/  LDC.64 R8, c[0x0][0x380] ;  /* 0x0000e000ff087b82 */ /* 0x000e240000000a00 */
[----:B0-----:R-:W-:-:S05]  /*194b0*/  IMAD.WIDE.U32 R8, R4, 0x4, R8 ;  /* 0x0000000404087825 */ /* 0x001fca00078e0008 */
[----:B------:R4:W-:Y:S02]  /*194c0*/  STG.E desc[UR6][R8.64], R3 ;  /* 0x0000000308007986 */ /* 0x0009e4000c101906 */
.L_x_1296:
[----:B------:R-:W-:Y:S05]  /*194d0*/  BSYNC.RECONVERGENT B2 ;  /* 0x0000000000027941 */ /* 0x000fea0003800200 */
.L_x_1295:
[----:B------:R-:W5:Y:S01]  /*194e0*/  LDCU UR4, c[0x0][0x3b4] ;  /* 0x00007680ff0477ac */ /* 0x000f620008000800 */
[----:B------:R-:W-:-:S04]  /*194f0*/  IADD3 R0, PT, PT, R2, 0x3, RZ ;  /* 0x0000000302007810 */ /* 0x000fc80007ffe0ff */
[----:B-----5:R-:W-:-:S13]  /*19500*/  ISETP.GE.U32.AND P0, PT, R0, UR4, PT ;  /* 0x0000000400007c0c */ /* 0x020fda000bf06070 */
[----:B------:R-:W-:Y:S05]  /*19510*/  @P0 EXIT ;  /* 0x000000000000094d */ /* 0x000fea0003800000 */
[----:B------:R-:W5:Y:S01]  /*19520*/  LDC.64 R4, c[0x0][0x3a0] ;  /* 0x0000e800ff047b82 */ /* 0x000f620000000a00 */
[----:B------:R-:W-:Y:S01]  /*19530*/  IMAD R7, R7, UR4, R0 ;  /* 0x0000000407077c24 */ /* 0x000fe2000f8e0200 */
[----:B------:R-:W5:Y:S01]  /*19540*/  LDCU UR4, c[0x0][0x3bc] ;  /* 0x00007780ff0477ac */ /* 0x000f620008000800 */
[----:B------:R-:W5:Y:S05]  /*19550*/  LDCU.64 UR8, c[0x0][0x3a8] ;  /* 0x00007500ff0877ac */ /* 0x000f6a0008000a00 */
[----:B01234-:R-:W0:Y:S01]  /*19560*/  LDC.64 R8, c[0x0][0x398] ;  /* 0x0000e600ff087b82 */ /* 0x01fe220000000a00 */
[----:B-----5:R-:W-:-:S06]  /*19570*/  IMAD.WIDE.U32 R4, R2, 0x4, R4 ;  /* 0x0000000402047825 */ /* 0x020fcc00078e0004 */
[----:B------:R-:W2:Y:S01]  /*19580*/  LDG.E.CONSTANT R5, desc[UR6][R4.64+0xc] ;  /* 0x00000c0604057981 */ /* 0x000ea2000c1e9900 */
[----:B0-----:R-:W-:-:S06]  /*19590*/  IMAD.WIDE.U32 R8, R7, 0x4, R8 ;  /* 0x0000000407087825 */ /* 0x001fcc00078e0008 */
[----:B------:R-:W3:Y:S01]  /*195a0*/  LDG.E.CONSTANT R8, desc[UR6][R8.64] ;  /* 0x0000000608087981 */ /* 0x000ee2000c1e9900 */
[----:B------:R-:W-:Y:S01]  /*195b0*/  UISETP.GT.U32.AND UP0, UPT, UR4, 0x7, UPT ;  /* 0x000000070400788c */ /* 0x000fe2000bf04070 */
        /* <DEDUP_REMOVED lines=33> */
.L_x_1306:
[----:B------:R-:W-:Y:S05]  /*197d0*/  BSYNC.RECONVERGENT B2 ;  /* 0x0000000000027941 */ /* 0x000fea0003800200 */
.L_x_1305:
[----:B------:R-:W-:Y:S01]  /*197e0*/  MOV R3, R0 ;  /* 0x0000000000037202 */ /* 0x000fe20000000f00 */
[----:B------:R-:W-:Y:S06]  /*197f0*/  BRA `(.L_x_1302) ;  /* 0x0000000000687947 */ /* 0x000fec0003800000 */
.L_x_1304:
        /* <DEDUP_REMOVED lines=25> */
.L_x_1303:
[----:B------:R-:W-:-:S07]  /*19990*/  FMNMX R3, RZ, R3, !PT ;  /* 0x00000003ff037209 */ /* 0x000fce0007800000 */
.L_x_1302:
[----:B------:R-:W0:Y:S02]  /*199a0*/  LDC.64 R4, c[0x0][0x380] ;  /* 0x0000e000ff047b82 */ /* 0x000e240000000a00 */
[----:B0-----:R-:W-:-:S05]  /*199b0*/  IMAD.WIDE.U32 R4, R7, 0x4, R4 ;  /* 0x0000000407047825 */ /* 0x001fca00078e0004 */
[----:B------:R-:W-:Y:S01]  /*199c0*/  STG.E desc[UR6][R4.64], R3 ;  /* 0x0000000304007986 */ /* 0x000fe2000c101906 */
[----:B------:R-:W-:Y:S05]  /*199d0*/  EXIT ;  /* 0x000000000000794d */ /* 0x000fea0003800000 */
        .weak           $__internal_1_$__cuda_sm3x_div_rn_noftz_f32_slowpath
        .type           $__internal_1_$__cuda_sm3x_div_rn_noftz_f32_slowpath,@function
        .size           $__internal_1_$__cuda_sm3x_div_rn_noftz_f32_slowpath,(.L_x_2482 - $__internal_1_$__cuda_sm3x_div_rn_noftz_f32_slowpath)
$__internal_1_$__cuda_sm3x_div_rn_noftz_f32_slowpath:
        /* <DEDUP_REMOVED lines=34> */
.L_x_1308:
        /* <DEDUP_REMOVED lines=29> */
[CCC-:B------:R-:W-:Y:S01]  /*19dd0*/  FFMA.RZ R14, R3.reuse, R13.reuse, R12.reuse ;  /* 0x0000000d030e7223 */ /* 0x1c0fe2000000c00c */
[CCC-:B------:R-:W-:Y:S01]  /*19de0*/  FFMA.RP R11, R3.reuse, R13.reuse, R12.reuse ;  /* 0x0000000d030b7223 */ /* 0x1c0fe2000000800c */
[----:B------:R-:W-:Y:S01]  /*19df0*/  FFMA.RM R12, R3, R13, R12 ;  /* 0x0000000d030c7223 */ /* 0x000fe2000000400c */
[----:B------:R-:W-:Y:S02]  /*19e00*/  IADD3 R3, PT, PT, R6, 0x20, RZ ;  /* 0x0000002006037810 */ /* 0x000fe40007ffe0ff */
[----:B------:R-:W-:Y:S02]  /*19e10*/  LOP3.LUT R14, R14, 0x7fffff, RZ, 0xc0, !PT ;  /* 0x007fffff0e0e7812 */ /* 0x000fe400078ec0ff */
[----:B------:R-:W-:Y:S02]  /*19e20*/  ISETP.NE.AND P2, PT, R6, RZ, PT ;  /* 0x000000ff0600720c */ /* 0x000fe40003f45270 */
[----:B------:R-:W-:Y:S02]  /*19e30*/  LOP3.LUT R14, R14, 0x800000, RZ, 0xfc, !PT ;  /* 0x008000000e0e7812 */ /* 0x000fe400078efcff */
[----:B------:R-:W-:-:S02]  /*19e40*/  ISETP.NE.AND P1, PT, R6, RZ, PT ;  /* 0x000000ff0600720c */ /* 0x000fc40003f25270 */
        /* <DEDUP_REMOVED lines=14> */
.L_x_1315:
[----:B------:R-:W-:-:S04]  /*19f30*/  LOP3.LUT R0, R0, 0x80000000, RZ, 0xc0, !PT ;  /* 0x8000000000007812 */ /* 0x000fc800078ec0ff */
[----:B------:R-:W-:Y:S01]  /*19f40*/  LOP3.LUT R0, R0, 0x7f800000, RZ, 0xfc, !PT ;  /* 0x7f80000000007812 */ /* 0x000fe200078efcff */
[----:B------:R-:W-:Y:S06]  /*19f50*/  BRA `(.L_x_1316) ;  /* 0x0000000000047947 */ /* 0x000fec0003800000 */
.L_x_1314:
[----:B------:R-:W-:-:S07]  /*19f60*/  LEA R0, R11, R0, 0x17 ;  /* 0x000000000b007211 */ /* 0x000fce00078eb8ff */
.L_x_1316:
[----:B------:R-:W-:Y:S05]  /*19f70*/  BSYNC.RECONVERGENT B1 ;  /* 0x0000000000017941 */ /* 0x000fea0003800200 */
.L_x_1313:
[----:B------:R-:W-:Y:S05]  /*19f80*/  BRA `(.L_x_1317) ;  /* 0x0000000000207947 */ /* 0x000fea0003800000 */
.L_x_1312:
[----:B------:R-:W-:-:S04]  /*19f90*/  LOP3.LUT R0, R0, 0x80000000, R3, 0x48, !PT ;  /* 0x8000000000007812 */ /* 0x000fc800078e4803 */
[----:B------:R-:W-:Y:S01]  /*19fa0*/  LOP3.LUT R0, R0, 0x7f800000, RZ, 0xfc, !PT ;  /* 0x7f80000000007812 */ /* 0x000fe200078efcff */
[----:B------:R-:W-:Y:S06]  /*19fb0*/  BRA `(.L_x_1317) ;  /* 0x0000000000147947 */ /* 0x000fec0003800000 */
.L_x_1311:
[----:B------:R-:W-:Y:S01]  /*19fc0*/  LOP3.LUT R0, R0, 0x80000000, R3, 0x48, !PT ;  /* 0x8000000000007812 */ /* 0x000fe200078e4803 */
[----:B------:R-:W-:Y:S06]  /*19fd0*/  BRA `(.L_x_1317) ;  /* 0x00000000000c7947 */ /* 0x000fec0003800000 */
.L_x_1310:
[----:B------:R-:W0:Y:S01]  /*19fe0*/  MUFU.RSQ R0, -QNAN ;  /* 0xffc0000000007908 */ /* 0x000e220000001400 */
[----:B------:R-:W-:Y:S05]  /*19ff0*/  BRA `(.L_x_1317) ;  /* 0x0000000000047947 */ /* 0x000fea0003800000 */
.L_x_1309:
[----:B------:R-:W-:-:S07]  /*1a000*/  FADD.FTZ R0, R3, R0 ;  /* 0x0000000003007221 */ /* 0x000fce0000010000 */
.L_x_1317:
[----:B------:R-:W-:Y:S05]  /*1a010*/  BSYNC.RECONVERGENT B0 ;  /* 0x0000000000007941 */ /* 0x000fea0003800200 */
.L_x_1307:
[----:B------:R-:W-:-:S04]  /*1a020*/  HFMA2 R11, -RZ, RZ, 0, 0 ;  /* 0x00000000ff0b7431 */ /* 0x000fc800000001ff */
[----:B0-----:R-:W-:Y:S05]  /*1a030*/  RET.REL.NODEC R10 `(steel_gemm_residual_kernel) ;  /* 0xfffffe5c0af07950 */ /* 0x001fea0003c3ffff */
.L_x_1318:
        /* <DEDUP_REMOVED lines=12> */
.L_x_2482:


//--------------------- .text.steel_gemm_layernorm_kernel --------------------------
	.section	.text.steel_gemm_layernorm_kernel,"ax",@progbits
	.align	128
        .global         steel_gemm_layernorm_kernel
        .type           steel_gemm_layernorm_kernel,@function
        .size           steel_gemm_layernorm_kernel,(.L_x_2486 - steel_gemm_layernorm_kernel)
        .other          steel_gemm_layernorm_kernel,@"STO_CUDA_ENTRY STV_DEFAULT"
steel_gemm_layernorm_kernel:
.text.steel_gemm_layernorm_kernel:
[----:B------:R-:W-:Y:S01]  /*0000*/  LDC R1, c[0x0][0x37c] ;  /* 0x0000df00ff017b82 */ /* 0x000fe20000000800 */
[----:B------:R-:W0:Y:S01]  /*0010*/  S2R R0, SR_TID.X ;  /* 0x0000000000007919 */ /* 0x000e220000002100 */
[----:B------:R-:W1:Y:S01]  /*0020*/  LDCU UR4, c[0x0][0x3b8] ;  /* 0x00007700ff0477ac */ /* 0x000e620008000800 */
[----:B------:R-:W-:Y:S01]  /*0030*/  HFMA2 R62, -RZ, RZ, 0, 0 ;  /* 0x00000000ff3e7431 */ /* 0x000fe200000001ff */
[----:B------:R-:W-:Y:S01]  /*0040*/  CS2R R34, SRZ ;  /* 0x0000000000227805 */ /* 0x000fe2000001ff00 */
[----:B------:R-:W2:Y:S01]  /*0050*/  S2R R2, SR_CTAID.X ;  /* 0x0000000000027919 */ /* 0x000ea20000002500 */
[----:B------:R-:W-:Y:S01]  /*0060*/  HFMA2 R43, -RZ, RZ, 0, 0 ;  /* 0x00000000ff2b7431 */ /* 0x000fe200000001ff */
[----:B------:R-:W-:Y:S02]  /*0070*/  CS2R R58, SRZ ;  /* 0x00000000003a7805 */ /* 0x000fe4000001ff00 */
[----:B------:R-:W-:Y:S01]  /*0080*/  MOV R60, RZ ;  /* 0x000000ff003c7202 */ /* 0x000fe20000000f00 */
[----:B------:R-:W3:Y:S01]  /*0090*/  S2R R3, SR_CTAID.Y ;  /* 0x0000000000037919 */ /* 0x000ee20000002600 */
[----:B------:R-:W-:-:S02]  /*00a0*/  CS2R R32, SRZ ;  /* 0x0000000000207805 */ /* 0x000fc4000001ff00 */
[----:B------:R-:W-:Y:S02]  /*00b0*/  CS2R R14, SRZ ;  /* 0x00000000000e7805 */ /* 0x000fe4000001ff00 */
[----:B------:R-:W-:Y:S02]  /*00c0*/  CS2R R40, SRZ ;  /* 0x0000000000287805 */ /* 0x000fe4000001ff00 */
[----:B------:R-:W-:Y:S02]  /*00d0*/  CS2R R12, SRZ ;  /* 0x00000000000c7805 */ /* 0x000fe4000001ff00 */
[----:B------:R-:W-:Y:S01]  /*00e0*/  MOV R56, RZ ;  /* 0x000000ff00387202 */ /* 0x000fe20000000f00 */
[----:B------:R-:W4:Y:S01]  /*00f0*/  LDCU.64 UR6, c[0x0][0x358] ;  /* 0x00006b00ff0677ac */ /* 0x000f220008000a00 */
[----:B-1----:R-:W-:-:S04]  /*0100*/  UIADD3 UR4, UPT, UPT, UR4, 0xf, URZ ;  /* 0x0000000f04047890 */ /* 0x002fc8000fffe0ff */
[----:B------:R-:W-:Y:S01]  /*0110*/  UISETP.GE.U32.AND UP0, UPT, UR4, 0x10, UPT ;  /* 0x000000100400788c */ /* 0x000fe2000bf06070 */
[----:B0-----:R-:W-:-:S04]  /*0120*/  SHF.L.U32 R4, R0, 0x2, RZ ;  /* 0x0000000200047819 */ /* 0x001fc800000006ff */
[----:B------:R-:W-:-:S04]  /*0130*/  LOP3.LUT R51, R4, 0x3c, RZ, 0xc0, !PT ;  /* 0x0000003c04337812 */ /* 0x000fc800078ec0ff */
[----:B--2-4-:R-:W-:Y:S05]  /*0140*/  BRA.U !UP0, `(.L_x_1319) ;  /* 0x0000002508f87547 */ /* 0x014fea000b800000 */
[----:B------:R-:W0:Y:S01]  /*0150*/  LDC R5, c[0x0][0x360] ;  /* 0x0000d800ff057b82 */ /* 0x000e220000000800 */
[----:B------:R-:W1:Y:S01]  /*0160*/  S2R R18, SR_CgaCtaId ;  /* 0x0000000000127919 */ /* 0x000e620000008800 */
[----:B------:R-:W-:Y:S01]  /*0170*/  SHF.R.U32.HI R47, RZ, 0x6, R0 ;  /* 0x00000006ff2f7819 */ /* 0x000fe20000011600 */
[----:B------:R-:W-:Y:S01]  /*0180*/  USHF.R.U32.HI UR4, URZ, 0x4, UR4 ;  /* 0x00000004ff047899 */ /* 0x000fe20008011604 */
[----:B------:R-:W-:Y:S01]  /*0190*/  MOV R34, RZ ;  /* 0x000000ff00227202 */ /* 0x000fe20000000f00 */
[----:B0-----:R-:W0:Y:S01]  /*01a0*/  I2F.U32.RP R9, R5 ;  /* 0x0000000500097306 */ /* 0x001e220000209000 */
[----:B------:R-:W-:Y:S02]  /*01b0*/  IADD3 R53, PT, PT, R0, R5, RZ ;  /* 0x0000000500357210 */ /* 0x000fe40007ffe0ff */
[----:B------:R-:W-:Y:S02]  /*01c0*/  ISETP.NE.U32.AND P2, PT, R5, RZ, PT ;  /* 0x000000ff0500720c */ /* 0x000fe40003f45070 */
[----:B------:R-:W-:-:S02]  /*01d0*/  ISETP.GE.U32.AND P0, PT, R53, 0x400, PT ;  /* 0x000004003500780c */ /* 0x000fc40003f06070 */
[C---:B------:R-:W-:Y:S02]  /*01e0*/  VIMNMX.U32 R8, PT, PT, R53.reuse, 0x400, !PT ;  /* 0x0000040035087848 */ /* 0x040fe40007fe0000 */
[----:B------:R-:W-:Y:S02]  /*01f0*/  SEL R52, RZ, 0x1, P0 ;  /* 0x00000001ff347807 */ /* 0x000fe40000000000 */
[----:B------:R-:W-:Y:S02]  /*0200*/  IADD3 R49, PT, PT, R53, R5, RZ ;  /* 0x0000000535317210 */ /* 0x000fe40007ffe0ff */
[----:B------:R-:W-:Y:S01]  /*0210*/  IADD3 R8, PT, PT, R8, -R53, -R52 ;  /* 0x8000003508087210 */ /* 0x000fe20007ffe834 */
[----:B0-----:R-:W0:Y:S01]  /*0220*/  MUFU.RCP R9, R9 ;  /* 0x0000000900097308 */ /* 0x001e220000001000 */
[----:B------:R-:W-:Y:S02]  /*0230*/  SHF.R.U32.HI R16, RZ, 0x4, R49 ;  /* 0x00000004ff107819 */ /* 0x000fe40000011631 */
[----:B------:R-:W-:-:S02]  /*0240*/  SHF.R.U32.HI R45, RZ, 0x6, R53 ;  /* 0x00000006ff2d7819 */ /* 0x000fc40000011635 */
[----:B0-----:R-:W-:-:S04]  /*0250*/  IADD3 R6, PT, PT, R9, 0xffffffe, RZ ;  /* 0x0ffffffe09067810 */ /* 0x001fc80007ffe0ff */
[----:B------:R0:W2:Y:S02]  /*0260*/  F2I.FTZ.U32.TRUNC.NTZ R7, R6 ;  /* 0x0000000600077305 */ /* 0x0000a4000021f000 */
[----:B0-----:R-:W-:Y:S02]  /*0270*/  MOV R6, RZ ;  /* 0x000000ff00067202 */ /* 0x001fe40000000f00 */
[----:B--2---:R-:W-:-:S05]  /*0280*/  IADD3 R10, PT, PT, RZ, -R7, RZ ;  /* 0x80000007ff0a7210 */ /* 0x004fca0007ffe0ff */
[----:B------:R-:W-:Y:S01]  /*0290*/  IMAD R11, R10, R5, RZ ;  /* 0x000000050a0b7224 */ /* 0x000fe200078e02ff */
[----:B------:R-:W-:-:S03]  /*02a0*/  SHF.R.U32.HI R10, RZ, 0x4, R53 ;  /* 0x00000004ff0a7819 */ /* 0x000fc60000011635 */
[----:B------:R-:W-:-:S06]  /*02b0*/  IMAD.HI.U32 R7, R7, R11, R6 ;  /* 0x0000000b07077227 */ /* 0x000fcc00078e0006 */
[----:B------:R-:W-:Y:S01]  /*02c0*/  IMAD.HI.U32 R9, R7, R8, RZ ;  /* 0x0000000807097227 */ /* 0x000fe200078e00ff */
[----:B------:R-:W-:-:S04]  /*02d0*/  MOV R7, 0x400 ;  /* 0x0000040000077802 */ /* 0x000fc80000000f00 */
[----:B------:R-:W-:Y:S02]  /*02e0*/  IADD3 R6, PT, PT, -R9, RZ, RZ ;  /* 0x000000ff09067210 */ /* 0x000fe40007ffe1ff */
[----:B------:R-:W-:Y:S02]  /*02f0*/  IADD3 R11, PT, PT, R7, 0x1100, RZ ;  /* 0x00001100070b7810 */ /* 0x000fe40007ffe0ff */
[C---:B-1----:R-:W-:Y:S01]  /*0300*/  LEA R7, R18.reuse, R7, 0x18 ;  /* 0x0000000712077211 */ /* 0x042fe200078ec0ff */
[----:B------:R-:W-:Y:S01]  /*0310*/  IMAD R8, R5, R6, R8 ;  /* 0x0000000605087224 */ /* 0x000fe200078e0208 */
[----:B------:R-:W-:Y:S02]  /*0320*/  LEA R18, R18, R11, 0x18 ;  /* 0x0000000b12127211 */ /* 0x000fe400078ec0ff */
[----:B------:R-:W-:Y:S01]  /*0330*/  SHF.L.U32 R11, R53, 0x2, RZ ;  /* 0x00000002350b7819 */ /* 0x000fe200000006ff */
[--C-:B------:R-:W-:Y:S01]  /*0340*/  IMAD R10, R10, 0x44, R7.reuse ;  /* 0x000000440a0a7824 */ /* 0x100fe200078e0207 */
[----:B------:R-:W-:Y:S01]  /*0350*/  ISETP.GE.U32.AND P0, PT, R8, R5, PT ;  /* 0x000000050800720c */ /* 0x000fe20003f06070 */
[--C-:B------:R-:W-:Y:S01]  /*0360*/  IMAD R16, R16, 0x44, R7.reuse ;  /* 0x0000004410107824 */ /* 0x100fe200078e0207 */
[----:B------:R-:W-:Y:S01]  /*0370*/  SHF.R.U32.HI R6, RZ, 0x4, R0 ;  /* 0x00000004ff067819 */ /* 0x000fe20000011600 */
[--C-:B------:R-:W-:Y:S01]  /*0380*/  IMAD R46, R47, 0x104, R18.reuse ;  /* 0x000001042f2e7824 */ /* 0x100fe200078e0212 */
[----:B------:R-:W-:Y:S01]  /*0390*/  LOP3.LUT R17, R11, 0x3c, RZ, 0xc0, !PT ;  /* 0x0000003c0b117812 */ /* 0x000fe200078ec0ff */
[----:B------:R-:W-:Y:S01]  /*03a0*/  IMAD R44, R45, 0x104, R18 ;  /* 0x000001042d2c7824 */ /* 0x000fe200078e0212 */
[----:B------:R-:W-:Y:S01]  /*03b0*/  LOP3.LUT R11, R11, 0xfc, RZ, 0xc0, !PT ;  /* 0x000000fc0b0b7812 */ /* 0x000fe200078ec0ff */
[----:B------:R-:W-:Y:S01]  /*03c0*/  IMAD R6, R6, 0x44, R7 ;  /* 0x0000004406067824 */ /* 0x000fe200078e0207 */
[----:B------:R-:W-:-:S02]  /*03d0*/  IADD3 R50, PT, PT, R10, R17, RZ ;  /* 0x000000110a327210 */ /* 0x000fc40007ffe0ff */
[----:B------:R-:W-:Y:S02]  /*03e0*/  SHF.R.U32.HI R7, RZ, 0x6, R49 ;  /* 0x00000006ff077819 */ /* 0x000fe40000011631 */
[----:B------:R-:W-:Y:S02]  /*03f0*/  LOP3.LUT R17, R4, 0xfc, RZ, 0xc0, !PT ;  /* 0x000000fc04117812 */ /* 0x000fe400078ec0ff */
[-C--:B------:R-:W-:Y:S02]  /*0400*/  @P0 IADD3 R8, PT, PT, R8, -R5.reuse, RZ ;  /* 0x8000000508080210 */ /* 0x080fe40007ffe0ff */
[----:B------:R-:W-:Y:S02]  /*0410*/  @P0 IADD3 R9, PT, PT, R9, 0x1, RZ ;  /* 0x0000000109090810 */ /* 0x000fe40007ffe0ff */
[----:B------:R-:W-:Y:S02]  /*0420*/  ISETP.GE.U32.AND P1, PT, R8, R5, PT ;  /* 0x000000050800720c */ /* 0x000fe40003f26070 */
[----:B------:R-:W-:-:S02]  /*0430*/  SHF.L.U32 R4, R49, 0x2, RZ ;  /* 0x0000000231047819 */ /* 0x000fc400000006ff */
[----:B------:R-:W-:Y:S01]  /*0440*/  IADD3 R51, PT, PT, R51, R6, RZ ;  /* 0x0000000633337210 */ /* 0x000fe20007ffe0ff */
[----:B------:R-:W-:Y:S01]  /*0450*/  IMAD R6, R7, 0x104, R18 ;  /* 0x0000010407067824 */ /* 0x000fe200078e0212 */
[----:B------:R-:W-:Y:S02]  /*0460*/  IADD3 R46, PT, PT, R46, R17, RZ ;  /* 0x000000112e2e7210 */ /* 0x000fe40007ffe0ff */
[----:B------:R-:W-:Y:S02]  /*0470*/  IADD3 R44, PT, PT, R44, R11, RZ ;  /* 0x0000000b2c2c7210 */ /* 0x000fe40007ffe0ff */
[C---:B------:R-:W-:Y:S02]  /*0480*/  LOP3.LUT R11, R4.reuse, 0x3c, RZ, 0xc0, !PT ;  /* 0x0000003c040b7812 */ /* 0x040fe400078ec0ff */
[----:B------:R-:W-:Y:S02]  /*0490*/  LOP3.LUT R17, R4, 0xfc, RZ, 0xc0, !PT ;  /* 0x000000fc04117812 */ /* 0x000fe400078ec0ff */
[----:B------:R-:W-:-:S02]  /*04a0*/  @P1 IADD3 R9, PT, PT, R9, 0x1, RZ ;  /* 0x0000000109091810 */ /* 0x000fc40007ffe0ff */
[----:B------:R-:W-:Y:S02]  /*04b0*/  @!P2 LOP3.LUT R9, RZ, R5, RZ, 0x33, !PT ;  /* 0x00000005ff09a212 */ /* 0x000fe400078e33ff */
[----:B------:R-:W-:Y:S02]  /*04c0*/  IADD3 R48, PT, PT, R16, R11, RZ ;  /* 0x0000000b10307210 */ /* 0x000fe40007ffe0ff */
[----:B------:R-:W-:Y:S02]  /*04d0*/  IADD3 R6, PT, PT, R6, R17, RZ ;  /* 0x0000001106067210 */ /* 0x000fe40007ffe0ff */
[----:B------:R-:W-:Y:S02]  /*04e0*/  IADD3 R52, PT, PT, R52, R9, RZ ;  /* 0x0000000934347210 */ /* 0x000fe40007ffe0ff */
[----:B------:R-:W-:-:S07]  /*04f0*/  MOV R4, RZ ;  /* 0x000000ff00047202 */ /* 0x000fce0000000f00 */
.L_x_1342:
[----:B------:R-:W-:Y:S01]  /*0500*/  LOP3.LUT R18, R52, 0x3, RZ, 0xc0, !PT ;  /* 0x0000000334127812 */ /* 0x000fe200078ec0ff */
[----:B------:R-:W-:Y:S01]  /*0510*/  BSSY.RECONVERGENT B0, `(.L_x_1320) ;  /* 0x000003a000007945 */ /* 0x000fe20003800200 */
[----:B------:R-:W-:Y:S02]  /*0520*/  MOV R22, R0 ;  /* 0x0000000000167202 */ /* 0x000fe40000000f00 */
[----:B------:R-:W-:-:S13]  /*0530*/  ISETP.NE.AND P2, PT, R18, 0x3, PT ;  /* 0x000000031200780c */ /* 0x000fda0003f45270 */
[----:B------:R-:W-:Y:S05]  /*0540*/  @!P2 BRA `(.L_x_1321) ;  /* 0x0000000000d8a947 */ /* 0x000fea0003800000 */
[----:B------:R-:W0:Y:S01]  /*0550*/  LDC R10, c[0x0][0x3b8] ;  /* 0x0000ee00ff0a7b82 */ /* 0x000e220000000800 */
[----:B------:R-:W-:Y:S01]  /*0560*/  LOP3.LUT R11, R0, 0xf, RZ, 0xc0, !PT ;  /* 0x0000000f000b7812 */ /* 0x000fe200078ec0ff */
[----:B------:R-:W-:Y:S01]  /*0570*/  BSSY.RECONVERGENT B1, `(.L_x_1322) ;  /* 0x000000d000017945 */ /* 0x000fe20003800200 */
[----:B------:R-:W-:Y:S02]  /*0580*/  SHF.R.U32.HI R8, RZ, 0x4, R0 ;  /* 0x00000004ff087819 */ /* 0x000fe40000011600 */
[----:B------:R-:W-:Y:S02]  /*0590*/  LEA R11, R4, R11, 0x4 ;  /* 0x0000000b040b7211 */ /* 0x000fe400078e20ff */
[----:B---3--:R-:W-:Y:S01]  /*05a0*/  LEA R17, R3, R8, 0x6 ;  /* 0x0000000803117211 */ /* 0x008fe200078e30ff */
[----:B------:R-:W1:Y:S01]  /*05b0*/  LDC R16, c[0x0][0x3b0] ;  /* 0x0000ec00ff107b82 */ /* 0x000e620000000800 */
[----:B------:R-:W-:Y:S01]  /*05c0*/  HFMA2 R8, -RZ, RZ, 0, 0 ;  /* 0x00000000ff087431 */ /* 0x000fe200000001ff */
[----:B0-----:R-:W-:-:S04]  /*05d0*/  ISETP.GE.U32.AND P0, PT, R11, R10, PT ;  /* 0x0000000a0b00720c */ /* 0x001fc80003f06070 */
[----:B-1----:R-:W-:-:S13]  /*05e0*/  ISETP.GE.U32.OR P0, PT, R17, R16, P0 ;  /* 0x000000101100720c */ /* 0x002fda0000706470 */
[----:B------:R-:W-:Y:S05]  /*05f0*/  @P0 BRA `(.L_x_1323) ;  /* 0x0000000000100947 */ /* 0x000fea0003800000 */
[----:B------:R-:W0:Y:S01]  /*0600*/  LDC.64 R8, c[0x0][0x388] ;  /* 0x0000e200ff087b82 */ /* 0x000e220000000a00 */
[----:B------:R-:W-:-:S04]  /*0610*/  IMAD R11, R17, R10, R11 ;  /* 0x0000000a110b7224 */ /* 0x000fc800078e020b */
[----:B0-----:R-:W-:-:S06]  /*0620*/  IMAD.WIDE.U32 R8, R11, 0x4, R8 ;  /* 0x000000040b087825 */ /* 0x001fcc00078e0008 */
[----:B------:R0:W5:Y:S02]  /*0630*/  LDG.E.CONSTANT R8, desc[UR6][R8.64] ;  /* 0x0000000608087981 */ /* 0x000164000c1e9900 */
.L_x_1323:
[----:B------:R-:W-:Y:S05]  /*0640*/  BSYNC.RECONVERGENT B1 ;  /* 0x0000000000017941 */ /* 0x000fea0003800200 */
.L_x_1322:
[----:B-----5:R1:W-:Y:S01]  /*0650*/  STS [R51], R8 ;  /* 0x0000000833007388 */ /* 0x0203e20000000800 */
[----:B------:R-:W-:Y:S02]  /*0660*/  ISETP.NE.AND P0, PT, R18, RZ, PT ;  /* 0x000000ff1200720c */ /* 0x000fe40003f05270 */
[----:B------:R-:W-:-:S11]  /*0670*/  MOV R22, R53 ;  /* 0x0000003500167202 */ /* 0x000fd60000000f00 */
[----:B-1----:R-:W-:Y:S05]  /*0680*/  @!P0 BRA `(.L_x_1321) ;  /* 0x0000000000888947 */ /* 0x002fea0003800000 */
[----:B------:R-:W-:Y:S01]  /*0690*/  LOP3.LUT R11, R53, 0xf, RZ, 0xc0, !PT ;  /* 0x0000000f350b7812 */ /* 0x000fe200078ec0ff */
[----:B------:R-:W-:Y:S01]  /*06a0*/  BSSY.RECONVERGENT B1, `(.L_x_1324) ;  /* 0x000000c000017945 */ /* 0x000fe20003800200 */
[----:B------:R-:W-:Y:S01]  /*06b0*/  SHF.R.U32.HI R8, RZ, 0x4, R53 ;  /* 0x00000004ff087819 */ /* 0x000fe20000011635 */
[----:B0-----:R-:W-:Y:S01]  /*06c0*/  HFMA2 R9, -RZ, RZ, 0, 0 ;  /* 0x00000000ff097431 */ /* 0x001fe200000001ff */
[----:B------:R-:W-:Y:S02]  /*06d0*/  LEA R11, R4, R11, 0x4 ;  /* 0x0000000b040b7211 */ /* 0x000fe400078e20ff */
[----:B------:R-:W-:Y:S02]  /*06e0*/  LEA R17, R3, R8, 0x6 ;  /* 0x0000000803117211 */ /* 0x000fe400078e30ff */
[----:B------:R-:W-:-:S04]  /*06f0*/  ISETP.GE.U32.AND P0, PT, R11, R10, PT ;  /* 0x0000000a0b00720c */ /* 0x000fc80003f06070 */
[----:B------:R-:W-:-:S13]  /*0700*/  ISETP.GE.U32.OR P0, PT, R17, R16, P0 ;  /* 0x000000101100720c */ /* 0x000fda0000706470 */
[----:B------:R-:W-:Y:S05]  /*0710*/  @P0 BRA `(.L_x_1325) ;  /* 0x0000000000100947 */ /* 0x000fea0003800000 */
[----:B------:R-:W0:Y:S01]  /*0720*/  LDC.64 R8, c[0x0][0x388] ;  /* 0x0000e200ff087b82 */ /* 0x000e220000000a00 */
[----:B------:R-:W-:-:S04]  /*0730*/  IMAD R11, R17, R10, R11 ;  /* 0x0000000a110b7224 */ /* 0x000fc800078e020b */
[----:B0-----:R-:W-:-:S06]  /*0740*/  IMAD.WIDE.U32 R8, R11, 0x4, R8 ;  /* 0x000000040b087825 */ /* 0x001fcc00078e0008 */
[----:B------:R0:W5:Y:S02]  /*0750*/  LDG.E.CONSTANT R9, desc[UR6][R8.64] ;  /* 0x0000000608097981 */ /* 0x000164000c1e9900 */
.L_x_1325:
[----:B------:R-:W-:Y:S05]  /*0760*/  BSYNC.RECONVERGENT B1 ;  /* 0x0000000000017941 */ /* 0x000fea0003800200 */
.L_x_1324:
[----:B-----5:R1:W-:Y:S01]  /*0770*/  STS [R50], R9 ;  /* 0x0000000932007388 */ /* 0x0203e20000000800 */
[----:B------:R-:W-:Y:S02]  /*0780*/  ISETP.NE.AND P0, PT, R18, 0x1, PT ;  /* 0x000000011200780c */ /* 0x000fe40003f05270 */
[----:B------:R-:W-:-:S11]  /*0790*/  MOV R22, R49 ;  /* 0x0000003100167202 */ /* 0x000fd60000000f00 */
[----:B-1----:R-:W-:Y:S05]  /*07a0*/  @!P0 BRA `(.L_x_1321) ;  /* 0x0000000000408947 */ /* 0x002fea0003800000 */
[----:B------:R-:W-:Y:S01]  /*07b0*/  LOP3.LUT R11, R49, 0xf, RZ, 0xc0, !PT ;  /* 0x0000000f310b7812 */ /* 0x000fe200078ec0ff */
[----:B------:R-:W-:Y:S01]  /*07c0*/  BSSY.RECONVERGENT B1, `(.L_x_1326) ;  /* 0x000000c000017945 */ /* 0x000fe20003800200 */
[----:B0-----:R-:W-:Y:S01]  /*07d0*/  SHF.R.U32.HI R8, RZ, 0x4, R49 ;  /* 0x00000004ff087819 */ /* 0x001fe20000011631 */
[----:B------:R-:W-:Y:S01]  /*07e0*/  HFMA2 R9, -RZ, RZ, 0, 0 ;  /* 0x00000000ff097431 */ /* 0x000fe200000001ff */
        /* <DEDUP_REMOVED lines=9> */
.L_x_1327:
[----:B------:R-:W-:Y:S05]  /*0880*/  BSYNC.RECONVERGENT B1 ;  /* 0x0000000000017941 */ /* 0x000fea0003800200 */
.L_x_1326:
[----:B-----5:R1:W-:Y:S01]  /*0890*/  STS [R48], R9 ;  /* 0x0000000930007388 */ /* 0x0203e20000000800 */
[----:B------:R-:W-:-:S07]  /*08a0*/  IADD3 R22, PT, PT, R49, R5, RZ ;  /* 0x0000000531167210 */ /* 0x000fce0007ffe0ff */
.L_x_1321:
[----:B------:R-:W-:Y:S05]  /*08b0*/  BSYNC.RECONVERGENT B0 ;  /* 0x0000000000007941 */ /* 0x000fea0003800200 */
.L_x_1320:
[----:B------:R-:W-:Y:S01]  /*08c0*/  ISETP.GE.U32.AND P4, PT, R52, 0x3, PT ;  /* 0x000000033400780c */ /* 0x000fe20003f86070 */
[----:B------:R-:W2:Y:S01]  /*08d0*/  LDCU UR8, c[0x0][0x3b0] ;  /* 0x00007600ff0877ac */ /* 0x000ea20008000800 */
[----:B------:R-:W-:Y:S01]  /*08e0*/  BSSY.RECONVERGENT B0, `(.L_x_1328) ;  /* 0x0000048000007945 */ /* 0x000fe20003800200 */
[----:B------:R-:W4:Y:S10]  /*08f0*/  LDCU UR5, c[0x0][0x3b8] ;  /* 0x00007700ff0577ac */ /* 0x000f340008000800 */
[----:B------:R-:W-:Y:S05]  /*0900*/  @!P4 BRA `(.L_x_1329) ;  /* 0x000000040014c947 */ /* 0x000fea0003800000 */
[C---:B------:R-:W-:Y:S01]  /*0910*/  LEA R19, R5.reuse, R22, 0x1 ;  /* 0x0000001605137211 */ /* 0x040fe200078e08ff */
[----:B------:R-:W-:Y:S01]  /*0920*/  IMAD R20, R5, 0x3, R22 ;  /* 0x0000000305147824 */ /* 0x000fe200078e0216 */
[----:B------:R-:W-:-:S07]  /*0930*/  IADD3 R21, PT, PT, R22, R5, RZ ;  /* 0x0000000516157210 */ /* 0x000fce0007ffe0ff */
.L_x_1330:
[----:B------:R-:W-:Y:S02]  /*0940*/  LOP3.LUT R29, R21, 0xf, RZ, 0xc0, !PT ;  /* 0x0000000f151d7812 */ /* 0x000fe400078ec0ff */
[----:B------:R-:W-:Y:S02]  /*0950*/  SHF.R.U32.HI R25, RZ, 0x4, R21 ;  /* 0x00000004ff197819 */ /* 0x000fe40000011615 */
[----:B------:R-:W-:Y:S02]  /*0960*/  LEA R10, R4, R29, 0x4 ;  /* 0x0000001d040a7211 */ /* 0x000fe400078e20ff */
[----:B---3--:R-:W-:Y:S02]  /*0970*/  LEA R11, R3, R25, 0x6 ;  /* 0x00000019030b7211 */ /* 0x008fe400078e30ff */
[----:B----4-:R-:W-:Y:S02]  /*0980*/  ISETP.GE.U32.AND P0, PT, R10, UR5, PT ;  /* 0x000000050a007c0c */ /* 0x010fe4000bf06070 */
[----:B------:R-:W-:-:S02]  /*0990*/  LOP3.LUT R30, R22, 0xf, RZ, 0xc0, !PT ;  /* 0x0000000f161e7812 */ /* 0x000fc400078ec0ff */
[----:B--2---:R-:W-:Y:S02]  /*09a0*/  ISETP.GE.U32.OR P0, PT, R11, UR8, P0 ;  /* 0x000000080b007c0c */ /* 0x004fe40008706470 */
[----:B------:R-:W-:Y:S02]  /*09b0*/  LOP3.LUT R28, R19, 0xf, RZ, 0xc0, !PT ;  /* 0x0000000f131c7812 */ /* 0x000fe400078ec0ff */
[----:B------:R-:W-:Y:S02]  /*09c0*/  SHF.R.U32.HI R26, RZ, 0x4, R22 ;  /* 0x00000004ff1a7819 */ /* 0x000fe40000011616 */
[----:B0-----:R-:W-:Y:S02]  /*09d0*/  SHF.R.U32.HI R23, RZ, 0x4, R19 ;  /* 0x00000004ff177819 */ /* 0x001fe40000011613 */
[----:B------:R-:W-:Y:S02]  /*09e0*/  LEA R36, R4, R28, 0x4 ;  /* 0x0000001c04247211 */ /* 0x000fe400078e20ff */
[----:B------:R-:W-:-:S02]  /*09f0*/  LOP3.LUT R27, R20, 0xf, RZ, 0xc0, !PT ;  /* 0x0000000f141b7812 */ /* 0x000fc400078ec0ff */
[----:B------:R-:W-:Y:S01]  /*0a00*/  LEA R55, R3, R26, 0x6 ;  /* 0x0000001a03377211 */ /* 0x000fe200078e30ff */
[----:B01----:R-:W0:Y:S01]  /*0a10*/  @!P0 LDC.64 R8, c[0x0][0x388] ;  /* 0x0000e200ff088b82 */ /* 0x003e220000000a00 */
[----:B------:R-:W-:Y:S01]  /*0a20*/  @!P0 IMAD R11, R11, UR5, R10 ;  /* 0x000000050b0b8c24 */ /* 0x000fe2000f8e020a */
[----:B------:R-:W-:Y:S02]  /*0a30*/  LEA R10, R4, R30, 0x4 ;  /* 0x0000001e040a7211 */ /* 0x000fe400078e20ff */
[----:B------:R-:W-:Y:S02]  /*0a40*/  LEA R37, R3, R23, 0x6 ;  /* 0x0000001703257211 */ /* 0x000fe400078e30ff */
[----:B------:R-:W-:Y:S02]  /*0a50*/  ISETP.GE.U32.AND P1, PT, R10, UR5, PT ;  /* 0x000000050a007c0c */ /* 0x000fe4000bf26070 */
[----:B------:R-:W-:Y:S02]  /*0a60*/  ISETP.GE.U32.AND P3, PT, R36, UR5, PT ;  /* 0x0000000524007c0c */ /* 0x000fe4000bf66070 */
[----:B------:R-:W-:-:S02]  /*0a70*/  SHF.R.U32.HI R24, RZ, 0x4, R20 ;  /* 0x00000004ff187819 */ /* 0x000fc40000011614 */
[----:B------:R-:W-:Y:S02]  /*0a80*/  LEA R38, R4, R27, 0x4 ;  /* 0x0000001b04267211 */ /* 0x000fe400078e20ff */
[----:B------:R-:W-:Y:S02]  /*0a90*/  ISETP.GE.U32.OR P1, PT, R55, UR8, P1 ;  /* 0x0000000837007c0c */ /* 0x000fe40008f26470 */
[----:B------:R-:W-:Y:S02]  /*0aa0*/  ISETP.GE.U32.OR P3, PT, R37, UR8, P3 ;  /* 0x0000000825007c0c */ /* 0x000fe40009f66470 */
[----:B------:R-:W-:Y:S02]  /*0ab0*/  ISETP.GE.U32.AND P5, PT, R38, UR5, PT ;  /* 0x0000000526007c0c */ /* 0x000fe4000bfa6070 */
[----:B------:R-:W-:Y:S02]  /*0ac0*/  LEA R39, R3, R24, 0x6 ;  /* 0x0000001803277211 */ /* 0x000fe400078e30ff */
[----:B------:R-:W-:-:S02]  /*0ad0*/  MOV R31, RZ ;  /* 0x000000ff001f7202 */ /* 0x000fc40000000f00 */
[----:B------:R-:W-:Y:S01]  /*0ae0*/  ISETP.GE.U32.OR P5, PT, R39, UR8, P5 ;  /* 0x0000000827007c0c */ /* 0x000fe2000afa6470 */
[----:B0-----:R-:W-:Y:S02]  /*0af0*/  @!P0 IMAD.WIDE.U32 R8, R11, 0x4, R8 ;  /* 0x000000040b088825 */ /* 0x001fe400078e0008 */
[----:B------:R-:W0:Y:S02]  /*0b00*/  @!P1 LDC.64 R16, c[0x0][0x388] ;  /* 0x0000e200ff109b82 */ /* 0x000e240000000a00 */
[----:B------:R-:W-:Y:S01]  /*0b10*/  @!P1 IMAD R55, R55, UR5, R10 ;  /* 0x0000000537379c24 */ /* 0x000fe2000f8e020a */
[----:B------:R1:W2:Y:S01]  /*0b20*/  @!P0 LDG.E.CONSTANT R31, desc[UR6][R8.64] ;  /* 0x00000006081f8981 */ /* 0x0002a2000c1e9900 */
[----:B------:R-:W-:Y:S02]  /*0b30*/  @!P3 IMAD R37, R37, UR5, R36 ;  /* 0x000000052525bc24 */ /* 0x000fe4000f8e0224 */
[----:B------:R-:W-:Y:S02]  /*0b40*/  HFMA2 R36, -RZ, RZ, 0, 0 ;  /* 0x00000000ff247431 */ /* 0x000fe400000001ff */
[----:B------:R-:W3:Y:S02]  /*0b50*/  @!P3 LDC.64 R10, c[0x0][0x388] ;  /* 0x0000e200ff0abb82 */ /* 0x000ee40000000a00 */
[----:B------:R-:W-:-:S06]  /*0b60*/  @!P5 IMAD R39, R39, UR5, R38 ;  /* 0x000000052727dc24 */ /* 0x000fcc000f8e0226 */
[----:B-1----:R-:W1:Y:S01]  /*0b70*/  @!P5 LDC.64 R8, c[0x0][0x388] ;  /* 0x0000e200ff08db82 */ /* 0x002e620000000a00 */
[----:B------:R-:W-:Y:S01]  /*0b80*/  MOV R38, RZ ;  /* 0x000000ff00267202 */ /* 0x000fe20000000f00 */
[----:B0-----:R-:W-:-:S05]  /*0b90*/  @!P1 IMAD.WIDE.U32 R16, R55, 0x4, R16 ;  /* 0x0000000437109825 */ /* 0x001fca00078e0010 */
[----:B------:R0:W4:Y:S01]  /*0ba0*/  @!P1 LDG.E.CONSTANT R36, desc[UR6][R16.64] ;  /* 0x0000000610249981 */ /* 0x000122000c1e9900 */
[----:B---3--:R-:W-:-:S04]  /*0bb0*/  @!P3 IMAD.WIDE.U32 R10, R37, 0x4, R10 ;  /* 0x00000004250ab825 */ /* 0x008fc800078e000a */
[----:B------:R-:W-:Y:S01]  /*0bc0*/  HFMA2 R37, -RZ, RZ, 0, 0 ;  /* 0x00000000ff257431 */ /* 0x000fe200000001ff */
[----:B------:R-:W3:Y:S01]  /*0bd0*/  @!P3 LDG.E.CONSTANT R38, desc[UR6][R10.64] ;  /* 0x000000060a26b981 */ /* 0x000ee2000c1e9900 */
[----:B-1----:R-:W-:-:S05]  /*0be0*/  @!P5 IMAD.WIDE.U32 R8, R39, 0x4, R8 ;  /* 0x000000042708d825 */ /* 0x002fca00078e0008 */
[----:B------:R-:W5:Y:S01]  /*0bf0*/  @!P5 LDG.E.CONSTANT R37, desc[UR6][R8.64] ;  /* 0x000000060825d981 */ /* 0x000f62000c1e9900 */
[----:B------:R-:W1:Y:S01]  /*0c00*/  S2R R42, SR_CgaCtaId ;  /* 0x00000000002a7919 */ /* 0x000e620000008800 */
[----:B------:R-:W-:Y:S02]  /*0c10*/  MOV R39, 0x400 ;  /* 0x0000040000277802 */ /* 0x000fe40000000f00 */
[----:B------:R-:W-:-:S04]  /*0c20*/  IADD3 R22, PT, PT, R5, R22, R5 ;  /* 0x0000001605167210 */ /* 0x000fc80007ffe005 */
[----:B------:R-:W-:Y:S02]  /*0c30*/  IADD3 R22, PT, PT, R5, R22, R5 ;  /* 0x0000001605167210 */ /* 0x000fe40007ffe005 */
[----:B-1----:R-:W-:-:S05]  /*0c40*/  LEA R42, R42, R39, 0x18 ;  /* 0x000000272a2a7211 */ /* 0x002fca00078ec0ff */
[--C-:B------:R-:W-:Y:S02]  /*0c50*/  IMAD R39, R26, 0x44, R42.reuse ;  /* 0x000000441a277824 */ /* 0x100fe400078e022a */
[--C-:B0-----:R-:W-:Y:S02]  /*0c60*/  IMAD R16, R25, 0x44, R42.reuse ;  /* 0x0000004419107824 */ /* 0x101fe400078e022a */
[--C-:B------:R-:W-:Y:S02]  /*0c70*/  IMAD R23, R23, 0x44, R42.reuse ;  /* 0x0000004417177824 */ /* 0x100fe400078e022a */
[----:B------:R-:W-:Y:S01]  /*0c80*/  IMAD R24, R24, 0x44, R42 ;  /* 0x0000004418187824 */ /* 0x000fe200078e022a */
[----:B------:R-:W-:Y:S02]  /*0c90*/  LEA R39, R30, R39, 0x2 ;  /* 0x000000271e277211 */ /* 0x000fe400078e10ff */
[----:B------:R-:W-:Y:S02]  /*0ca0*/  LEA R16, R29, R16, 0x2 ;  /* 0x000000101d107211 */ /* 0x000fe400078e10ff */
[----:B------:R-:W-:-:S02]  /*0cb0*/  LEA R23, R28, R23, 0x2 ;  /* 0x000000171c177211 */ /* 0x000fc400078e10ff */
[----:B------:R-:W-:Y:S02]  /*0cc0*/  LEA R24, R27, R24, 0x2 ;  /* 0x000000181b187211 */ /* 0x000fe400078e10ff */
[----:B------:R-:W-:Y:S02]  /*0cd0*/  ISETP.GE.U32.AND P0, PT, R22, 0x400, PT ;  /* 0x000004001600780c */ /* 0x000fe40003f06070 */
[C---:B------:R-:W-:Y:S02]  /*0ce0*/  LEA R19, R5.reuse, R19, 0x2 ;  /* 0x0000001305137211 */ /* 0x040fe400078e10ff */
[C---:B------:R-:W-:Y:S02]  /*0cf0*/  LEA R20, R5.reuse, R20, 0x2 ;  /* 0x0000001405147211 */ /* 0x040fe400078e10ff */
[----:B------:R-:W-:Y:S01]  /*0d00*/  LEA R21, R5, R21, 0x2 ;  /* 0x0000001505157211 */ /* 0x000fe200078e10ff */
[----:B----4-:R0:W-:Y:S04]  /*0d10*/  STS [R39], R36 ;  /* 0x0000002427007388 */ /* 0x0101e80000000800 */
[----:B--2---:R0:W-:Y:S04]  /*0d20*/  STS [R16], R31 ;  /* 0x0000001f10007388 */ /* 0x0041e80000000800 */
[----:B---3--:R0:W-:Y:S04]  /*0d30*/  STS [R23], R38 ;  /* 0x0000002617007388 */ /* 0x0081e80000000800 */
[----:B-----5:R0:W-:Y:S01]  /*0d40*/  STS [R24], R37 ;  /* 0x0000002518007388 */ /* 0x0201e20000000800 */
[----:B------:R-:W-:Y:S05]  /*0d50*/  @!P0 BRA `(.L_x_1330) ;  /* 0xfffffff800f88947 */ /* 0x000fea000383ffff */
.L_x_1329:
[----:B--2-4-:R-:W-:Y:S05]  /*0d60*/  BSYNC.RECONVERGENT B0 ;  /* 0x0000000000007941 */ /* 0x014fea0003800200 */
.L_x_1328:
[----:B------:R-:W-:Y:S01]  /*0d70*/  BSSY.RECONVERGENT B0, `(.L_x_1331) ;  /* 0x0000036000007945 */ /* 0x000fe20003800200 */
[----:B------:R-:W-:-:S03]  /*0d80*/  MOV R20, R0 ;  /* 0x0000000000147202 */ /* 0x000fc60000000f00 */
[----:B------:R-:W-:Y:S05]  /*0d90*/  @!P2 BRA `(.L_x_1332) ;  /* 0x0000000000cca947 */ /* 0x000fea0003800000 */
[----:B------:R-:W2:Y:S01]  /*0da0*/  LDC R10, c[0x0][0x3b4] ;  /* 0x0000ed00ff0a7b82 */ /* 0x000ea20000000800 */
[----:B01----:R-:W-:Y:S01]  /*0db0*/  LOP3.LUT R9, R0, 0x3f, RZ, 0xc0, !PT ;  /* 0x0000003f00097812 */ /* 0x003fe200078ec0ff */
[----:B------:R-:W-:Y:S01]  /*0dc0*/  BSSY.RECONVERGENT B1, `(.L_x_1333) ;  /* 0x000000c000017945 */ /* 0x000fe20003800200 */
[----:B------:R-:W-:Y:S02]  /*0dd0*/  LEA R11, R4, R47, 0x4 ;  /* 0x0000002f040b7211 */ /* 0x000fe400078e20ff */
[----:B------:R-:W-:Y:S01]  /*0de0*/  LEA R17, R2, R9, 0x6 ;  /* 0x0000000902117211 */ /* 0x000fe200078e30ff */
[----:B------:R-:W-:Y:S02]  /*0df0*/  HFMA2 R9, -RZ, RZ, 0, 0 ;  /* 0x00000000ff097431 */ /* 0x000fe400000001ff */
        /* <DEDUP_REMOVED lines=8> */
.L_x_1334:
[----:B------:R-:W-:Y:S05]  /*0e80*/  BSYNC.RECONVERGENT B1 ;  /* 0x0000000000017941 */ /* 0x000fea0003800200 */
.L_x_1333:
[----:B-----5:R2:W-:Y:S01]  /*0e90*/  STS [R46], R9 ;  /* 0x000000092e007388 */ /* 0x0205e20000000800 */
[----:B------:R-:W-:Y:S02]  /*0ea0*/  ISETP.NE.AND P0, PT, R18, RZ, PT ;  /* 0x000000ff1200720c */ /* 0x000fe40003f05270 */
[----:B------:R-:W-:-:S11]  /*0eb0*/  MOV R20, R53 ;  /* 0x0000003500147202 */ /* 0x000fd60000000f00 */
[----:B--2---:R-:W-:Y:S05]  /*0ec0*/  @!P0 BRA `(.L_x_1332) ;  /* 0x0000000000808947 */ /* 0x004fea0003800000 */
[----:B------:R-:W-:Y:S01]  /*0ed0*/  LOP3.LUT R9, R53, 0x3f, RZ, 0xc0, !PT ;  /* 0x0000003f35097812 */ /* 0x000fe200078ec0ff */
[----:B------:R-:W-:Y:S01]  /*0ee0*/  BSSY.RECONVERGENT B1, `(.L_x_1335) ;  /* 0x000000b000017945 */ /* 0x000fe20003800200 */
[----:B------:R-:W-:Y:S02]  /*0ef0*/  LEA R11, R4, R45, 0x4 ;  /* 0x0000002d040b7211 */ /* 0x000fe400078e20ff */
[----:B------:R-:W-:Y:S01]  /*0f00*/  LEA R17, R2, R9, 0x6 ;  /* 0x0000000902117211 */ /* 0x000fe200078e30ff */
[----:B------:R-:W-:-:S03]  /*0f10*/  HFMA2 R9, -RZ, RZ, 0, 0 ;  /* 0x00000000ff097431 */ /* 0x000fc600000001ff */
[----:B------:R-:W-:-:S04]  /*0f20*/  ISETP.GE.U32.AND P0, PT, R17, R10, PT ;  /* 0x0000000a1100720c */ /* 0x000fc80003f06070 */
[----:B------:R-:W-:-:S13]  /*0f30*/  ISETP.GE.U32.OR P0, PT, R11, R16, P0 ;  /* 0x000000100b00720c */ /* 0x000fda0000706470 */
[----:B------:R-:W-:Y:S05]  /*0f40*/  @P0 BRA `(.L_x_1336) ;  /* 0x0000000000100947 */ /* 0x000fea0003800000 */
[----:B0-----:R-:W0:Y:S01]  /*0f50*/  LDC.64 R8, c[0x0][0x390] ;  /* 0x0000e400ff087b82 */ /* 0x001e220000000a00 */
[----:B------:R-:W-:-:S04]  /*0f60*/  IMAD R11, R11, R10, R17 ;  /* 0x0000000a0b0b7224 */ /* 0x000fc800078e0211 */
[----:B0-----:R-:W-:-:S06]  /*0f70*/  IMAD.WIDE.U32 R8, R11, 0x4, R8 ;  /* 0x000000040b087825 */ /* 0x001fcc00078e0008 */
[----:B------:R1:W5:Y:S02]  /*0f80*/  LDG.E.CONSTANT R9, desc[UR6][R8.64] ;  /* 0x0000000608097981 */ /* 0x000364000c1e9900 */
.L_x_1336:
[----:B------:R-:W-:Y:S05]  /*0f90*/  BSYNC.RECONVERGENT B1 ;  /* 0x0000000000017941 */ /* 0x000fea0003800200 */
.L_x_1335:
[----:B-----5:R2:W-:Y:S01]  /*0fa0*/  STS [R44], R9 ;  /* 0x000000092c007388 */ /* 0x0205e20000000800 */
[----:B------:R-:W-:Y:S02]  /*0fb0*/  ISETP.NE.AND P0, PT, R18, 0x1, PT ;  /* 0x000000011200780c */ /* 0x000fe40003f05270 */
        /* <DEDUP_REMOVED lines=10> */
[----:B01----:R-:W0:Y:S01]  /*1060*/  LDC.64 R8, c[0x0][0x390] ;  /* 0x0000e400ff087b82 */ /* 0x003e220000000a00 */
[----:B------:R-:W-:-:S04]  /*1070*/  IMAD R11, R11, R10, R17 ;  /* 0x0000000a0b0b7224 */ /* 0x000fc800078e0211 */
[----:B0-----:R-:W-:-:S06]  /*1080*/  IMAD.WIDE.U32 R8, R11, 0x4, R8 ;  /* 0x000000040b087825 */ /* 0x001fcc00078e0008 */
[----:B------:R2:W5:Y:S02]  /*1090*/  LDG.E.CONSTANT R9, desc[UR6][R8.64] ;  /* 0x0000000608097981 */ /* 0x000564000c1e9900 */
.L_x_1338:
[----:B------:R-:W-:Y:S05]  /*10a0*/  BSYNC.RECONVERGENT B1 ;  /* 0x0000000000017941 */ /* 0x000fea0003800200 */
.L_x_1337:
[----:B-----5:R4:W-:Y:S01]  /*10b0*/  STS [R6], R9 ;  /* 0x0000000906007388 */ /* 0x0209e20000000800 */
[----:B------:R-:W-:-:S07]  /*10c0*/  IADD3 R20, PT, PT, R49, R5, RZ ;  /* 0x0000000531147210 */ /* 0x000fce0007ffe0ff */
.L_x_1332:
[----:B------:R-:W-:Y:S05]  /*10d0*/  BSYNC.RECONVERGENT B0 ;  /* 0x0000000000007941 */ /* 0x000fea0003800200 */
.L_x_1331:
[----:B------:R-:W0:Y:S01]  /*10e0*/  LDCU UR5, c[0x0][0x3b4] ;  /* 0x00007680ff0577ac */ /* 0x000e220008000800 */
[----:B------:R-:W-:Y:S01]  /*10f0*/  BSSY.RECONVERGENT B0, `(.L_x_1339) ;  /* 0x0000045000007945 */ /* 0x000fe20003800200 */
[----:B------:R-:W0:Y:S03]  /*1100*/  LDCU UR8, c[0x0][0x3b8] ;  /* 0x00007700ff0877ac */ /* 0x000e260008000800 */
[----:B------:R-:W-:Y:S05]  /*1110*/  @!P4 BRA `(.L_x_1340) ;  /* 0x000000040008c947 */ /* 0x000fea0003800000 */
.L_x_1341:
[----:B012---:R-:W-:Y:S02]  /*1120*/  IADD3 R8, PT, PT, R5, R20, RZ ;  /* 0x0000001405087210 */ /* 0x007fe40007ffe0ff */
[----:B------:R-:W-:Y:S02]  /*1130*/  LOP3.LUT R37, R20, 0x3f, RZ, 0xc0, !PT ;  /* 0x0000003f14257812 */ /* 0x000fe400078ec0ff */
[----:B------:R-:W-:Y:S02]  /*1140*/  SHF.R.U32.HI R23, RZ, 0x6, R8 ;  /* 0x00000006ff177819 */ /* 0x000fe40000011608 */
[C---:B------:R-:W-:Y:S02]  /*1150*/  LOP3.LUT R31, R8.reuse, 0x3f, RZ, 0xc0, !PT ;  /* 0x0000003f081f7812 */ /* 0x040fe400078ec0ff */
[----:B------:R-:W-:Y:S02]  /*1160*/  IADD3 R8, PT, PT, R8, R5, RZ ;  /* 0x0000000508087210 */ /* 0x000fe40007ffe0ff */
[----:B------:R-:W-:-:S02]  /*1170*/  SHF.R.U32.HI R25, RZ, 0x6, R20 ;  /* 0x00000006ff197819 */ /* 0x000fc40000011614 */
[C---:B------:R-:W-:Y:S02]  /*1180*/  IADD3 R20, PT, PT, R8.reuse, R5, RZ ;  /* 0x0000000508147210 */ /* 0x040fe40007ffe0ff */
[----:B------:R-:W-:Y:S02]  /*1190*/  LOP3.LUT R29, R8, 0x3f, RZ, 0xc0, !PT ;  /* 0x0000003f081d7812 */ /* 0x000fe400078ec0ff */
[----:B------:R-:W-:Y:S02]  /*11a0*/  LOP3.LUT R27, R20, 0x3f, RZ, 0xc0, !PT ;  /* 0x0000003f141b7812 */ /* 0x000fe400078ec0ff */
[C---:B------:R-:W-:Y:S02]  /*11b0*/  LEA R22, R2.reuse, R37, 0x6 ;  /* 0x0000002502167211 */ /* 0x040fe400078e30ff */
[----:B------:R-:W-:Y:S02]  /*11c0*/  LEA R24, R2, R31, 0x6 ;  /* 0x0000001f02187211 */ /* 0x000fe400078e30ff */
[----:B------:R-:W-:-:S02]  /*11d0*/  SHF.R.U32.HI R21, RZ, 0x6, R8 ;  /* 0x00000006ff157819 */ /* 0x000fc40000011608 */
[C---:B------:R-:W-:Y:S02]  /*11e0*/  LEA R26, R2.reuse, R29, 0x6 ;  /* 0x0000001d021a7211 */ /* 0x040fe400078e30ff */
[----:B------:R-:W-:Y:S02]  /*11f0*/  SHF.R.U32.HI R39, RZ, 0x6, R20 ;  /* 0x00000006ff277819 */ /* 0x000fe40000011614 */
[----:B------:R-:W-:Y:S02]  /*1200*/  LEA R28, R2, R27, 0x6 ;  /* 0x0000001b021c7211 */ /* 0x000fe400078e30ff */
[----:B------:R-:W-:Y:S02]  /*1210*/  LEA R55, R4, R25, 0x4 ;  /* 0x0000001904377211 */ /* 0x000fe400078e20ff */
[----:B------:R-:W-:Y:S02]  /*1220*/  ISETP.GE.U32.AND P0, PT, R22, UR5, PT ;  /* 0x0000000516007c0c */ /* 0x000fe4000bf06070 */
[----:B------:R-:W-:-:S02]  /*1230*/  LEA R57, R4, R23, 0x4 ;  /* 0x0000001704397211 */ /* 0x000fc400078e20ff */
[----:B------:R-:W-:Y:S02]  /*1240*/  ISETP.GE.U32.AND P1, PT, R24, UR5, PT ;  /* 0x0000000518007c0c */ /* 0x000fe4000bf26070 */
[----:B------:R-:W-:Y:S02]  /*1250*/  LEA R61, R4, R21, 0x4 ;  /* 0x00000015043d7211 */ /* 0x000fe400078e20ff */
[----:B------:R-:W-:Y:S02]  /*1260*/  ISETP.GE.U32.AND P2, PT, R26, UR5, PT ;  /* 0x000000051a007c0c */ /* 0x000fe4000bf46070 */
[----:B------:R-:W-:Y:S02]  /*1270*/  LEA R63, R4, R39, 0x4 ;  /* 0x00000027043f7211 */ /* 0x000fe400078e20ff */
[----:B------:R-:W-:Y:S02]  /*1280*/  ISETP.GE.U32.AND P3, PT, R28, UR5, PT ;  /* 0x000000051c007c0c */ /* 0x000fe4000bf66070 */
[----:B------:R-:W-:-:S02]  /*1290*/  ISETP.GE.U32.OR P0, PT, R55, UR8, P0 ;  /* 0x0000000837007c0c */ /* 0x000fc40008706470 */
[----:B------:R-:W-:Y:S02]  /*12a0*/  ISETP.GE.U32.OR P1, PT, R57, UR8, P1 ;  /* 0x0000000839007c0c */ /* 0x000fe40008f26470 */
[----:B------:R-:W-:Y:S02]  /*12b0*/  ISETP.GE.U32.OR P2, PT, R61, UR8, P2 ;  /* 0x000000083d007c0c */ /* 0x000fe40009746470 */
[----:B------:R-:W-:-:S07]  /*12c0*/  ISETP.GE.U32.OR P3, PT, R63, UR8, P3 ;  /* 0x000000083f007c0c */ /* 0x000fce0009f66470 */
[----:B------:R-:W0:Y:S01]  /*12d0*/  @!P0 LDC.64 R18, c[0x0][0x390] ;  /* 0x0000e400ff128b82 */ /* 0x000e220000000a00 */
[----:B------:R-:W-:Y:S02]  /*12e0*/  @!P0 IMAD R55, R55, UR5, R22 ;  /* 0x0000000537378c24 */ /* 0x000fe4000f8e0216 */
[----:B------:R-:W-:Y:S02]  /*12f0*/  HFMA2 R22, -RZ, RZ, 0, 0 ;  /* 0x00000000ff167431 */ /* 0x000fe400000001ff */
[----:B------:R-:W-:Y:S01]  /*1300*/  @!P1 IMAD R57, R57, UR5, R24 ;  /* 0x0000000539399c24 */ /* 0x000fe2000f8e0218 */
[----:B------:R-:W-:Y:S01]  /*1310*/  MOV R24, RZ ;  /* 0x000000ff00187202 */ /* 0x000fe20000000f00 */
[----:B------:R-:W-:Y:S02]  /*1320*/  @!P2 IMAD R61, R61, UR5, R26 ;  /* 0x000000053d3dac24 */ /* 0x000fe4000f8e021a */
[----:B------:R-:W-:Y:S02]  /*1330*/  HFMA2 R26, -RZ, RZ, 0, 0 ;  /* 0x00000000ff1a7431 */ /* 0x000fe400000001ff */
[----:B------:R-:W-:Y:S01]  /*1340*/  @!P3 IMAD R63, R63, UR5, R28 ;  /* 0x000000053f3fbc24 */ /* 0x000fe2000f8e021c */
[----:B------:R-:W1:Y:S01]  /*1350*/  @!P1 LDC.64 R16, c[0x0][0x390] ;  /* 0x0000e400ff109b82 */ /* 0x000e620000000a00 */
[----:B------:R-:W-:-:S07]  /*1360*/  MOV R28, RZ ;  /* 0x000000ff001c7202 */ /* 0x000fce0000000f00 */
[----:B------:R-:W2:Y:S08]  /*1370*/  @!P2 LDC.64 R10, c[0x0][0x390] ;  /* 0x0000e400ff0aab82 */ /* 0x000eb00000000a00 */
[----:B----4-:R-:W4:Y:S01]  /*1380*/  @!P3 LDC.64 R8, c[0x0][0x390] ;  /* 0x0000e400ff08bb82 */ /* 0x010f220000000a00 */
[----:B0-----:R-:W-:-:S05]  /*1390*/  @!P0 IMAD.WIDE.U32 R18, R55, 0x4, R18 ;  /* 0x0000000437128825 */ /* 0x001fca00078e0012 */
[----:B------:R0:W5:Y:S01]  /*13a0*/  @!P0 LDG.E.CONSTANT R28, desc[UR6][R18.64] ;  /* 0x00000006121c8981 */ /* 0x000162000c1e9900 */
[----:B-1----:R-:W-:-:S05]  /*13b0*/  @!P1 IMAD.WIDE.U32 R16, R57, 0x4, R16 ;  /* 0x0000000439109825 */ /* 0x002fca00078e0010 */
[----:B------:R-:W3:Y:S01]  /*13c0*/  @!P1 LDG.E.CONSTANT R26, desc[UR6][R16.64] ;  /* 0x00000006101a9981 */ /* 0x000ee2000c1e9900 */
[----:B--2---:R-:W-:-:S05]  /*13d0*/  @!P2 IMAD.WIDE.U32 R10, R61, 0x4, R10 ;  /* 0x000000043d0aa825 */ /* 0x004fca00078e000a */
[----:B------:R-:W2:Y:S01]  /*13e0*/  @!P2 LDG.E.CONSTANT R24, desc[UR6][R10.64] ;  /* 0x000000060a18a981 */ /* 0x000ea2000c1e9900 */
[----:B----4-:R-:W-:-:S05]  /*13f0*/  @!P3 IMAD.WIDE.U32 R8, R63, 0x4, R8 ;  /* 0x000000043f08b825 */ /* 0x010fca00078e0008 */
[----:B------:R-:W4:Y:S01]  /*1400*/  @!P3 LDG.E.CONSTANT R22, desc[UR6][R8.64] ;  /* 0x000000060816b981 */ /* 0x000f22000c1e9900 */
[----:B------:R-:W1:Y:S01]  /*1410*/  S2R R55, SR_CgaCtaId ;  /* 0x0000000000377919 */ /* 0x000e620000008800 */
[----:B------:R-:W-:-:S04]  /*1420*/  MOV R30, 0x400 ;  /* 0x00000400001e7802 */ /* 0x000fc80000000f00 */
[----:B------:R-:W-:Y:S02]  /*1430*/  IADD3 R30, PT, PT, R30, 0x1100, RZ ;  /* 0x000011001e1e7810 */ /* 0x000fe40007ffe0ff */
[----:B------:R-:W-:Y:S02]  /*1440*/  IADD3 R20, PT, PT, R20, R5, RZ ;  /* 0x0000000514147210 */ /* 0x000fe40007ffe0ff */
[----:B-1----:R-:W-:-:S05]  /*1450*/  LEA R42, R55, R30, 0x18 ;  /* 0x0000001e372a7211 */ /* 0x002fca00078ec0ff */
[--C-:B------:R-:W-:Y:S02]  /*1460*/  IMAD R30, R25, 0x104, R42.reuse ;  /* 0x00000104191e7824 */ /* 0x100fe400078e022a */
[--C-:B------:R-:W-:Y:S02]  /*1470*/  IMAD R36, R23, 0x104, R42.reuse ;  /* 0x0000010417247824 */ /* 0x100fe400078e022a */
[--C-:B------:R-:W-:Y:S02]  /*1480*/  IMAD R38, R21, 0x104, R42.reuse ;  /* 0x0000010415267824 */ /* 0x100fe400078e022a */
[----:B0-----:R-:W-:Y:S01]  /*1490*/  IMAD R18, R39, 0x104, R42 ;  /* 0x0000010427127824 */ /* 0x001fe200078e022a */
[----:B------:R-:W-:Y:S02]  /*14a0*/  LEA R37, R37, R30, 0x2 ;  /* 0x0000001e25257211 */ /* 0x000fe400078e10ff */
[----:B------:R-:W-:Y:S02]  /*14b0*/  LEA R31, R31, R36, 0x2 ;  /* 0x000000241f1f7211 */ /* 0x000fe400078e10ff */
[----:B------:R-:W-:-:S02]  /*14c0*/  LEA R29, R29, R38, 0x2 ;  /* 0x000000261d1d7211 */ /* 0x000fc400078e10ff */
[----:B------:R-:W-:Y:S02]  /*14d0*/  LEA R27, R27, R18, 0x2 ;  /* 0x000000121b1b7211 */ /* 0x000fe400078e10ff */
[----:B------:R-:W-:Y:S01]  /*14e0*/  ISETP.GE.U32.AND P0, PT, R20, 0x400, PT ;  /* 0x000004001400780c */ /* 0x000fe20003f06070 */
[----:B-----5:R0:W-:Y:S04]  /*14f0*/  STS [R37], R28 ;  /* 0x0000001c25007388 */ /* 0x0201e80000000800 */
[----:B---3--:R0:W-:Y:S04]  /*1500*/  STS [R31], R26 ;  /* 0x0000001a1f007388 */ /* 0x0081e80000000800 */
[----:B--2---:R0:W-:Y:S04]  /*1510*/  STS [R29], R24 ;  /* 0x000000181d007388 */ /* 0x0041e80000000800 */
[----:B----4-:R0:W-:Y:S01]  /*1520*/  STS [R27], R22 ;  /* 0x000000161b007388 */ /* 0x0101e20000000800 */
[----:B------:R-:W-:Y:S05]  /*1530*/  @!P0 BRA `(.L_x_1341) ;  /* 0xfffffff800f88947 */ /* 0x000fea000383ffff */
.L_x_1340:
[----:B0-----:R-:W-:Y:S05]  /*1540*/  BSYNC.RECONVERGENT B0 ;  /* 0x0000000000007941 */ /* 0x001fea0003800200 */
.L_x_1339:
[----:B------:R-:W0:Y:S01]  /*1550*/  S2R R11, SR_TID.X ;  /* 0x00000000000b7919 */ /* 0x000e220000002100 */
[----:B-12---:R-:W-:Y:S02]  /*1560*/  MOV R8, 0x400 ;  /* 0x0000040000087802 */ /* 0x006fe40000000f00 */
[----:B------:R-:W-:Y:S01]  /*1570*/  IADD3 R4, PT, PT, R4, 0x1, RZ ;  /* 0x0000000104047810 */ /* 0x000fe20007ffe0ff */
[----:B----4-:R-:W1:Y:S01]  /*1580*/  S2R R9, SR_CgaCtaId ;  /* 0x0000000000097919 */ /* 0x010e620000008800 */
[----:B------:R-:W-:Y:S01]  /*1590*/  IADD3 R10, PT, PT, R8, 0x1100, RZ ;  /* 0x00001100080a7810 */ /* 0x000fe20007ffe0ff */
[----:B------:R-:W-:Y:S01]  /*15a0*/  BAR.SYNC.DEFER_BLOCKING 0x0 ;  /* 0x0000000000007b1d */ /* 0x000fe20000010000 */
[----:B------:R-:W-:Y:S02]  /*15b0*/  ISETP.NE.AND P0, PT, R4, UR4, PT ;  /* 0x0000000404007c0c */ /* 0x000fe4000bf05270 */
[----:B0-----:R-:W-:Y:S02]  /*15c0*/  SHF.R.U32.HI R16, RZ, 0x2, R11 ;  /* 0x00000002ff107819 */ /* 0x001fe4000001160b */
[----:B------:R-:W-:-:S02]  /*15d0*/  SHF.L.U32 R11, R11, 0x2, RZ ;  /* 0x000000020b0b7819 */ /* 0x000fc400000006ff */
[C---:B-1----:R-:W-:Y:S02]  /*15e0*/  LEA R55, R9.reuse, R8, 0x18 ;  /* 0x0000000809377211 */ /* 0x042fe400078ec0ff */
[----:B------:R-:W-:Y:S02]  /*15f0*/  LOP3.LUT R16, R16, 0xfc, RZ, 0xc0, !PT ;  /* 0x000000fc10107812 */ /* 0x000fe400078ec0ff */
[----:B------:R-:W-:Y:S02]  /*1600*/  LEA R10, R9, R10, 0x18 ;  /* 0x0000000a090a7211 */ /* 0x000fe400078ec0ff */
[----:B------:R-:W-:Y:S01]  /*1610*/  LOP3.LUT R11, R11, 0x3c, RZ, 0xc0, !PT ;  /* 0x0000003c0b0b7812 */ /* 0x000fe200078ec0ff */
[----:B------:R-:W-:-:S03]  /*1620*/  IMAD R55, R16, 0x44, R55 ;  /* 0x0000004410377824 */ /* 0x000fc600078e0237 */
[----:B------:R-:W-:Y:S02]  /*1630*/  LEA R54, R11, R10, 0x2 ;  /* 0x0000000a0b367211 */ /* 0x000fe400078e10ff */
[----:B------:R-:W-:Y:S04]  /*1640*/  LDS.128 R24, [R55+0x80] ;  /* 0x0000800037187984 */ /* 0x000fe80000000c00 */
[----:B------:R-:W0:Y:S04]  /*1650*/  LDS.128 R16, [R54] ;  /* 0x0000000036107984 */ /* 0x000e280000000c00 */
[----:B------:R-:W1:Y:S04]  /*1660*/  LDS.128 R20, [R54+0x100] ;  /* 0x0001000036147984 */ /* 0x000e680000000c00 */
[----:B------:R-:W2:Y:S04]  /*1670*/  LDS.128 R8, [R55+0x40] ;  /* 0x0000400037087984 */ /* 0x000ea80000000c00 */
[----:B------:R-:W4:Y:S04]  /*1680*/  LDS.128 R36, [R55] ;  /* 0x0000000037247984 */ /* 0x000f280000000c00 */
[----:B------:R-:W5:Y:S04]  /*1690*/  LDS.128 R28, [R55+0xc0] ;  /* 0x0000c000371c7984 */ /* 0x000f680000000c00 */
[----:B------:R-:W3:Y:S04]  /*16a0*/  LDS R57, [R54+0x110] ;  /* 0x0001100036397984 */ /* 0x000ee80000000800 */
[----:B------:R-:W-:Y:S01]  /*16b0*/  LDS R61, [R54+0x520] ;  /* 0x00052000363d7984 */ /* 0x000fe20000000800 */
[----:B0-----:R-:W-:Y:S01]  /*16c0*/  FFMA R35, R16, R26, R35 ;  /* 0x0000001a10237223 */ /* 0x001fe20000000023 */
[C---:B------:R-:W-:Y:S01]  /*16d0*/  FFMA R33, R26.reuse, R17, R33 ;  /* 0x000000111a217223 */ /* 0x040fe20000000021 */
[C---:B------:R-:W-:Y:S01]  /*16e0*/  FFMA R32, R26.reuse, R19, R32 ;  /* 0x000000131a207223 */ /* 0x040fe20000000020 */
[-C--:B-1----:R-:W-:Y:S01]  /*16f0*/  FFMA R20, R26, R18.reuse, R14 ;  /* 0x000000121a147223 */ /* 0x082fe2000000000e */
[----:B--2---:R-:W-:Y:S01]  /*1700*/  FFMA R42, R16, R9, R15 ;  /* 0x00000009102a7223 */ /* 0x004fe2000000000f */
[C---:B------:R-:W-:Y:S01]  /*1710*/  FFMA R41, R9.reuse, R17, R41 ;  /* 0x0000001109297223 */ /* 0x040fe20000000029 */
[C---:B------:R-:W-:Y:S01]  /*1720*/  FFMA R40, R9.reuse, R18, R40 ;  /* 0x0000001209287223 */ /* 0x040fe20000000028 */
[----:B------:R-:W-:Y:S01]  /*1730*/  FFMA R43, R9, R19, R43 ;  /* 0x00000013092b7223 */ /* 0x000fe2000000002b */
[C---:B----4-:R-:W-:Y:S01]  /*1740*/  FFMA R25, R36.reuse, R17, R13 ;  /* 0x0000001124197223 */ /* 0x050fe2000000000d */
[C---:B------:R-:W-:Y:S01]  /*1750*/  FFMA R26, R36.reuse, R19, R12 ;  /* 0x00000013241a7223 */ /* 0x040fe2000000000c */
[----:B------:R-:W-:Y:S01]  /*1760*/  FFMA R56, R36, R16, R56 ;  /* 0x0000001024387223 */ /* 0x000fe20000000038 */
[----:B------:R-:W0:Y:S01]  /*1770*/  LDS.128 R12, [R55+0xd0] ;  /* 0x0000d000370c7984 */ /* 0x000e220000000c00 */
[----:B-----5:R-:W-:Y:S01]  /*1780*/  FFMA R60, R16, R31, R60 ;  /* 0x0000001f103c7223 */ /* 0x020fe2000000003c */
[C---:B------:R-:W-:Y:S01]  /*1790*/  FFMA R59, R31.reuse, R17, R59 ;  /* 0x000000111f3b7223 */ /* 0x040fe2000000003b */
[CC--:B------:R-:W-:Y:S01]  /*17a0*/  FFMA R62, R31.reuse, R18.reuse, R62 ;  /* 0x000000121f3e7223 */ /* 0x0c0fe2000000003e */
[----:B------:R-:W-:Y:S01]  /*17b0*/  FFMA R34, R31, R19, R34 ;  /* 0x000000131f227223 */ /* 0x000fe20000000022 */
[----:B------:R-:W-:Y:S01]  /*17c0*/  FFMA R58, R36, R18, R58 ;  /* 0x00000012243a7223 */ /* 0x000fe2000000003a */
[----:B------:R-:W1:Y:S01]  /*17d0*/  LDS.64 R30, [R54+0x210] ;  /* 0x00021000361e7984 */ /* 0x000e620000000a00 */
[----:B------:R-:W-:Y:S01]  /*17e0*/  FFMA R56, R21, R37, R56 ;  /* 0x0000002515387223 */ /* 0x000fe20000000038 */
[C---:B------:R-:W-:Y:S01]  /*17f0*/  FFMA R25, R37.reuse, R22, R25 ;  /* 0x0000001625197223 */ /* 0x040fe20000000019 */
[----:B------:R-:W-:Y:S01]  /*1800*/  FFMA R36, R37, R23, R58 ;  /* 0x0000001725247223 */ /* 0x000fe2000000003a */
[----:B------:R-:W2:Y:S01]  /*1810*/  LDS.64 R8, [R54+0x208] ;  /* 0x0002080036087984 */ /* 0x000ea20000000a00 */
[----:B---3--:R-:W-:Y:S01]  /*1820*/  FFMA R37, R57, R37, R26 ;  /* 0x0000002539257223 */ /* 0x008fe2000000001a */
[-C--:B------:R-:W-:Y:S01]  /*1830*/  FFMA R42, R21, R10.reuse, R42 ;  /* 0x0000000a152a7223 */ /* 0x080fe2000000002a */
[CC--:B------:R-:W-:Y:S01]  /*1840*/  FFMA R41, R22.reuse, R10.reuse, R41 ;  /* 0x0000000a16297223 */ /* 0x0c0fe20000000029 */
[----:B------:R-:W3:Y:S01]  /*1850*/  LDS.128 R16, [R55+0x90] ;  /* 0x0000900037107984 */ /* 0x000ee20000000c00 */
[-C--:B------:R-:W-:Y:S01]  /*1860*/  FFMA R40, R23, R10.reuse, R40 ;  /* 0x0000000a17287223 */ /* 0x080fe20000000028 */
[----:B------:R-:W-:Y:S01]  /*1870*/  FFMA R43, R57, R10, R43 ;  /* 0x0000000a392b7223 */ /* 0x000fe2000000002b */
[-C--:B------:R-:W-:Y:S01]  /*1880*/  FFMA R26, R21, R27.reuse, R35 ;  /* 0x0000001b151a7223 */ /* 0x080fe20000000023 */
[-C--:B------:R-:W-:Y:S01]  /*1890*/  FFMA R10, R22, R27.reuse, R33 ;  /* 0x0000001b160a7223 */ /* 0x080fe20000000021 */
[-C--:B------:R-:W-:Y:S01]  /*18a0*/  FFMA R20, R23, R27.reuse, R20 ;  /* 0x0000001b17147223 */ /* 0x080fe20000000014 */
[C---:B------:R-:W-:Y:S01]  /*18b0*/  FFMA R27, R57.reuse, R27, R32 ;  /* 0x0000001b391b7223 */ /* 0x040fe20000000020 */
[-C--:B0-----:R-:W-:Y:S01]  /*18c0*/  FFMA R57, R57, R12.reuse, R34 ;  /* 0x0000000c39397223 */ /* 0x081fe20000000022 */
[----:B------:R-:W-:Y:S01]  /*18d0*/  FFMA R60, R21, R12, R60 ;  /* 0x0000000c153c7223 */ /* 0x000fe2000000003c */
[C---:B------:R-:W-:Y:S01]  /*18e0*/  FFMA R59, R12.reuse, R22, R59 ;  /* 0x000000160c3b7223 */ /* 0x040fe2000000003b */
[----:B------:R-:W0:Y:S01]  /*18f0*/  LDS.128 R32, [R54+0x310] ;  /* 0x0003100036207984 */ /* 0x000e220000000c00 */
[----:B------:R-:W-:Y:S01]  /*1900*/  FFMA R62, R12, R23, R62 ;  /* 0x000000170c3e7223 */ /* 0x000fe2000000003e */
[----:B-1----:R-:W-:-:S02]  /*1910*/  FFMA R12, R30, R38, R36 ;  /* 0x000000261e0c7223 */ /* 0x002fc40000000024 */
[----:B------:R-:W1:Y:S01]  /*1920*/  LDS R35, [R54+0x30c] ;  /* 0x00030c0036237984 */ /* 0x000e620000000800 */
[-C--:B------:R-:W-:Y:S01]  /*1930*/  FFMA R40, R30, R11.reuse, R40 ;  /* 0x0000000b1e287223 */ /* 0x080fe20000000028 */
[----:B------:R-:W-:Y:S01]  /*1940*/  FFMA R43, R31, R11, R43 ;  /* 0x0000000b1f2b7223 */ /* 0x000fe2000000002b */
[----:B--2---:R-:W-:Y:S01]  /*1950*/  FFMA R56, R8, R38, R56 ;  /* 0x0000002608387223 */ /* 0x004fe20000000038 */
[----:B------:R-:W-:Y:S01]  /*1960*/  FFMA R25, R38, R9, R25 ;  /* 0x0000000926197223 */ /* 0x000fe20000000019 */
[CC--:B------:R-:W-:Y:S01]  /*1970*/  FFMA R42, R8.reuse, R11.reuse, R42 ;  /* 0x0000000b082a7223 */ /* 0x0c0fe2000000002a */
[C---:B------:R-:W-:Y:S01]  /*1980*/  FFMA R41, R9.reuse, R11, R41 ;  /* 0x0000000b09297223 */ /* 0x040fe20000000029 */
[CC--:B------:R-:W-:Y:S01]  /*1990*/  FFMA R60, R8.reuse, R13.reuse, R60 ;  /* 0x0000000d083c7223 */ /* 0x0c0fe2000000003c */
[----:B------:R-:W-:Y:S01]  /*19a0*/  FFMA R59, R9, R13, R59 ;  /* 0x0000000d093b7223 */ /* 0x000fe2000000003b */
[-C--:B---3--:R-:W-:Y:S01]  /*19b0*/  FFMA R26, R8, R16.reuse, R26 ;  /* 0x00000010081a7223 */ /* 0x088fe2000000001a */
[----:B------:R-:W-:Y:S01]  /*19c0*/  FFMA R36, R16, R9, R10 ;  /* 0x0000000910247223 */ /* 0x000fe2000000000a */
[----:B------:R-:W-:Y:S01]  /*19d0*/  FFMA R38, R38, R31, R37 ;  /* 0x0000001f26267223 */ /* 0x000fe20000000025 */
[----:B------:R-:W2:Y:S01]  /*19e0*/  LDS.128 R8, [R55+0x50] ;  /* 0x0000500037087984 */ /* 0x000ea20000000c00 */
[CC--:B------:R-:W-:Y:S01]  /*19f0*/  FFMA R62, R30.reuse, R13.reuse, R62 ;  /* 0x0000000d1e3e7223 */ /* 0x0c0fe2000000003e */
[----:B------:R-:W-:Y:S01]  /*1a00*/  FFMA R57, R31, R13, R57 ;  /* 0x0000000d1f397223 */ /* 0x000fe20000000039 */
[----:B------:R-:W-:Y:S01]  /*1a10*/  FFMA R30, R30, R16, R20 ;  /* 0x000000101e1e7223 */ /* 0x000fe20000000014 */
[----:B------:R-:W-:Y:S01]  /*1a20*/  FFMA R31, R16, R31, R27 ;  /* 0x0000001f101f7223 */ /* 0x000fe2000000001b */
[----:B------:R-:W3:Y:S01]  /*1a30*/  LDS.128 R20, [R54+0x410] ;  /* 0x0004100036147984 */ /* 0x000ee20000000c00 */
[C---:B0-----:R-:W-:Y:S01]  /*1a40*/  FFMA R13, R32.reuse, R39, R25 ;  /* 0x00000027200d7223 */ /* 0x041fe20000000019 */
[C---:B------:R-:W-:Y:S01]  /*1a50*/  FFMA R12, R39.reuse, R33, R12 ;  /* 0x00000021270c7223 */ /* 0x040fe2000000000c */
[----:B------:R-:W-:Y:S01]  /*1a60*/  FFMA R16, R39, R34, R38 ;  /* 0x0000002227107223 */ /* 0x000fe20000000026 */
[C---:B------:R-:W-:Y:S01]  /*1a70*/  FFMA R25, R32.reuse, R17, R36 ;  /* 0x0000001120197223 */ /* 0x040fe20000000024 */
[C---:B-1----:R-:W-:Y:S01]  /*1a80*/  FFMA R56, R35.reuse, R39, R56 ;  /* 0x0000002723387223 */ /* 0x042fe20000000038 */
[CC--:B------:R-:W-:Y:S01]  /*1a90*/  FFMA R27, R35.reuse, R17.reuse, R26 ;  /* 0x00000011231b7223 */ /* 0x0c0fe2000000001a */
[----:B------:R-:W0:Y:S01]  /*1aa0*/  LDS.128 R36, [R55+0x10] ;  /* 0x0000100037247984 */ /* 0x000e220000000c00 */
[-C--:B------:R-:W-:Y:S01]  /*1ab0*/  FFMA R60, R35, R14.reuse, R60 ;  /* 0x0000000e233c7223 */ /* 0x080fe2000000003c */
[-C--:B------:R-:W-:Y:S01]  /*1ac0*/  FFMA R59, R32, R14.reuse, R59 ;  /* 0x0000000e203b7223 */ /* 0x080fe2000000003b */
[CC--:B------:R-:W-:Y:S01]  /*1ad0*/  FFMA R62, R33.reuse, R14.reuse, R62 ;  /* 0x0000000e213e7223 */ /* 0x0c0fe2000000003e */
[-C--:B------:R-:W-:Y:S01]  /*1ae0*/  FFMA R26, R33, R17.reuse, R30 ;  /* 0x00000011211a7223 */ /* 0x080fe2000000001e */
[C---:B------:R-:W-:Y:S01]  /*1af0*/  FFMA R31, R34.reuse, R17, R31 ;  /* 0x00000011221f7223 */ /* 0x040fe2000000001f */
[----:B------:R-:W-:Y:S01]  /*1b00*/  FFMA R14, R34, R14, R57 ;  /* 0x0000000e220e7223 */ /* 0x000fe20000000039 */
[-C--:B--2---:R-:W-:Y:S01]  /*1b10*/  FFMA R35, R35, R8.reuse, R42 ;  /* 0x0000000823237223 */ /* 0x084fe2000000002a */
[----:B------:R-:W-:Y:S01]  /*1b20*/  FFMA R32, R32, R8, R41 ;  /* 0x0000000820207223 */ /* 0x000fe20000000029 */
[C---:B------:R-:W-:Y:S01]  /*1b30*/  FFMA R33, R8.reuse, R33, R40 ;  /* 0x0000002108217223 */ /* 0x040fe20000000028 */
[----:B------:R-:W-:-:S02]  /*1b40*/  FFMA R34, R8, R34, R43 ;  /* 0x0000002208227223 */ /* 0x000fc4000000002b */
[----:B------:R-:W1:Y:S01]  /*1b50*/  LDS.128 R40, [R54+0x510] ;  /* 0x0005100036287984 */ /* 0x000e620000000c00 */
[C---:B---3--:R-:W-:Y:S01]  /*1b60*/  FFMA R30, R22.reuse, R9, R33 ;  /* 0x00000009161e7223 */ /* 0x048fe20000000021 */
[CC--:B------:R-:W-:Y:S01]  /*1b70*/  FFMA R26, R22.reuse, R18.reuse, R26 ;  /* 0x00000012161a7223 */ /* 0x0c0fe2000000001a */
[----:B------:R-:W-:Y:S01]  /*1b80*/  FFMA R62, R22, R15, R62 ;  /* 0x0000000f163e7223 */ /* 0x000fe2000000003e */
[CC--:B------:R-:W-:Y:S01]  /*1b90*/  FFMA R8, R20.reuse, R9.reuse, R35 ;  /* 0x0000000914087223 */ /* 0x0c0fe20000000023 */
[-C--:B------:R-:W-:Y:S01]  /*1ba0*/  FFMA R63, R21, R9.reuse, R32 ;  /* 0x00000009153f7223 */ /* 0x080fe20000000020 */
[----:B------:R-:W-:Y:S01]  /*1bb0*/  FFMA R17, R23, R9, R34 ;  /* 0x0000000917117223 */ /* 0x000fe20000000022 */
[CC--:B------:R-:W-:Y:S01]  /*1bc0*/  FFMA R27, R20.reuse, R18.reuse, R27 ;  /* 0x00000012141b7223 */ /* 0x0c0fe2000000001b */
[-C--:B------:R-:W-:Y:S01]  /*1bd0*/  FFMA R25, R21, R18.reuse, R25 ;  /* 0x0000001215197223 */ /* 0x080fe20000000019 */
[----:B------:R-:W-:Y:S01]  /*1be0*/  FFMA R31, R23, R18, R31 ;  /* 0x00000012171f7223 */ /* 0x000fe2000000001f */
[-C--:B------:R-:W-:Y:S01]  /*1bf0*/  FFMA R60, R20, R15.reuse, R60 ;  /* 0x0000000f143c7223 */ /* 0x080fe2000000003c */
[----:B------:R-:W2:Y:S01]  /*1c00*/  LDS.128 R32, [R55+0xe0] ;  /* 0x0000e00037207984 */ /* 0x000ea20000000c00 */
[-C--:B------:R-:W-:Y:S01]  /*1c10*/  FFMA R59, R21, R15.reuse, R59 ;  /* 0x0000000f153b7223 */ /* 0x080fe2000000003b */
[----:B------:R-:W-:Y:S01]  /*1c20*/  FFMA R9, R23, R15, R14 ;  /* 0x0000000f17097223 */ /* 0x000fe2000000000e */
[----:B------:R-:W-:Y:S01]  /*1c30*/  FFMA R31, R61, R19, R31 ;  /* 0x000000133d1f7223 */ /* 0x000fe2000000001f */
[----:B------:R-:W3:Y:S01]  /*1c40*/  LDS.64 R14, [R54+0x620] ;  /* 0x00062000360e7984 */ /* 0x000ee20000000a00 */
[C---:B0-----:R-:W-:Y:S01]  /*1c50*/  FFMA R56, R36.reuse, R20, R56 ;  /* 0x0000001424387223 */ /* 0x041fe20000000038 */
[C---:B------:R-:W-:Y:S01]  /*1c60*/  FFMA R58, R36.reuse, R21, R13 ;  /* 0x00000015243a7223 */ /* 0x040fe2000000000d */
[C---:B------:R-:W-:Y:S01]  /*1c70*/  FFMA R22, R36.reuse, R22, R12 ;  /* 0x0000001624167223 */ /* 0x040fe2000000000c */
[----:B------:R-:W-:Y:S01]  /*1c80*/  FFMA R16, R36, R23, R16 ;  /* 0x0000001724107223 */ /* 0x000fe20000000010 */
[----:B------:R-:W0:Y:S01]  /*1c90*/  LDS.64 R12, [R54+0x618] ;  /* 0x00061800360c7984 */ /* 0x000e220000000a00 */
[----:B-1----:R-:W-:Y:S01]  /*1ca0*/  FFMA R57, R41, R37, R56 ;  /* 0x0000002529397223 */ /* 0x002fe20000000038 */
[C---:B------:R-:W-:Y:S01]  /*1cb0*/  FFMA R58, R37.reuse, R42, R58 ;  /* 0x0000002a253a7223 */ /* 0x040fe2000000003a */
[----:B------:R-:W-:Y:S01]  /*1cc0*/  FFMA R40, R37, R43, R22 ;  /* 0x0000002b25287223 */ /* 0x000fe20000000016 */
[----:B------:R-:W-:Y:S01]  /*1cd0*/  FFMA R56, R61, R37, R16 ;  /* 0x000000253d387223 */ /* 0x000fe20000000010 */
[-C--:B------:R-:W-:Y:S01]  /*1ce0*/  FFMA R8, R41, R10.reuse, R8 ;  /* 0x0000000a29087223 */ /* 0x080fe20000000008 */
[CC--:B------:R-:W-:Y:S01]  /*1cf0*/  FFMA R37, R42.reuse, R10.reuse, R63 ;  /* 0x0000000a2a257223 */ /* 0x0c0fe2000000003f */
[-C--:B------:R-:W-:Y:S01]  /*1d00*/  FFMA R36, R43, R10.reuse, R30 ;  /* 0x0000000a2b247223 */ /* 0x080fe2000000001e */
[----:B------:R-:W-:Y:S01]  /*1d10*/  FFMA R10, R61, R10, R17 ;  /* 0x0000000a3d0a7223 */ /* 0x000fe20000000011 */
[-C--:B------:R-:W-:Y:S01]  /*1d20*/  FFMA R27, R41, R19.reuse, R27 ;  /* 0x00000013291b7223 */ /* 0x080fe2000000001b */
[-C--:B------:R-:W-:Y:S01]  /*1d30*/  FFMA R25, R42, R19.reuse, R25 ;  /* 0x000000132a197223 */ /* 0x080fe20000000019 */
[----:B------:R-:W-:Y:S01]  /*1d40*/  FFMA R26, R43, R19, R26 ;  /* 0x000000132b1a7223 */ /* 0x000fe2000000001a */
[----:B------:R-:W1:Y:S01]  /*1d50*/  LDS.128 R20, [R55+0xa0] ;  /* 0x0000a00037147984 */ /* 0x000e620000000c00 */
[----:B--2---:R-:W-:Y:S01]  /*1d60*/  FFMA R60, R41, R32, R60 ;  /* 0x00000020293c7223 */ /* 0x004fe2000000003c */
[C---:B------:R-:W-:Y:S01]  /*1d70*/  FFMA R59, R32.reuse, R42, R59 ;  /* 0x0000002a203b7223 */ /* 0x040fe2000000003b */
[----:B------:R-:W-:Y:S01]  /*1d80*/  FFMA R62, R32, R43, R62 ;  /* 0x0000002b203e7223 */ /* 0x000fe2000000003e */
[----:B------:R-:W2:Y:S01]  /*1d90*/  LDS.128 R16, [R54+0x720] ;  /* 0x0007200036107984 */ /* 0x000ea20000000c00 */
[----:B------:R-:W-:Y:S01]  /*1da0*/  FFMA R61, R61, R32, R9 ;  /* 0x000000203d3d7223 */ /* 0x000fe20000000009 */
[-C--:B---3--:R-:W-:Y:S01]  /*1db0*/  FFMA R40, R14, R38.reuse, R40 ;  /* 0x000000260e287223 */ /* 0x088fe20000000028 */
[----:B------:R-:W-:Y:S01]  /*1dc0*/  FFMA R32, R38, R15, R56 ;  /* 0x0000000f26207223 */ /* 0x000fe20000000038 */
[----:B------:R-:W3:Y:S01]  /*1dd0*/  LDS R30, [R54+0x71c] ;  /* 0x00071c00361e7984 */ /* 0x000ee20000000800 */
[C---:B------:R-:W-:Y:S01]  /*1de0*/  FFMA R36, R14.reuse, R11, R36 ;  /* 0x0000000b0e247223 */ /* 0x040fe20000000024 */
[-C--:B------:R-:W-:Y:S01]  /*1df0*/  FFMA R62, R14, R33.reuse, R62 ;  /* 0x000000210e3e7223 */ /* 0x080fe2000000003e */
[----:B------:R-:W-:Y:S01]  /*1e00*/  FFMA R61, R15, R33, R61 ;  /* 0x000000210f3d7223 */ /* 0x000fe2000000003d */
[----:B0-----:R-:W-:Y:S01]  /*1e10*/  FFMA R57, R12, R38, R57 ;  /* 0x000000260c397223 */ /* 0x001fe20000000039 */
[----:B------:R-:W-:Y:S01]  /*1e20*/  FFMA R41, R38, R13, R58 ;  /* 0x0000000d26297223 */ /* 0x000fe2000000003a */
[CC--:B------:R-:W-:Y:S01]  /*1e30*/  FFMA R38, R12.reuse, R11.reuse, R8 ;  /* 0x0000000b0c267223 */ /* 0x0c0fe20000000008 */
[C---:B------:R-:W-:Y:S01]  /*1e40*/  FFMA R37, R13.reuse, R11, R37 ;  /* 0x0000000b0d257223 */ /* 0x040fe20000000025 */
[-C--:B------:R-:W-:Y:S01]  /*1e50*/  FFMA R60, R12, R33.reuse, R60 ;  /* 0x000000210c3c7223 */ /* 0x080fe2000000003c */
[----:B------:R-:W-:Y:S01]  /*1e60*/  FFMA R59, R13, R33, R59 ;  /* 0x000000210d3b7223 */ /* 0x000fe2000000003b */
[-C--:B-1----:R-:W-:Y:S01]  /*1e70*/  FFMA R42, R14, R20.reuse, R26 ;  /* 0x000000140e2a7223 */ /* 0x082fe2000000001a */
[----:B------:R-:W-:Y:S01]  /*1e80*/  FFMA R33, R12, R20, R27 ;  /* 0x000000140c217223 */ /* 0x000fe2000000001b */
[C---:B------:R-:W-:Y:S01]  /*1e90*/  FFMA R25, R20.reuse, R13, R25 ;  /* 0x0000000d14197223 */ /* 0x040fe20000000019 */
[----:B------:R-:W-:Y:S01]  /*1ea0*/  FFMA R20, R20, R15, R31 ;  /* 0x0000000f14147223 */ /* 0x000fe2000000001f */
[----:B--2---:R-:W-:Y:S01]  /*1eb0*/  FFMA R19, R15, R11, R10 ;  /* 0x0000000b0f137223 */ /* 0x004fe2000000000a */
[C---:B------:R-:W-:Y:S01]  /*1ec0*/  FFMA R26, R39.reuse, R18, R32 ;  /* 0x00000012271a7223 */ /* 0x040fe20000000020 */
[----:B------:R-:W0:Y:S01]  /*1ed0*/  LDS.128 R8, [R55+0x60] ;  /* 0x0000600037087984 */ /* 0x000e220000000c00 */
[C---:B------:R-:W-:Y:S01]  /*1ee0*/  FFMA R31, R16.reuse, R39, R41 ;  /* 0x00000027101f7223 */ /* 0x040fe20000000029 */
[----:B------:R-:W-:Y:S01]  /*1ef0*/  FFMA R27, R39, R17, R40 ;  /* 0x00000011271b7223 */ /* 0x000fe20000000028 */
[CC--:B------:R-:W-:Y:S01]  /*1f00*/  FFMA R32, R17.reuse, R21.reuse, R42 ;  /* 0x0000001511207223 */ /* 0x0c0fe2000000002a */
[----:B------:R-:W1:Y:S01]  /*1f10*/  LDS.128 R12, [R54+0x820] ;  /* 0x00082000360c7984 */ /* 0x000e620000000c00 */
[-C--:B------:R-:W-:Y:S01]  /*1f20*/  FFMA R63, R16, R21.reuse, R25 ;  /* 0x00000015103f7223 */ /* 0x080fe20000000019 */
[-C--:B---3--:R-:W-:Y:S01]  /*1f30*/  FFMA R33, R30, R21.reuse, R33 ;  /* 0x000000151e217223 */ /* 0x088fe20000000021 */
[----:B------:R-:W-:Y:S01]  /*1f40*/  FFMA R25, R18, R21, R20 ;  /* 0x0000001512197223 */ /* 0x000fe20000000014 */
[----:B------:R-:W2:Y:S01]  /*1f50*/  LDS.128 R40, [R55+0x20] ;  /* 0x0000200037287984 */ /* 0x000ea20000000c00 */
[-C--:B------:R-:W-:Y:S01]  /*1f60*/  FFMA R62, R17, R34.reuse, R62 ;  /* 0x00000022113e7223 */ /* 0x080fe2000000003e */
[C---:B------:R-:W-:Y:S01]  /*1f70*/  FFMA R57, R30.reuse, R39, R57 ;  /* 0x000000271e397223 */ /* 0x040fe20000000039 */
[-C--:B------:R-:W-:Y:S01]  /*1f80*/  FFMA R60, R30, R34.reuse, R60 ;  /* 0x000000221e3c7223 */ /* 0x080fe2000000003c */
[-C--:B------:R-:W-:Y:S01]  /*1f90*/  FFMA R59, R16, R34.reuse, R59 ;  /* 0x00000022103b7223 */ /* 0x080fe2000000003b */
[----:B------:R-:W-:Y:S01]  /*1fa0*/  FFMA R61, R18, R34, R61 ;  /* 0x00000022123d7223 */ /* 0x000fe2000000003d */
[----:B------:R-:W3:Y:S01]  /*1fb0*/  LDS R20, [R54+0x930] ;  /* 0x0009300036147984 */ /* 0x000ee20000000800 */
[-C--:B0-----:R-:W-:Y:S01]  /*1fc0*/  FFMA R21, R30, R8.reuse, R38 ;  /* 0x000000081e157223 */ /* 0x081fe20000000026 */
[----:B------:R-:W-:Y:S01]  /*1fd0*/  FFMA R56, R16, R8, R37 ;  /* 0x0000000810387223 */ /* 0x000fe20000000025 */
[C---:B------:R-:W-:Y:S01]  /*1fe0*/  FFMA R17, R8.reuse, R17, R36 ;  /* 0x0000001108117223 */ /* 0x040fe20000000024 */
[----:B------:R-:W-:Y:S01]  /*1ff0*/  FFMA R58, R8, R18, R19 ;  /* 0x00000012083a7223 */ /* 0x000fe20000000013 */
[----:B------:R-:W0:Y:S01]  /*2000*/  LDS.128 R36, [R54+0x920] ;  /* 0x0009200036247984 */ /* 0x000e220000000c00 */
[C---:B-1----:R-:W-:Y:S01]  /*2010*/  FFMA R34, R12.reuse, R9, R21 ;  /* 0x000000090c227223 */ /* 0x042fe20000000015 */
[-C--:B------:R-:W-:Y:S01]  /*2020*/  FFMA R33, R12, R22.reuse, R33 ;  /* 0x000000160c217223 */ /* 0x080fe20000000021 */
[-C--:B------:R-:W-:Y:S01]  /*2030*/  FFMA R21, R13, R22.reuse, R63 ;  /* 0x000000160d157223 */ /* 0x080fe2000000003f */
[-C--:B------:R-:W-:Y:S01]  /*2040*/  FFMA R32, R14, R22.reuse, R32 ;  /* 0x000000160e207223 */ /* 0x080fe20000000020 */
[----:B------:R-:W-:Y:S01]  /*2050*/  FFMA R25, R15, R22, R25 ;  /* 0x000000160f197223 */ /* 0x000fe20000000019 */
[----:B------:R-:W-:Y:S01]  /*2060*/  FFMA R60, R12, R35, R60 ;  /* 0x000000230c3c7223 */ /* 0x000fe2000000003c */
[C---:B--2---:R-:W-:Y:S01]  /*2070*/  FFMA R22, R40.reuse, R12, R57 ;  /* 0x0000000c28167223 */ /* 0x044fe20000000039 */
[----:B------:R-:W-:Y:S01]  /*2080*/  FFMA R12, R40, R13, R31 ;  /* 0x0000000d280c7223 */ /* 0x000fe2000000001f */
[C---:B------:R-:W-:Y:S01]  /*2090*/  FFMA R30, R14.reuse, R9, R17 ;  /* 0x000000090e1e7223 */ /* 0x040fe20000000011 */
[-C--:B------:R-:W-:Y:S01]  /*20a0*/  FFMA R59, R13, R35.reuse, R59 ;  /* 0x000000230d3b7223 */ /* 0x080fe2000000003b */
[----:B------:R-:W1:Y:S01]  /*20b0*/  LDS.128 R16, [R55+0xf0] ;  /* 0x0000f00037107984 */ /* 0x000e620000000c00 */
[-C--:B------:R-:W-:Y:S01]  /*20c0*/  FFMA R62, R14, R35.reuse, R62 ;  /* 0x000000230e3e7223 */ /* 0x080fe2000000003e */
[----:B------:R-:W-:Y:S01]  /*20d0*/  FFMA R61, R15, R35, R61 ;  /* 0x000000230f3d7223 */ /* 0x000fe2000000003d */
[-C--:B------:R-:W-:Y:S01]  /*20e0*/  FFMA R56, R13, R9.reuse, R56 ;  /* 0x000000090d387223 */ /* 0x080fe20000000038 */
[----:B------:R-:W-:Y:S01]  /*20f0*/  FFMA R58, R15, R9, R58 ;  /* 0x000000090f3a7223 */ /* 0x000fe2000000003a */
[----:B------:R-:W-:Y:S01]  /*2100*/  FFMA R35, R40, R15, R26 ;  /* 0x0000000f28237223 */ /* 0x000fe2000000001a */
[----:B------:R-:W2:Y:S01]  /*2110*/  LDS.64 R8, [R54+0xa28] ;  /* 0x000a280036087984 */ /* 0x000ea20000000a00 */
[C---:B---3--:R-:W-:Y:S01]  /*2120*/  FFMA R25, R20.reuse, R23, R25 ;  /* 0x0000001714197223 */ /* 0x048fe20000000019 */
[C---:B------:R-:W-:Y:S01]  /*2130*/  FFMA R58, R20.reuse, R10, R58 ;  /* 0x0000000a143a7223 */ /* 0x040fe2000000003a */
[-C--:B------:R-:W-:Y:S01]  /*2140*/  FFMA R35, R20, R41.reuse, R35 ;  /* 0x0000002914237223 */ /* 0x080fe20000000023 */
[----:B0-----:R-:W-:Y:S01]  /*2150*/  FFMA R36, R40, R14, R27 ;  /* 0x0000000e28247223 */ /* 0x001fe2000000001b */
[----:B------:R-:W-:Y:S01]  /*2160*/  FFMA R40, R41, R38, R12 ;  /* 0x0000002629287223 */ /* 0x000fe2000000000c */
[----:B------:R-:W0:Y:S01]  /*2170*/  LDS.64 R26, [R54+0xa30] ;  /* 0x000a3000361a7984 */ /* 0x000e220000000a00 */
[----:B------:R-:W-:Y:S01]  /*2180*/  FFMA R31, R37, R41, R22 ;  /* 0x00000029251f7223 */ /* 0x000fe20000000016 */
[----:B------:R-:W-:Y:S01]  /*2190*/  FFMA R36, R41, R39, R36 ;  /* 0x0000002729247223 */ /* 0x000fe20000000024 */
[-C--:B------:R-:W-:Y:S01]  /*21a0*/  FFMA R34, R37, R10.reuse, R34 ;  /* 0x0000000a25227223 */ /* 0x080fe20000000022 */
[----:B------:R-:W3:Y:S01]  /*21b0*/  LDS.128 R12, [R55+0xb0] ;  /* 0x0000b000370c7984 */ /* 0x000ee20000000c00 */
[CC--:B------:R-:W-:Y:S01]  /*21c0*/  FFMA R41, R38.reuse, R10.reuse, R56 ;  /* 0x0000000a26297223 */ /* 0x0c0fe20000000038 */
[----:B------:R-:W-:Y:S01]  /*21d0*/  FFMA R30, R39, R10, R30 ;  /* 0x0000000a271e7223 */ /* 0x000fe2000000001e */
[-C--:B------:R-:W-:Y:S01]  /*21e0*/  FFMA R10, R38, R23.reuse, R21 ;  /* 0x00000017260a7223 */ /* 0x080fe20000000015 */
[CC--:B------:R-:W-:Y:S01]  /*21f0*/  FFMA R33, R37.reuse, R23.reuse, R33 ;  /* 0x0000001725217223 */ /* 0x0c0fe20000000021 */
[----:B-1----:R-:W-:Y:S01]  /*2200*/  FFMA R60, R37, R16, R60 ;  /* 0x00000010253c7223 */ /* 0x002fe2000000003c */
[----:B------:R-:W-:Y:S01]  /*2210*/  FFMA R59, R16, R38, R59 ;  /* 0x00000026103b7223 */ /* 0x000fe2000000003b */
[----:B------:R-:W-:Y:S01]  /*2220*/  FFMA R32, R39, R23, R32 ;  /* 0x0000001727207223 */ /* 0x000fe20000000020 */
[----:B------:R-:W-:Y:S01]  /*2230*/  FFMA R61, R20, R16, R61 ;  /* 0x00000010143d7223 */ /* 0x000fe2000000003d */
[----:B------:R-:W-:Y:S01]  /*2240*/  FFMA R62, R16, R39, R62 ;  /* 0x00000027103e7223 */ /* 0x000fe2000000003e */
[----:B------:R-:W1:Y:S01]  /*2250*/  LDS.128 R20, [R54+0xb30] ;  /* 0x000b300036147984 */ /* 0x000e620000000c00 */
[-C--:B--2---:R-:W-:Y:S01]  /*2260*/  FFMA R31, R8, R42.reuse, R31 ;  /* 0x0000002a081f7223 */ /* 0x084fe2000000001f */
[----:B------:R-:W-:Y:S01]  /*2270*/  FFMA R37, R42, R9, R40 ;  /* 0x000000092a257223 */ /* 0x000fe20000000028 */
[C---:B------:R-:W-:Y:S01]  /*2280*/  FFMA R41, R9.reuse, R11, R41 ;  /* 0x0000000b09297223 */ /* 0x040fe20000000029 */
[----:B------:R-:W2:Y:S01]  /*2290*/  LDS R23, [R54+0xb2c] ;  /* 0x000b2c0036177984 */ /* 0x000ea20000000800 */
[-C--:B------:R-:W-:Y:S01]  /*22a0*/  FFMA R60, R8, R17.reuse, R60 ;  /* 0x00000011083c7223 */ /* 0x080fe2000000003c */
[----:B------:R-:W-:Y:S01]  /*22b0*/  FFMA R59, R9, R17, R59 ;  /* 0x00000011093b7223 */ /* 0x000fe2000000003b */
[----:B0-----:R-:W-:Y:S01]  /*22c0*/  FFMA R36, R26, R42, R36 ;  /* 0x0000002a1a247223 */ /* 0x001fe20000000024 */
[----:B------:R-:W-:Y:S01]  /*22d0*/  FFMA R16, R42, R27, R35 ;  /* 0x0000001b2a107223 */ /* 0x000fe20000000023 */
[-C--:B------:R-:W-:Y:S01]  /*22e0*/  FFMA R42, R8, R11.reuse, R34 ;  /* 0x0000000b082a7223 */ /* 0x080fe20000000022 */
[-C--:B------:R-:W-:Y:S01]  /*22f0*/  FFMA R30, R26, R11.reuse, R30 ;  /* 0x0000000b1a1e7223 */ /* 0x080fe2000000001e */
[C---:B------:R-:W-:Y:S01]  /*2300*/  FFMA R58, R27.reuse, R11, R58 ;  /* 0x0000000b1b3a7223 */ /* 0x040fe2000000003a */
[-C--:B---3--:R-:W-:Y:S01]  /*2310*/  FFMA R38, R8, R12.reuse, R33 ;  /* 0x0000000c08267223 */ /* 0x088fe20000000021 */
[----:B------:R-:W-:Y:S01]  /*2320*/  FFMA R56, R12, R9, R10 ;  /* 0x000000090c387223 */ /* 0x000fe2000000000a */
[----:B------:R-:W-:Y:S01]  /*2330*/  FFMA R57, R26, R12, R32 ;  /* 0x0000000c1a397223 */ /* 0x000fe20000000020 */
[----:B------:R-:W0:Y:S01]  /*2340*/  LDS.128 R8, [R55+0x70] ;  /* 0x0000700037087984 */ /* 0x000e220000000c00 */
[----:B------:R-:W-:Y:S01]  /*2350*/  FFMA R40, R12, R27, R25 ;  /* 0x0000001b0c287223 */ /* 0x000fe20000000019 */
[-C--:B------:R-:W-:Y:S01]  /*2360*/  FFMA R62, R26, R17.reuse, R62 ;  /* 0x000000111a3e7223 */ /* 0x080fe2000000003e */
[----:B------:R-:W-:Y:S01]  /*2370*/  FFMA R61, R27, R17, R61 ;  /* 0x000000111b3d7223 */ /* 0x000fe2000000003d */
[----:B------:R-:W3:Y:S01]  /*2380*/  LDS.128 R32, [R54+0xc30] ;  /* 0x000c300036207984 */ /* 0x000ee20000000c00 */
[-C--:B-1----:R-:W-:Y:S01]  /*2390*/  FFMA R56, R20, R13.reuse, R56 ;  /* 0x0000000d14387223 */ /* 0x082fe20000000038 */
[-C--:B------:R-:W-:Y:S01]  /*23a0*/  FFMA R57, R21, R13.reuse, R57 ;  /* 0x0000000d15397223 */ /* 0x080fe20000000039 */
[----:B------:R-:W-:Y:S01]  /*23b0*/  FFMA R40, R22, R13, R40 ;  /* 0x0000000d16287223 */ /* 0x000fe20000000028 */
[CC--:B------:R-:W-:Y:S01]  /*23c0*/  FFMA R59, R20.reuse, R18.reuse, R59 ;  /* 0x00000012143b7223 */ /* 0x0c0fe2000000003b */
[C---:B--2---:R-:W-:Y:S01]  /*23d0*/  FFMA R25, R23.reuse, R43, R31 ;  /* 0x0000002b17197223 */ /* 0x044fe2000000001f */
[C---:B------:R-:W-:Y:S01]  /*23e0*/  FFMA R31, R23.reuse, R13, R38 ;  /* 0x0000000d171f7223 */ /* 0x040fe20000000026 */
[-C--:B------:R-:W-:Y:S01]  /*23f0*/  FFMA R60, R23, R18.reuse, R60 ;  /* 0x00000012173c7223 */ /* 0x080fe2000000003c */
[----:B------:R-:W-:Y:S01]  /*2400*/  FFMA R13, R21, R18, R62 ;  /* 0x00000012150d7223 */ /* 0x000fe2000000003e */
[----:B------:R-:W-:Y:S01]  /*2410*/  FFMA R12, R20, R43, R37 ;  /* 0x0000002b140c7223 */ /* 0x000fe20000000025 */
[CC--:B------:R-:W-:Y:S01]  /*2420*/  FFMA R17, R43.reuse, R21.reuse, R36 ;  /* 0x000000152b117223 */ /* 0x0c0fe20000000024 */
[----:B------:R-:W-:Y:S01]  /*2430*/  FFMA R16, R43, R22, R16 ;  /* 0x000000162b107223 */ /* 0x000fe20000000010 */
[----:B------:R-:W-:Y:S01]  /*2440*/  FFMA R18, R22, R18, R61 ;  /* 0x0000001216127223 */ /* 0x000fe2000000003d */
[----:B------:R-:W1:Y:S01]  /*2450*/  LDS.128 R36, [R55+0x30] ;  /* 0x0000300037247984 */ /* 0x000e620000000c00 */
[-C--:B0-----:R-:W-:Y:S01]  /*2460*/  FFMA R26, R20, R8.reuse, R41 ;  /* 0x00000008141a7223 */ /* 0x081fe20000000029 */
[----:B------:R-:W-:Y:S01]  /*2470*/  FFMA R27, R23, R8, R42 ;  /* 0x00000008171b7223 */ /* 0x000fe2000000002a */
[C---:B------:R-:W-:Y:S01]  /*2480*/  FFMA R41, R8.reuse, R21, R30 ;  /* 0x0000001508297223 */ /* 0x040fe2000000001e */
[----:B------:R-:W-:Y:S01]  /*2490*/  FFMA R58, R8, R22, R58 ;  /* 0x00000016083a7223 */ /* 0x000fe2000000003a */
[-C--:B---3--:R-:W-:Y:S01]  /*24a0*/  FFMA R31, R32, R14.reuse, R31 ;  /* 0x0000000e201f7223 */ /* 0x088fe2000000001f */
[----:B------:R-:W0:Y:S01]  /*24b0*/  LDS.128 R20, [R54+0xd30] ;  /* 0x000d300036147984 */ /* 0x000e220000000c00 */
[-C--:B------:R-:W-:Y:S01]  /*24c0*/  FFMA R56, R33, R14.reuse, R56 ;  /* 0x0000000e21387223 */ /* 0x080fe20000000038 */
[-C--:B------:R-:W-:Y:S01]  /*24d0*/  FFMA R57, R34, R14.reuse, R57 ;  /* 0x0000000e22397223 */ /* 0x080fe20000000039 */
[C---:B------:R-:W-:Y:S01]  /*24e0*/  FFMA R14, R35.reuse, R14, R40 ;  /* 0x0000000e230e7223 */ /* 0x040fe20000000028 */
[----:B------:R-:W2:Y:S01]  /*24f0*/  LDS R30, [R54+0xd40] ;  /* 0x000d4000361e7984 */ /* 0x000ea20000000800 */
[C---:B------:R-:W-:Y:S01]  /*2500*/  FFMA R27, R32.reuse, R9, R27 ;  /* 0x00000009201b7223 */ /* 0x040fe2000000001b */
[----:B------:R-:W-:Y:S01]  /*2510*/  FFMA R60, R32, R19, R60 ;  /* 0x00000013203c7223 */ /* 0x000fe2000000003c */
[----:B------:R-:W-:Y:S01]  /*2520*/  FFMA R58, R35, R9, R58 ;  /* 0x00000009233a7223 */ /* 0x000fe2000000003a */
[C---:B------:R-:W-:Y:S01]  /*2530*/  FFMA R59, R33.reuse, R19, R59 ;  /* 0x00000013213b7223 */ /* 0x040fe2000000003b */
[C---:B-1----:R-:W-:Y:S01]  /*2540*/  FFMA R25, R36.reuse, R32, R25 ;  /* 0x0000002024197223 */ /* 0x042fe20000000019 */
[----:B------:R-:W-:Y:S01]  /*2550*/  FFMA R32, R36, R33, R12 ;  /* 0x0000002124207223 */ /* 0x000fe2000000000c */
[-C--:B0-----:R-:W-:Y:S01]  /*2560*/  FFMA R20, R33, R9.reuse, R26 ;  /* 0x0000000921147223 */ /* 0x081fe2000000001a */
[----:B------:R-:W-:Y:S01]  /*2570*/  FFMA R26, R34, R9, R41 ;  /* 0x00000009221a7223 */ /* 0x000fe20000000029 */
[----:B------:R-:W-:Y:S01]  /*2580*/  LDS R33, [R54+0xf3c] ;  /* 0x000f3c0036217984 */ /* 0x000fe20000000800 */
[----:B------:R-:W-:Y:S01]  /*2590*/  FFMA R61, R37, R22, R32 ;  /* 0x00000016253d7223 */ /* 0x000fe20000000020 */
[CC--:B------:R-:W-:Y:S01]  /*25a0*/  FFMA R32, R21.reuse, R10.reuse, R27 ;  /* 0x0000000a15207223 */ /* 0x0c0fe2000000001b */
[----:B------:R-:W-:Y:S01]  /*25b0*/  FFMA R25, R21, R37, R25 ;  /* 0x0000002515197223 */ /* 0x000fe20000000019 */
[----:B------:R0:W1:Y:S01]  /*25c0*/  LDS.128 R40, [R55+0x100] ;  /* 0x0001000037287984 */ /* 0x0000620000000c00 */
[-C--:B------:R-:W-:Y:S01]  /*25d0*/  FFMA R20, R22, R10.reuse, R20 ;  /* 0x0000000a16147223 */ /* 0x080fe20000000014 */
[-C--:B------:R-:W-:Y:S01]  /*25e0*/  FFMA R26, R23, R10.reuse, R26 ;  /* 0x0000000a171a7223 */ /* 0x080fe2000000001a */
[----:B--2---:R-:W-:Y:S01]  /*25f0*/  FFMA R58, R30, R10, R58 ;  /* 0x0000000a1e3a7223 */ /* 0x004fe2000000003a */
[----:B------:R-:W2:Y:S01]  /*2600*/  LDS.64 R8, [R54+0xe38] ;  /* 0x000e380036087984 */ /* 0x000ea20000000a00 */
[-C--:B------:R-:W-:Y:S01]  /*2610*/  FFMA R31, R21, R15.reuse, R31 ;  /* 0x0000000f151f7223 */ /* 0x080fe2000000001f */
[-C--:B------:R-:W-:Y:S01]  /*2620*/  FFMA R27, R22, R15.reuse, R56 ;  /* 0x0000000f161b7223 */ /* 0x080fe20000000038 */
[----:B------:R-:W-:Y:S01]  /*2630*/  FFMA R14, R30, R15, R14 ;  /* 0x0000000f1e0e7223 */ /* 0x000fe2000000000e */
[----:B0-----:R-:W-:Y:S01]  /*2640*/  FFMA R55, R35, R19, R18 ;  /* 0x0000001323377223 */ /* 0x001fe20000000012 */
[----:B------:R-:W-:Y:S01]  /*2650*/  FFMA R35, R36, R35, R16 ;  /* 0x0000002324237223 */ /* 0x000fe20000000010 */
[----:B------:R-:W-:-:S03]  /*2660*/  FFMA R57, R23, R15, R57 ;  /* 0x0000000f17397223 */ /* 0x000fc60000000039 */
[----:B------:R-:W-:Y:S01]  /*2670*/  FFMA R35, R30, R37, R35 ;  /* 0x000000251e237223 */ /* 0x000fe20000000023 */
[----:B-1----:R-:W-:Y:S01]  /*2680*/  FFMA R43, R34, R19, R13 ;  /* 0x00000013222b7223 */ /* 0x002fe2000000000d */
[----:B------:R-:W-:Y:S01]  /*2690*/  FFMA R34, R36, R34, R17 ;  /* 0x0000002224227223 */ /* 0x000fe20000000011 */
[----:B------:R-:W0:Y:S01]  /*26a0*/  LDS.64 R12, [R54+0xe40] ;  /* 0x000e4000360c7984 */ /* 0x000e220000000a00 */
[----:B------:R-:W-:Y:S01]  /*26b0*/  FFMA R60, R21, R40, R60 ;  /* 0x00000028153c7223 */ /* 0x000fe2000000003c */
[CC--:B------:R-:W-:Y:S01]  /*26c0*/  FFMA R10, R40.reuse, R23.reuse, R43 ;  /* 0x00000017280a7223 */ /* 0x0c0fe2000000002b */
[----:B------:R-:W-:Y:S01]  /*26d0*/  FFMA R63, R37, R23, R34 ;  /* 0x00000017253f7223 */ /* 0x000fe20000000022 */
[----:B------:R-:W1:Y:S01]  /*26e0*/  LDS.128 R16, [R54+0xf40] ;  /* 0x000f400036107984 */ /* 0x000e620000000c00 */
[----:B------:R-:W-:Y:S01]  /*26f0*/  FFMA R34, R40, R22, R59 ;  /* 0x0000001628227223 */ /* 0x000fe2000000003b */
[----:B------:R-:W-:Y:S01]  /*2700*/  FFMA R30, R30, R40, R55 ;  /* 0x000000281e1e7223 */ /* 0x000fe20000000037 */
[C---:B--2---:R-:W-:Y:S01]  /*2710*/  FFMA R56, R8.reuse, R38, R25 ;  /* 0x0000002608387223 */ /* 0x044fe20000000019 */
[C---:B------:R-:W-:Y:S01]  /*2720*/  FFMA R15, R8.reuse, R11, R32 ;  /* 0x0000000b080f7223 */ /* 0x040fe20000000020 */
[CC--:B------:R-:W-:Y:S01]  /*2730*/  FFMA R22, R8.reuse, R28.reuse, R31 ;  /* 0x0000001c08167223 */ /* 0x0c0fe2000000001f */
[----:B------:R-:W-:Y:S01]  /*2740*/  FFMA R23, R8, R41, R60 ;  /* 0x0000002908177223 */ /* 0x000fe2000000003c */
[----:B------:R-:W-:Y:S01]  /*2750*/  FFMA R61, R38, R9, R61 ;  /* 0x00000009263d7223 */ /* 0x000fe2000000003d */
[C---:B------:R-:W-:Y:S01]  /*2760*/  FFMA R21, R9.reuse, R11, R20 ;  /* 0x0000000b09157223 */ /* 0x040fe20000000014 */
[C---:B------:R-:W-:Y:S01]  /*2770*/  FFMA R27, R9.reuse, R28, R27 ;  /* 0x0000001c091b7223 */ /* 0x040fe2000000001b */
[----:B------:R-:W-:Y:S01]  /*2780*/  FFMA R9, R9, R41, R34 ;  /* 0x0000002909097223 */ /* 0x000fe20000000022 */
[C---:B------:R-:W-:Y:S01]  /*2790*/  FFMA R56, R33.reuse, R39, R56 ;  /* 0x0000002721387223 */ /* 0x040fe20000000038 */
[C---:B------:R-:W-:Y:S01]  /*27a0*/  FFMA R15, R33.reuse, R24, R15 ;  /* 0x00000018210f7223 */ /* 0x040fe2000000000f */
[----:B------:R-:W-:Y:S01]  /*27b0*/  FFMA R60, R33, R42, R23 ;  /* 0x0000002a213c7223 */ /* 0x000fe20000000017 */
[C---:B0-----:R-:W-:Y:S01]  /*27c0*/  FFMA R26, R12.reuse, R11, R26 ;  /* 0x0000000b0c1a7223 */ /* 0x041fe2000000001a */
[----:B------:R-:W-:Y:S01]  /*27d0*/  FFMA R8, R12, R38, R63 ;  /* 0x000000260c087223 */ /* 0x000fe2000000003f */
[----:B------:R-:W-:Y:S01]  /*27e0*/  FFMA R25, R38, R13, R35 ;  /* 0x0000000d26197223 */ /* 0x000fe20000000023 */
[C---:B------:R-:W-:Y:S01]  /*27f0*/  FFMA R11, R13.reuse, R11, R58 ;  /* 0x0000000b0d0b7223 */ /* 0x040fe2000000003a */
[CC--:B------:R-:W-:Y:S01]  /*2800*/  FFMA R20, R12.reuse, R28.reuse, R57 ;  /* 0x0000001c0c147223 */ /* 0x0c0fe20000000039 */
[C---:B------:R-:W-:Y:S01]  /*2810*/  FFMA R31, R13.reuse, R28, R14 ;  /* 0x0000001c0d1f7223 */ /* 0x040fe2000000000e */
[-C--:B------:R-:W-:Y:S01]  /*2820*/  FFMA R10, R12, R41.reuse, R10 ;  /* 0x000000290c0a7223 */ /* 0x080fe2000000000a */
[----:B------:R-:W-:Y:S01]  /*2830*/  FFMA R37, R13, R41, R30 ;  /* 0x000000290d257223 */ /* 0x000fe2000000001e */
[----:B------:R-:W-:Y:S01]  /*2840*/  FFMA R35, R33, R29, R22 ;  /* 0x0000001d21237223 */ /* 0x000fe20000000016 */
[C---:B-1----:R-:W-:Y:S01]  /*2850*/  FFMA R13, R16.reuse, R39, R61 ;  /* 0x00000027100d7223 */ /* 0x042fe2000000003d */
[C---:B------:R-:W-:Y:S01]  /*2860*/  FFMA R58, R39.reuse, R17, R8 ;  /* 0x00000011273a7223 */ /* 0x040fe20000000008 */
[----:B------:R-:W-:Y:S01]  /*2870*/  FFMA R12, R39, R18, R25 ;  /* 0x00000012270c7223 */ /* 0x000fe20000000019 */
[-C--:B------:R-:W-:Y:S01]  /*2880*/  FFMA R41, R16, R24.reuse, R21 ;  /* 0x0000001810297223 */ /* 0x080fe20000000015 */
[CC--:B------:R-:W-:Y:S01]  /*2890*/  FFMA R40, R17.reuse, R24.reuse, R26 ;  /* 0x0000001811287223 */ /* 0x0c0fe2000000001a */
[----:B------:R-:W-:Y:S01]  /*28a0*/  FFMA R43, R18, R24, R11 ;  /* 0x00000018122b7223 */ /* 0x000fe2000000000b */
[-C--:B------:R-:W-:Y:S01]  /*28b0*/  FFMA R33, R16, R29.reuse, R27 ;  /* 0x0000001d10217223 */ /* 0x080fe2000000001b */
[CC--:B------:R-:W-:Y:S01]  /*28c0*/  FFMA R14, R17.reuse, R29.reuse, R20 ;  /* 0x0000001d110e7223 */ /* 0x0c0fe20000000014 */
[----:B------:R-:W-:Y:S01]  /*28d0*/  FFMA R32, R18, R29, R31 ;  /* 0x0000001d12207223 */ /* 0x000fe2000000001f */
[-C--:B------:R-:W-:Y:S01]  /*28e0*/  FFMA R59, R16, R42.reuse, R9 ;  /* 0x0000002a103b7223 */ /* 0x080fe20000000009 */
[-C--:B------:R-:W-:Y:S01]  /*28f0*/  FFMA R62, R17, R42.reuse, R10 ;  /* 0x0000002a113e7223 */ /* 0x080fe2000000000a */
[----:B------:R-:W-:Y:S01]  /*2900*/  FFMA R34, R18, R42, R37 ;  /* 0x0000002a12227223 */ /* 0x000fe20000000025 */
[----:B------:R-:W-:Y:S06]  /*2910*/  BAR.SYNC.DEFER_BLOCKING 0x0 ;  /* 0x0000000000007b1d */ /* 0x000fec0000010000 */
[----:B------:R-:W-:Y:S05]  /*2920*/  @P0 BRA `(.L_x_1342) ;  /* 0xffffffd800f40947 */ /* 0x000fea000383ffff */
.L_x_1319:
[----:B------:R-:W0:Y:S01]  /*2930*/  S2R R0, SR_TID.X ;  /* 0x0000000000007919 */ /* 0x000e220000002100 */
[----:B------:R-:W1:Y:S01]  /*2940*/  LDCU.64 UR8, c[0x0][0x398] ;  /* 0x00007300ff0877ac */ /* 0x000e620008000a00 */
[----:B------:R-:W2:Y:S01]  /*2950*/  LDCU UR4, c[0x0][0x3a8] ;  /* 0x00007500ff0477ac */ /* 0x000ea20008000800 */
[----:B-1----:R-:W-:-:S04]  /*2960*/  UISETP.NE.U32.AND UP0, UPT, UR8, URZ, UPT ;  /* 0x000000ff0800728c */ /* 0x002fc8000bf05070 */
[----:B------:R-:W-:Y:S01]  /*2970*/  UISETP.NE.AND.EX UP0, UPT, UR9, URZ, UPT, UP0 ;  /* 0x000000ff0900728c */ /* 0x000fe2000bf05300 */
[----:B--2---:R-:W-:Y:S01]  /*2980*/  FMUL R56, R56, UR4 ;  /* 0x0000000438387c20 */ /* 0x004fe20008400000 */
[----:B------:R-:W-:Y:S01]  /*2990*/  FMUL R13, R13, UR4 ;  /* 0x000000040d0d7c20 */ /* 0x000fe20008400000 */
[----:B------:R-:W-:Y:S01]  /*29a0*/  FMUL R58, R58, UR4 ;  /* 0x000000043a3a7c20 */ /* 0x000fe20008400000 */
[----:B------:R-:W-:Y:S01]  /*29b0*/  FMUL R12, R12, UR4 ;  /* 0x000000040c0c7c20 */ /* 0x000fe20008400000 */
[----:B------:R-:W-:Y:S01]  /*29c0*/  FMUL R15, R15, UR4 ;  /* 0x000000040f0f7c20 */ /* 0x000fe20008400000 */
[----:B------:R-:W-:Y:S01]  /*29d0*/  FMUL R41, R41, UR4 ;  /* 0x0000000429297c20 */ /* 0x000fe20008400000 */
[----:B------:R-:W-:Y:S01]  /*29e0*/  FMUL R40, R40, UR4 ;  /* 0x0000000428287c20 */ /* 0x000fe20008400000 */
[----:B------:R-:W-:Y:S01]  /*29f0*/  FMUL R43, R43, UR4 ;  /* 0x000000042b2b7c20 */ /* 0x000fe20008400000 */
[----:B0-----:R-:W-:Y:S01]  /*2a00*/  SHF.R.U32.HI R4, RZ, 0x2, R0 ;  /* 0x00000002ff047819 */ /* 0x001fe20000011600 */
[----:B------:R-:W-:Y:S01]  /*2a10*/  FMUL R35, R35, UR4 ;  /* 0x0000000423237c20 */ /* 0x000fe20008400000 */
[----:B------:R-:W-:Y:S01]  /*2a20*/  SHF.L.U32 R0, R0, 0x2, RZ ;  /* 0x0000000200007819 */ /* 0x000fe200000006ff */
[----:B------:R-:W-:Y:S01]  /*2a30*/  FMUL R33, R33, UR4 ;  /* 0x0000000421217c20 */ /* 0x000fe20008400000 */
[----:B------:R-:W-:Y:S01]  /*2a40*/  LOP3.LUT R4, R4, 0xfc, RZ, 0xc0, !PT ;  /* 0x000000fc04047812 */ /* 0x000fe200078ec0ff */
[----:B------:R-:W-:Y:S01]  /*2a50*/  FMUL R14, R14, UR4 ;  /* 0x000000040e0e7c20 */ /* 0x000fe20008400000 */
[----:B------:R-:W-:Y:S01]  /*2a60*/  LOP3.LUT R5, R0, 0x3c, RZ, 0xc0, !PT ;  /* 0x0000003c00057812 */ /* 0x000fe200078ec0ff */
[----:B------:R-:W-:Y:S01]  /*2a70*/  FMUL R32, R32, UR4 ;  /* 0x0000000420207c20 */ /* 0x000fe20008400000 */
[----:B---3--:R-:W-:Y:S01]  /*2a80*/  LEA R3, R3, R4, 0x6 ;  /* 0x0000000403037211 */ /* 0x008fe200078e30ff */
[----:B------:R-:W-:Y:S01]  /*2a90*/  FMUL R60, R60, UR4 ;  /* 0x000000043c3c7c20 */ /* 0x000fe20008400000 */
[----:B------:R-:W-:Y:S01]  /*2aa0*/  LEA R2, R2, R5, 0x6 ;  /* 0x0000000502027211 */ /* 0x000fe200078e30ff */
[----:B------:R-:W-:Y:S01]  /*2ab0*/  FMUL R59, R59, UR4 ;  /* 0x000000043b3b7c20 */ /* 0x000fe20008400000 */
[----:B------:R-:W-:Y:S01]  /*2ac0*/  FMUL R62, R62, UR4 ;  /* 0x000000043e3e7c20 */ /* 0x000fe20008400000 */
[----:B------:R-:W-:Y:S01]  /*2ad0*/  FMUL R34, R34, UR4 ;  /* 0x0000000422227c20 */ /* 0x000fe20008400000 */
[----:B------:R-:W-:Y:S06]  /*2ae0*/  BAR.SYNC.DEFER_BLOCKING 0x0 ;  /* 0x0000000000007b1d */ /* 0x000fec0000010000 */
[----:B------:R-:W-:Y:S05]  /*2af0*/  BRA.U UP0, `(.L_x_1343) ;  /* 0x0000000d00b87547 */ /* 0x000fea000b800000 */
[----:B------:R-:W0:Y:S02]  /*2b00*/  LDCU.64 UR4, c[0x0][0x3a0] ;  /* 0x00007400ff0477ac */ /* 0x000e240008000a00 */
[----:B0-----:R-:W-:-:S04]  /*2b10*/  UISETP.NE.U32.AND UP0, UPT, UR4, URZ, UPT ;  /* 0x000000ff0400728c */ /* 0x001fc8000bf05070 */
[----:B------:R-:W-:-:S09]  /*2b20*/  UISETP.NE.AND.EX UP0, UPT, UR5, URZ, UPT, UP0 ;  /* 0x000000ff0500728c */ /* 0x000fd2000bf05300 */
[----:B------:R-:W-:Y:S05]  /*2b30*/  BRA.U UP0, `(.L_x_1344) ;  /* 0x0000000500907547 */ /* 0x000fea000b800000 */
        /* <DEDUP_REMOVED lines=11> */
[----:B------:R-:W1:Y:S01]  /*2bf0*/  LDC.64 R6, c[0x0][0x380] ;  /* 0x0000e000ff067b82 */ /* 0x000e620000000a00 */
[C---:B------:R-:W-:Y:S02]  /*2c00*/  IADD3 R0, PT, PT, R2.reuse, 0x1, RZ ;  /* 0x0000000102007810 */ /* 0x040fe40007ffe0ff */
[C---:B------:R-:W-:Y:S02]  /*2c10*/  IADD3 R4, PT, PT, R2.reuse, 0x2, RZ ;  /* 0x0000000202047810 */ /* 0x040fe40007ffe0ff */
[C---:B------:R-:W-:Y:S02]  /*2c20*/  IADD3 R8, PT, PT, R2.reuse, 0x3, RZ ;  /* 0x0000000302087810 */ /* 0x040fe40007ffe0ff */
[----:B0-----:R-:W-:Y:S01]  /*2c30*/  ISETP.GE.U32.AND P3, PT, R2, UR5, PT ;  /* 0x0000000502007c0c */ /* 0x001fe2000bf66070 */
[----:B------:R-:W-:Y:S01]  /*2c40*/  IMAD R3, R3, UR5, R2 ;  /* 0x0000000503037c24 */ /* 0x000fe2000f8e0202 */
[----:B------:R-:W-:-:S02]  /*2c50*/  ISETP.GE.U32.AND P4, PT, R0, UR5, PT ;  /* 0x0000000500007c0c */ /* 0x000fc4000bf86070 */
[----:B------:R-:W-:Y:S02]  /*2c60*/  ISETP.GE.U32.AND P5, PT, R4, UR5, PT ;  /* 0x0000000504007c0c */ /* 0x000fe4000bfa6070 */
[----:B------:R-:W-:Y:S01]  /*2c70*/  ISETP.GE.U32.AND P6, PT, R8, UR5, PT ;  /* 0x0000000508007c0c */ /* 0x000fe2000bfc6070 */
[----:B-1----:R-:W-:-:S06]  /*2c80*/  IMAD.WIDE.U32 R6, R3, 0x4, R6 ;  /* 0x0000000403067825 */ /* 0x002fcc00078e0006 */
[----:B------:R0:W-:Y:S04]  /*2c90*/  @!P3 STG.E desc[UR6][R6.64], R56 ;  /* 0x000000380600b986 */ /* 0x0001e8000c101906 */
[----:B------:R0:W-:Y:S04]  /*2ca0*/  @!P4 STG.E desc[UR6][R6.64+0x4], R13 ;  /* 0x0000040d0600c986 */ /* 0x0001e8000c101906 */
[----:B------:R0:W-:Y:S04]  /*2cb0*/  @!P5 STG.E desc[UR6][R6.64+0x8], R58 ;  /* 0x0000083a0600d986 */ /* 0x0001e8000c101906 */
[----:B------:R0:W-:Y:S02]  /*2cc0*/  @!P6 STG.E desc[UR6][R6.64+0xc], R12 ;  /* 0x00000c0c0600e986 */ /* 0x0001e4000c101906 */
.L_x_1346:
[----:B------:R-:W-:Y:S05]  /*2cd0*/  BSYNC.RECONVERGENT B0 ;  /* 0x0000000000007941 */ /* 0x000fea0003800200 */
.L_x_1345:
        /* <DEDUP_REMOVED lines=19> */
[----:B------:R4:W-:Y:S01]  /*2e10*/  @!P0 STG.E desc[UR6][R6.64], R15 ;  /* 0x0000000f06008986 */ /* 0x0009e2000c101906 */
[----:B-1----:R-:W-:-:S05]  /*2e20*/  @!P3 IMAD.WIDE.U32 R8, R19, 0x4, R8 ;  /* 0x000000041308b825 */ /* 0x002fca00078e0008 */
[----:B------:R4:W-:Y:S01]  /*2e30*/  @!P3 STG.E desc[UR6][R8.64], R41 ;  /* 0x000000290800b986 */ /* 0x0009e2000c101906 */
[----:B--2---:R-:W-:-:S05]  /*2e40*/  @!P4 IMAD.WIDE.U32 R10, R21, 0x4, R10 ;  /* 0x00000004150ac825 */ /* 0x004fca00078e000a */
[----:B------:R4:W-:Y:S01]  /*2e50*/  @!P4 STG.E desc[UR6][R10.64], R40 ;  /* 0x000000280a00c986 */ /* 0x0009e2000c101906 */
[----:B---3--:R-:W-:-:S05]  /*2e60*/  @!P5 IMAD.WIDE.U32 R12, R17, 0x4, R12 ;  /* 0x00000004110cd825 */ /* 0x008fca00078e000c */
[----:B------:R4:W-:Y:S02]  /*2e70*/  @!P5 STG.E desc[UR6][R12.64], R43 ;  /* 0x0000002b0c00d986 */ /* 0x0009e4000c101906 */
.L_x_1348:
[----:B------:R-:W-:Y:S05]  /*2e80*/  BSYNC.RECONVERGENT B0 ;  /* 0x0000000000007941 */ /* 0x000fea0003800200 */
.L_x_1347:
[----:B------:R-:W-:Y:S04]  /*2e90*/  BSSY.RECONVERGENT B0, `(.L_x_1349) ;  /* 0x0000013000007945 */ /* 0x000fe80003800200 */
[----:B------:R-:W-:Y:S05]  /*2ea0*/  @P1 BRA `(.L_x_1350) ;  /* 0x0000000000441947 */ /* 0x000fea0003800000 */
[----:B------:R-:W1:Y:S01]  /*2eb0*/  LDCU UR5, c[0x0][0x3b4] ;  /* 0x00007680ff0577ac */ /* 0x000e620008000800 */
[----:B----4-:R-:W2:Y:S01]  /*2ec0*/  LDC.64 R8, c[0x0][0x380] ;  /* 0x0000e000ff087b82 */ /* 0x010ea20000000a00 */
[C---:B------:R-:W-:Y:S02]  /*2ed0*/  IADD3 R3, PT, PT, R2.reuse, 0x1, RZ ;  /* 0x0000000102037810 */ /* 0x040fe40007ffe0ff */
[C---:B------:R-:W-:Y:S02]  /*2ee0*/  IADD3 R0, PT, PT, R2.reuse, 0x2, RZ ;  /* 0x0000000202007810 */ /* 0x040fe40007ffe0ff */
[C---:B------:R-:W-:Y:S02]  /*2ef0*/  IADD3 R4, PT, PT, R2.reuse, 0x3, RZ ;  /* 0x0000000302047810 */ /* 0x040fe40007ffe0ff */
[----:B-1----:R-:W-:Y:S01]  /*2f00*/  ISETP.GE.U32.AND P0, PT, R2, UR5, PT ;  /* 0x0000000502007c0c */ /* 0x002fe2000bf06070 */
[----:B0-----:R-:W-:Y:S01]  /*2f10*/  IMAD R7, R23, UR5, R2 ;  /* 0x0000000517077c24 */ /* 0x001fe2000f8e0202 */
[----:B------:R-:W-:Y:S01]  /*2f20*/  ISETP.GE.U32.AND P1, PT, R3, UR5, PT ;  /* 0x0000000503007c0c */ /* 0x000fe2000bf26070 */
[----:B------:R-:W-:Y:S01]  /*2f30*/  IMAD R23, R23, UR5, R0 ;  /* 0x0000000517177c24 */ /* 0x000fe2000f8e0200 */
[----:B------:R-:W-:-:S02]  /*2f40*/  ISETP.GE.U32.AND P3, PT, R0, UR5, PT ;  /* 0x0000000500007c0c */ /* 0x000fc4000bf66070 */
[----:B------:R-:W-:Y:S01]  /*2f50*/  ISETP.GE.U32.AND P4, PT, R4, UR5, PT ;  /* 0x0000000504007c0c */ /* 0x000fe2000bf86070 */
[----:B--2---:R-:W-:-:S04]  /*2f60*/  IMAD.WIDE.U32 R6, R7, 0x4, R8 ;  /* 0x0000000407067825 */ /* 0x004fc800078e0008 */
[----:B------:R-:W-:Y:S02]  /*2f70*/  IMAD.WIDE.U32 R8, R23, 0x4, R8 ;  /* 0x0000000417087825 */ /* 0x000fe400078e0008 */
[----:B------:R1:W-:Y:S04]  /*2f80*/  @!P0 STG.E desc[UR6][R6.64], R35 ;  /* 0x0000002306008986 */ /* 0x0003e8000c101906 */
[----:B------:R1:W-:Y:S04]  /*2f90*/  @!P1 STG.E desc[UR6][R6.64+0x4], R33 ;  /* 0x0000042106009986 */ /* 0x0003e8000c101906 */
[----:B------:R1:W-:Y:S04]  /*2fa0*/  @!P3 STG.E desc[UR6][R8.64], R14 ;  /* 0x0000000e0800b986 */ /* 0x0003e8000c101906 */
[----:B------:R1:W-:Y:S02]  /*2fb0*/  @!P4 STG.E desc[UR6][R8.64+0x4], R32 ;  /* 0x000004200800c986 */ /* 0x0003e4000c101906 */
.L_x_1350:
[----:B------:R-:W-:Y:S05]  /*2fc0*/  BSYNC.RECONVERGENT B0 ;  /* 0x0000000000007941 */ /* 0x000fea0003800200 */
.L_x_1349:
[----:B------:R-:W-:Y:S05]  /*2fd0*/  @P2 EXIT ;  /* 0x000000000000294d */ /* 0x000fea0003800000 */
[----:B------:R-:W2:Y:S01]  /*2fe0*/  LDCU UR4, c[0x0][0x3b4] ;  /* 0x00007680ff0477ac */ /* 0x000ea20008000800 */
[C---:B------:R-:W-:Y:S02]  /*2ff0*/  IADD3 R0, PT, PT, R2.reuse, 0x1, RZ ;  /* 0x0000000102007810 */ /* 0x040fe40007ffe0ff */
[C---:B------:R-:W-:Y:S02]  /*3000*/  IADD3 R4, PT, PT, R2.reuse, 0x2, RZ ;  /* 0x0000000202047810 */ /* 0x040fe40007ffe0ff */
[C---:B0---4-:R-:W-:Y:S02]  /*3010*/  IADD3 R12, PT, PT, R2.reuse, 0x3, RZ ;  /* 0x00000003020c7810 */ /* 0x051fe40007ffe0ff */
[----:B--2---:R-:W-:Y:S02]  /*3020*/  ISETP.GE.U32.AND P0, PT, R2, UR4, PT ;  /* 0x0000000402007c0c */ /* 0x004fe4000bf06070 */
[----:B------:R-:W-:Y:S02]  /*3030*/  ISETP.GE.U32.AND P1, PT, R0, UR4, PT ;  /* 0x0000000400007c0c */ /* 0x000fe4000bf26070 */
[----:B------:R-:W-:-:S02]  /*3040*/  ISETP.GE.U32.AND P2, PT, R4, UR4, PT ;  /* 0x0000000404007c0c */ /* 0x000fc4000bf46070 */
[----:B------:R-:W-:-:S07]  /*3050*/  ISETP.GE.U32.AND P3, PT, R12, UR4, PT ;  /* 0x000000040c007c0c */ /* 0x000fce000bf66070 */
[----:B-1----:R-:W0:Y:S01]  /*3060*/  @!P0 LDC.64 R6, c[0x0][0x380] ;  /* 0x0000e000ff068b82 */ /* 0x002e220000000a00 */
[C---:B------:R-:W-:Y:S02]  /*3070*/  @!P0 IMAD R3, R5.reuse, UR4, R2 ;  /* 0x0000000405038c24 */ /* 0x040fe4000f8e0202 */
[C---:B------:R-:W-:Y:S02]  /*3080*/  @!P1 IMAD R13, R5.reuse, UR4, R0 ;  /* 0x00000004050d9c24 */ /* 0x040fe4000f8e0200 */
[----:B------:R-:W-:-:S03]  /*3090*/  @!P2 IMAD R15, R5, UR4, R4 ;  /* 0x00000004050fac24 */ /* 0x000fc6000f8e0204 */
[----:B------:R-:W1:Y:S08]  /*30a0*/  @!P1 LDC.64 R8, c[0x0][0x380] ;  /* 0x0000e000ff089b82 */ /* 0x000e700000000a00 */
[----:B------:R-:W2:Y:S01]  /*30b0*/  @!P2 LDC.64 R10, c[0x0][0x380] ;  /* 0x0000e000ff0aab82 */ /* 0x000ea20000000a00 */
[----:B0-----:R-:W-:-:S05]  /*30c0*/  @!P0 IMAD.WIDE.U32 R2, R3, 0x4, R6 ;  /* 0x0000000403028825 */ /* 0x001fca00078e0006 */
[----:B------:R0:W-:Y:S01]  /*30d0*/  @!P0 STG.E desc[UR6][R2.64], R60 ;  /* 0x0000003c02008986 */ /* 0x0001e2000c101906 */
[----:B-1----:R-:W-:-:S05]  /*30e0*/  @!P1 IMAD.WIDE.U32 R6, R13, 0x4, R8 ;  /* 0x000000040d069825 */ /* 0x002fca00078e0008 */
[----:B------:R0:W-:Y:S01]  /*30f0*/  @!P1 STG.E desc[UR6][R6.64], R59 ;  /* 0x0000003b06009986 */ /* 0x0001e2000c101906 */
[----:B--2---:R-:W-:-:S05]  /*3100*/  @!P2 IMAD.WIDE.U32 R8, R15, 0x4, R10 ;  /* 0x000000040f08a825 */ /* 0x004fca00078e000a */
[----:B------:R0:W-:Y:S01]  /*3110*/  @!P2 STG.E desc[UR6][R8.64], R62 ;  /* 0x0000003e0800a986 */ /* 0x0001e2000c101906 */
[----:B------:R-:W-:Y:S05]  /*3120*/  @P3 EXIT ;  /* 0x000000000000394d */ /* 0x000fea0003800000 */
[----:B0-----:R-:W0:Y:S01]  /*3130*/  LDC.64 R2, c[0x0][0x380] ;  /* 0x0000e000ff027b82 */ /* 0x001e220000000a00 */
[----:B------:R-:W-:-:S04]  /*3140*/  IMAD R5, R5, UR4, R12 ;  /* 0x0000000405057c24 */ /* 0x000fc8000f8e020c */
[----:B0-----:R-:W-:-:S05]  /*3150*/  IMAD.WIDE.U32 R2, R5, 0x4, R2 ;  /* 0x0000000405027825 */ /* 0x001fca00078e0002 */
[----:B------:R-:W-:Y:S01]  /*3160*/  STG.E desc[UR6][R2.64], R34 ;  /* 0x0000002202007986 */ /* 0x000fe2000c101906 */
[----:B------:R-:W-:Y:S05]  /*3170*/  EXIT ;  /* 0x000000000000794d */ /* 0x000fea0003800000 */
.L_x_1344:
[----:B------:R-:W0:Y:S01]  /*3180*/  LDCU UR4, c[0x0][0x3b0] ;  /* 0x00007600ff0477ac */ /* 0x000e220008000800 */
[----:B------:R-:W1:Y:S01]  /*3190*/  LDC.64 R4, c[0x0][0x3a0] ;  /* 0x0000e800ff047b82 */ /* 0x000e620000000a00 */
[C---:B------:R-:W-:Y:S01]  /*31a0*/  IADD3 R23, PT, PT, R3.reuse, 0x1, RZ ;  /* 0x0000000103177810 */ /* 0x040fe20007ffe0ff */
[----:B------:R-:W-:Y:S01]  /*31b0*/  BSSY.RECONVERGENT B0, `(.L_x_1351) ;  /* 0x0000020000007945 */ /* 0x000fe20003800200 */
[C---:B------:R-:W-:Y:S02]  /*31c0*/  IADD3 R9, PT, PT, R3.reuse, 0x2, RZ ;  /* 0x0000000203097810 */ /* 0x040fe40007ffe0ff */
[C---:B------:R-:W-:Y:S02]  /*31d0*/  IADD3 R7, PT, PT, R3.reuse, 0x3, RZ ;  /* 0x0000000303077810 */ /* 0x040fe40007ffe0ff */
[----:B0-----:R-:W-:Y:S02]  /*31e0*/  ISETP.GE.U32.AND P3, PT, R3, UR4, PT ;  /* 0x0000000403007c0c */ /* 0x001fe4000bf66070 */
[----:B------:R-:W-:-:S02]  /*31f0*/  ISETP.GE.U32.AND P0, PT, R23, UR4, PT ;  /* 0x0000000417007c0c */ /* 0x000fc4000bf06070 */
[----:B------:R-:W-:Y:S02]  /*3200*/  ISETP.GE.U32.AND P1, PT, R9, UR4, PT ;  /* 0x0000000409007c0c */ /* 0x000fe4000bf26070 */
[----:B------:R-:W-:Y:S01]  /*3210*/  ISETP.GE.U32.AND P2, PT, R7, UR4, PT ;  /* 0x0000000407007c0c */ /* 0x000fe2000bf46070 */
[----:B-1----:R-:W-:-:S06]  /*3220*/  IMAD.WIDE.U32 R4, R2, 0x4, R4 ;  /* 0x0000000402047825 */ /* 0x002fcc00078e0004 */
[----:B------:R-:W-:Y:S06]  /*3230*/  @P3 BRA `(.L_x_1352) ;  /* 0x00000000005c3947 */ /* 0x000fec0003800000 */
        /* <DEDUP_REMOVED lines=9> */
[----:B------:R-:W2:Y:S04]  /*32d0*/  @!P3 LDG.E.CONSTANT R17, desc[UR6][R4.64] ;  /* 0x000000060411b981 */ /* 0x000ea8000c1e9900 */
[----:B------:R-:W3:Y:S04]  /*32e0*/  @!P4 LDG.E.CONSTANT R0, desc[UR6][R4.64+0x4] ;  /* 0x000004060400c981 */ /* 0x000ee8000c1e9900 */
[----:B------:R-:W4:Y:S04]  /*32f0*/  @!P5 LDG.E.CONSTANT R19, desc[UR6][R4.64+0x8] ;  /* 0x000008060413d981 */ /* 0x000f28000c1e9900 */
[----:B------:R-:W5:Y:S01]  /*3300*/  @!P6 LDG.E.CONSTANT R21, desc[UR6][R4.64+0xc] ;  /* 0x00000c060415e981 */ /* 0x000f62000c1e9900 */
[----:B------:R-:W-:-:S04]  /*3310*/  IMAD R3, R3, UR5, R2 ;  /* 0x0000000503037c24 */ /* 0x000fc8000f8e0202 */
[----:B-1----:R-:W-:-:S04]  /*3320*/  IMAD.WIDE.U32 R10, R3, 0x4, R10 ;  /* 0x00000004030a7825 */ /* 0x002fc800078e000a */
[----:B--2---:R-:W-:Y:S01]  /*3330*/  @!P3 FADD R17, R56, R17 ;  /* 0x000000113811b221 */ /* 0x004fe20000000000 */
[----:B---3--:R-:W-:-:S04]  /*3340*/  @!P4 FADD R13, R13, R0 ;  /* 0x000000000d0dc221 */ /* 0x008fc80000000000 */
[----:B------:R0:W-:Y:S01]  /*3350*/  @!P3 STG.E desc[UR6][R10.64], R17 ;  /* 0x000000110a00b986 */ /* 0x0001e2000c101906 */
[----:B----4-:R-:W-:-:S03]  /*3360*/  @!P5 FADD R19, R58, R19 ;  /* 0x000000133a13d221 */ /* 0x010fc60000000000 */
[----:B------:R0:W-:Y:S01]  /*3370*/  @!P4 STG.E desc[UR6][R10.64+0x4], R13 ;  /* 0x0000040d0a00c986 */ /* 0x0001e2000c101906 */
[----:B-----5:R-:W-:-:S03]  /*3380*/  @!P6 FADD R21, R12, R21 ;  /* 0x000000150c15e221 */ /* 0x020fc60000000000 */
[----:B------:R0:W-:Y:S04]  /*3390*/  @!P5 STG.E desc[UR6][R10.64+0x8], R19 ;  /* 0x000008130a00d986 */ /* 0x0001e8000c101906 */
[----:B------:R0:W-:Y:S02]  /*33a0*/  @!P6 STG.E desc[UR6][R10.64+0xc], R21 ;  /* 0x00000c150a00e986 */ /* 0x0001e4000c101906 */
.L_x_1352:
[----:B------:R-:W-:Y:S05]  /*33b0*/  BSYNC.RECONVERGENT B0 ;  /* 0x0000000000007941 */ /* 0x000fea0003800200 */
.L_x_1351:
        /* <DEDUP_REMOVED lines=10> */
[----:B------:R-:W2:Y:S01]  /*3460*/  @!P0 LDG.E.CONSTANT R0, desc[UR6][R4.64] ;  /* 0x0000000604008981 */ /* 0x000ea2000c1e9900 */
[----:B0-----:R-:W0:Y:S03]  /*3470*/  @!P0 LDC.64 R18, c[0x0][0x380] ;  /* 0x0000e000ff128b82 */ /* 0x001e260000000a00 */
[----:B------:R-:W3:Y:S04]  /*3480*/  @!P3 LDG.E.CONSTANT R8, desc[UR6][R4.64+0x4] ;  /* 0x000004060408b981 */ /* 0x000ee8000c1e9900 */
[----:B------:R-:W4:Y:S01]  /*3490*/  @!P4 LDG.E.CONSTANT R25, desc[UR6][R4.64+0x8] ;  /* 0x000008060419c981 */ /* 0x000f22000c1e9900 */
[----:B------:R-:W1:Y:S03]  /*34a0*/  @!P3 LDC.64 R16, c[0x0][0x380] ;  /* 0x0000e000ff10bb82 */ /* 0x000e660000000a00 */
[----:B------:R-:W5:Y:S01]  /*34b0*/  @!P5 LDG.E.CONSTANT R24, desc[UR6][R4.64+0xc] ;  /* 0x00000c060418d981 */ /* 0x000f62000c1e9900 */
[----:B------:R-:W-:-:S02]  /*34c0*/  @!P0 IMAD R3, R23, UR5, R2 ;  /* 0x0000000517038c24 */ /* 0x000fc4000f8e0202 */
[C---:B------:R-:W-:Y:S02]  /*34d0*/  @!P3 IMAD R21, R23.reuse, UR5, R6 ;  /* 0x000000051715bc24 */ /* 0x040fe4000f8e0206 */
[----:B------:R-:W1:Y:S01]  /*34e0*/  @!P4 LDC.64 R12, c[0x0][0x380] ;  /* 0x0000e000ff0ccb82 */ /* 0x000e620000000a00 */
[C---:B------:R-:W-:Y:S02]  /*34f0*/  @!P4 IMAD R27, R23.reuse, UR5, R20 ;  /* 0x00000005171bcc24 */ /* 0x040fe4000f8e0214 */
[----:B------:R-:W-:-:S05]  /*3500*/  @!P5 IMAD R23, R23, UR5, R22 ;  /* 0x000000051717dc24 */ /* 0x000fca000f8e0216 */
[----:B------:R-:W1:Y:S01]  /*3510*/  @!P5 LDC.64 R10, c[0x0][0x380] ;  /* 0x0000e000ff0adb82 */ /* 0x000e620000000a00 */
[----:B0-----:R-:W-:-:S04]  /*3520*/  @!P0 IMAD.WIDE.U32 R18, R3, 0x4, R18 ;  /* 0x0000000403128825 */ /* 0x001fc800078e0012 */
[----:B-1----:R-:W-:-:S04]  /*3530*/  @!P3 IMAD.WIDE.U32 R16, R21, 0x4, R16 ;  /* 0x000000041510b825 */ /* 0x002fc800078e0010 */
[----:B------:R-:W-:-:S04]  /*3540*/  @!P4 IMAD.WIDE.U32 R12, R27, 0x4, R12 ;  /* 0x000000041b0cc825 */ /* 0x000fc800078e000c */
[----:B------:R-:W-:-:S04]  /*3550*/  @!P5 IMAD.WIDE.U32 R10, R23, 0x4, R10 ;  /* 0x00000004170ad825 */ /* 0x000fc800078e000a */
        /* <DEDUP_REMOVED lines=8> */
.L_x_1354:
[----:B------:R-:W-:Y:S05]  /*35e0*/  BSYNC.RECONVERGENT B0 ;  /* 0x0000000000007941 */ /* 0x000fea0003800200 */
.L_x_1353:
[----:B------:R-:W-:Y:S04]  /*35f0*/  BSSY.RECONVERGENT B0, `(.L_x_1355) ;  /* 0x000001b000007945 */ /* 0x000fe80003800200 */
[----:B------:R-:W-:Y:S05]  /*3600*/  @P1 BRA `(.L_x_1356) ;  /* 0x0000000000641947 */ /* 0x000fea0003800000 */
[----:B------:R-:W2:Y:S01]  /*3610*/  LDCU UR5, c[0x0][0x3b4] ;  /* 0x00007680ff0577ac */ /* 0x000ea20008000800 */
[C---:B------:R-:W-:Y:S01]  /*3620*/  IADD3 R0, PT, PT, R2.reuse, 0x1, RZ ;  /* 0x0000000102007810 */ /* 0x040fe20007ffe0ff */
[----:B01----:R-:W0:Y:S01]  /*3630*/  LDC.64 R10, c[0x0][0x380] ;  /* 0x0000e000ff0a7b82 */ /* 0x003e220000000a00 */
[C---:B------:R-:W-:Y:S02]  /*3640*/  IADD3 R8, PT, PT, R2.reuse, 0x2, RZ ;  /* 0x0000000202087810 */ /* 0x040fe40007ffe0ff */
[C---:B------:R-:W-:Y:S02]  /*3650*/  IADD3 R3, PT, PT, R2.reuse, 0x3, RZ ;  /* 0x0000000302037810 */ /* 0x040fe40007ffe0ff */
[----:B--2---:R-:W-:Y:S02]  /*3660*/  ISETP.GE.U32.AND P0, PT, R2, UR5, PT ;  /* 0x0000000502007c0c */ /* 0x004fe4000bf06070 */
[----:B------:R-:W-:Y:S02]  /*3670*/  ISETP.GE.U32.AND P1, PT, R0, UR5, PT ;  /* 0x0000000500007c0c */ /* 0x000fe4000bf26070 */
[----:B------:R-:W-:-:S02]  /*3680*/  ISETP.GE.U32.AND P3, PT, R8, UR5, PT ;  /* 0x0000000508007c0c */ /* 0x000fc4000bf66070 */
[----:B------:R-:W-:-:S07]  /*3690*/  ISETP.GE.U32.AND P4, PT, R3, UR5, PT ;  /* 0x0000000503007c0c */ /* 0x000fce000bf86070 */
[----:B------:R-:W2:Y:S04]  /*36a0*/  @!P0 LDG.E.CONSTANT R0, desc[UR6][R4.64] ;  /* 0x0000000604008981 */ /* 0x000ea8000c1e9900 */
[----:B------:R-:W3:Y:S04]  /*36b0*/  @!P1 LDG.E.CONSTANT R6, desc[UR6][R4.64+0x4] ;  /* 0x0000040604069981 */ /* 0x000ee8000c1e9900 */
[----:B------:R-:W4:Y:S04]  /*36c0*/  @!P3 LDG.E.CONSTANT R15, desc[UR6][R4.64+0x8] ;  /* 0x00000806040fb981 */ /* 0x000f28000c1e9900 */
[----:B------:R-:W5:Y:S01]  /*36d0*/  @!P4 LDG.E.CONSTANT R17, desc[UR6][R4.64+0xc] ;  /* 0x00000c060411c981 */ /* 0x000f62000c1e9900 */
[----:B------:R-:W-:-:S02]  /*36e0*/  IMAD R3, R9, UR5, R2 ;  /* 0x0000000509037c24 */ /* 0x000fc4000f8e0202 */
[----:B------:R-:W-:Y:S02]  /*36f0*/  IMAD R13, R9, UR5, R8 ;  /* 0x00000005090d7c24 */ /* 0x000fe4000f8e0208 */
[----:B0-----:R-:W-:-:S04]  /*3700*/  IMAD.WIDE.U32 R8, R3, 0x4, R10 ;  /* 0x0000000403087825 */ /* 0x001fc800078e000a */
[----:B------:R-:W-:-:S04]  /*3710*/  IMAD.WIDE.U32 R10, R13, 0x4, R10 ;  /* 0x000000040d0a7825 */ /* 0x000fc800078e000a */
        /* <DEDUP_REMOVED lines=8> */
.L_x_1356:
[----:B------:R-:W-:Y:S05]  /*37a0*/  BSYNC.RECONVERGENT B0 ;  /* 0x0000000000007941 */ /* 0x000fea0003800200 */
.L_x_1355:
[----:B------:R-:W-:Y:S05]  /*37b0*/  @P2 EXIT ;  /* 0x000000000000294d */ /* 0x000fea0003800000 */
[----:B------:R-:W3:Y:S01]  /*37c0*/  LDCU UR4, c[0x0][0x3b4] ;  /* 0x00007680ff0477ac */ /* 0x000ee20008000800 */
[C---:B------:R-:W-:Y:S02]  /*37d0*/  IADD3 R0, PT, PT, R2.reuse, 0x1, RZ ;  /* 0x0000000102007810 */ /* 0x040fe40007ffe0ff */
[C---:B------:R-:W-:Y:S02]  /*37e0*/  IADD3 R14, PT, PT, R2.reuse, 0x2, RZ ;  /* 0x00000002020e7810 */ /* 0x040fe40007ffe0ff */
[----:B---3--:R-:W-:Y:S02]  /*37f0*/  ISETP.GE.U32.AND P0, PT, R2, UR4, PT ;  /* 0x0000000402007c0c */ /* 0x008fe4000bf06070 */
[----:B------:R-:W-:Y:S02]  /*3800*/  ISETP.GE.U32.AND P1, PT, R0, UR4, PT ;  /* 0x0000000400007c0c */ /* 0x000fe4000bf26070 */
[----:B------:R-:W-:-:S09]  /*3810*/  ISETP.GE.U32.AND P2, PT, R14, UR4, PT ;  /* 0x000000040e007c0c */ /* 0x000fd2000bf46070 */
[----:B-12---:R-:W2:Y:S01]  /*3820*/  @!P0 LDG.E.CONSTANT R3, desc[UR6][R4.64] ;  /* 0x0000000604038981 */ /* 0x006ea2000c1e9900 */
[----:B------:R-:W1:Y:S03]  /*3830*/  @!P0 LDC.64 R8, c[0x0][0x380] ;  /* 0x0000e000ff088b82 */ /* 0x000e660000000a00 */
[----:B------:R-:W3:Y:S04]  /*3840*/  @!P1 LDG.E.CONSTANT R6, desc[UR6][R4.64+0x4] ;  /* 0x0000040604069981 */ /* 0x000ee8000c1e9900 */
[----:B0-----:R-:W4:Y:S01]  /*3850*/  @!P2 LDG.E.CONSTANT R17, desc[UR6][R4.64+0x8] ;  /* 0x000008060411a981 */ /* 0x001f22000c1e9900 */
[----:B------:R-:W0:Y:S01]  /*3860*/  @!P1 LDC.64 R10, c[0x0][0x380] ;  /* 0x0000e000ff0a9b82 */ /* 0x000e220000000a00 */
[----:B------:R-:W-:-:S02]  /*3870*/  @!P0 IMAD R15, R7, UR4, R2 ;  /* 0x00000004070f8c24 */ /* 0x000fc4000f8e0202 */
[----:B------:R-:W-:-:S05]  /*3880*/  @!P2 IMAD R19, R7, UR4, R14 ;  /* 0x000000040713ac24 */ /* 0x000fca000f8e020e */
[----:B------:R-:W5:Y:S01]  /*3890*/  @!P2 LDC.64 R12, c[0x0][0x380] ;  /* 0x0000e000ff0cab82 */ /* 0x000f620000000a00 */
[----:B-1----:R-:W-:-:S04]  /*38a0*/  @!P0 IMAD.WIDE.U32 R8, R15, 0x4, R8 ;  /* 0x000000040f088825 */ /* 0x002fc800078e0008 */
[----:B------:R-:W-:Y:S01]  /*38b0*/  @!P1 IMAD R15, R7, UR4, R0 ;  /* 0x00000004070f9c24 */ /* 0x000fe2000f8e0200 */
[----:B------:R-:W-:-:S03]  /*38c0*/  IADD3 R0, PT, PT, R2, 0x3, RZ ;  /* 0x0000000302007810 */ /* 0x000fc60007ffe0ff */
[----:B0-----:R-:W-:Y:S01]  /*38d0*/  @!P1 IMAD.WIDE.U32 R10, R15, 0x4, R10 ;  /* 0x000000040f0a9825 */ /* 0x001fe200078e000a */
[----:B------:R-:W-:-:S03]  /*38e0*/  ISETP.GE.U32.AND P3, PT, R0, UR4, PT ;  /* 0x0000000400007c0c */ /* 0x000fc6000bf66070 */
[----:B-----5:R-:W-:-:S04]  /*38f0*/  @!P2 IMAD.WIDE.U32 R12, R19, 0x4, R12 ;  /* 0x00000004130ca825 */ /* 0x020fc800078e000c */
[----:B--2---:R-:W-:Y:S01]  /*3900*/  @!P0 FADD R3, R60, R3 ;  /* 0x000000033c038221 */ /* 0x004fe20000000000 */
[----:B---3--:R-:W-:-:S04]  /*3910*/  @!P1 FADD R59, R59, R6 ;  /* 0x000000063b3b9221 */ /* 0x008fc80000000000 */
[----:B------:R0:W-:Y:S01]  /*3920*/  @!P0 STG.E desc[UR6][R8.64], R3 ;  /* 0x0000000308008986 */ /* 0x0001e2000c101906 */
[----:B----4-:R-:W-:-:S03]  /*3930*/  @!P2 FADD R15, R62, R17 ;  /* 0x000000113e0fa221 */ /* 0x010fc60000000000 */
[----:B------:R0:W-:Y:S04]  /*3940*/  @!P1 STG.E desc[UR6][R10.64], R59 ;  /* 0x0000003b0a009986 */ /* 0x0001e8000c101906 */
[----:B------:R0:W-:Y:S01]  /*3950*/  @!P2 STG.E desc[UR6][R12.64], R15 ;  /* 0x0000000f0c00a986 */ /* 0x0001e2000c101906 */
[----:B------:R-:W-:Y:S05]  /*3960*/  @P3 EXIT ;  /* 0x000000000000394d */ /* 0x000fea0003800000 */
[----:B------:R-:W2:Y:S01]  /*3970*/  LDG.E.CONSTANT R5, desc[UR6][R4.64+0xc] ;  /* 0x00000c0604057981 */ /* 0x000ea2000c1e9900 */
[----:B0-----:R-:W0:Y:S01]  /*3980*/  LDC.64 R2, c[0x0][0x380] ;  /* 0x0000e000ff027b82 */ /* 0x001e220000000a00 */
[----:B------:R-:W-:-:S04]  /*3990*/  IMAD R9, R7, UR4, R0 ;  /* 0x0000000407097c24 */ /* 0x000fc8000f8e0200 */
[----:B0-----:R-:W-:-:S04]  /*39a0*/  IMAD.WIDE.U32 R2, R9, 0x4, R2 ;  /* 0x0000000409027825 */ /* 0x001fc800078e0002 */
[----:B--2---:R-:W-:-:S05]  /*39b0*/  FADD R7, R34, R5 ;  /* 0x0000000522077221 */ /* 0x004fca0000000000 */
[----:B------:R-:W-:Y:S01]  /*39c0*/  STG.E desc[UR6][R2.64], R7 ;  /* 0x0000000702007986 */ /* 0x000fe2000c101906 */
[----:B------:R-:W-:Y:S05]  /*39d0*/  EXIT ;  /* 0x000000000000794d */ /* 0x000fea0003800000 */
.L_x_1343:
        /* <DEDUP_REMOVED lines=18> */
[----:B------:R-:W-:-:S03]  /*3b00*/  IADD3 R6, PT, PT, R2, 0x3, RZ ;  /* 0x0000000302067810 */ /* 0x000fc60007ffe0ff */
[----:B------:R-:W2:Y:S01]  /*3b10*/  LDC.64 R16, c[0x0][0x380] ;  /* 0x0000e000ff107b82 */ /* 0x000ea20000000a00 */
[----:B0-----:R-:W-:Y:S02]  /*3b20*/  ISETP.GE.U32.AND P3, PT, R2, UR5, PT ;  /* 0x0000000502007c0c */ /* 0x001fe4000bf66070 */
[----:B------:R-:W-:Y:S02]  /*3b30*/  ISETP.GE.U32.AND P4, PT, R0, UR5, PT ;  /* 0x0000000500007c0c */ /* 0x000fe4000bf86070 */
[----:B------:R-:W-:Y:S02]  /*3b40*/  ISETP.GE.U32.AND P5, PT, R4, UR5, PT ;  /* 0x0000000504007c0c */ /* 0x000fe4000bfa6070 */
[----:B------:R-:W-:Y:S01]  /*3b50*/  ISETP.GE.U32.AND P6, PT, R6, UR5, PT ;  /* 0x0000000506007c0c */ /* 0x000fe2000bfc6070 */
[----:B-1----:R-:W-:-:S06]  /*3b60*/  IMAD.WIDE.U32 R10, R2, 0x4, R10 ;  /* 0x00000004020a7825 */ /* 0x002fcc00078e000a */
[----:B------:R-:W3:Y:S04]  /*3b70*/  @!P3 LDG.E.CONSTANT R19, desc[UR6][R10.64] ;  /* 0x000000060a13b981 */ /* 0x000ee8000c1e9900 */
[----:B------:R-:W4:Y:S04]  /*3b80*/  @!P4 LDG.E.CONSTANT R0, desc[UR6][R10.64+0x4] ;  /* 0x000004060a00c981 */ /* 0x000f28000c1e9900 */
[----:B------:R-:W5:Y:S04]  /*3b90*/  @!P5 LDG.E.CONSTANT R21, desc[UR6][R10.64+0x8] ;  /* 0x000008060a15d981 */ /* 0x000f68000c1e9900 */
[----:B------:R-:W5:Y:S01]  /*3ba0*/  @!P6 LDG.E.CONSTANT R23, desc[UR6][R10.64+0xc] ;  /* 0x00000c060a17e981 */ /* 0x000f62000c1e9900 */
[----:B------:R-:W-:-:S04]  /*3bb0*/  IMAD R3, R3, UR5, R2 ;  /* 0x0000000503037c24 */ /* 0x000fc8000f8e0202 */
[----:B--2---:R-:W-:-:S04]  /*3bc0*/  IMAD.WIDE.U32 R16, R3, 0x4, R16 ;  /* 0x0000000403107825 */ /* 0x004fc800078e0010 */
[----:B---3--:R-:W-:Y:S01]  /*3bd0*/  @!P3 FMUL R19, R56, R19 ;  /* 0x000000133813b220 */ /* 0x008fe20000400000 */
[----:B----4-:R-:W-:-:S04]  /*3be0*/  @!P4 FMUL R13, R13, R0 ;  /* 0x000000000d0dc220 */ /* 0x010fc80000400000 */
[----:B------:R0:W-:Y:S01]  /*3bf0*/  @!P3 STG.E desc[UR6][R16.64], R19 ;  /* 0x000000131000b986 */ /* 0x0001e2000c101906 */
[----:B-----5:R-:W-:-:S03]  /*3c00*/  @!P5 FMUL R21, R58, R21 ;  /* 0x000000153a15d220 */ /* 0x020fc60000400000 */
[----:B------:R0:W-:Y:S01]  /*3c10*/  @!P4 STG.E desc[UR6][R16.64+0x4], R13 ;  /* 0x0000040d1000c986 */ /* 0x0001e2000c101906 */
[----:B------:R-:W-:-:S03]  /*3c20*/  @!P6 FMUL R23, R12, R23 ;  /* 0x000000170c17e220 */ /* 0x000fc60000400000 */
[----:B------:R0:W-:Y:S04]  /*3c30*/  @!P5 STG.E desc[UR6][R16.64+0x8], R21 ;  /* 0x000008151000d986 */ /* 0x0001e8000c101906 */
[----:B------:R0:W-:Y:S02]  /*3c40*/  @!P6 STG.E desc[UR6][R16.64+0xc], R23 ;  /* 0x00000c171000e986 */ /* 0x0001e4000c101906 */
.L_x_1359:
[----:B------:R-:W-:Y:S05]  /*3c50*/  BSYNC.RECONVERGENT B0 ;  /* 0x0000000000007941 */ /* 0x000fea0003800200 */
.L_x_1358:
        /* <DEDUP_REMOVED lines=10> */
[----:B------:R-:W1:Y:S08]  /*3d00*/  @!P0 LDC.64 R10, c[0x0][0x398] ;  /* 0x0000e600ff0a8b82 */ /* 0x000e700000000a00 */
[----:B0-----:R-:W0:Y:S08]  /*3d10*/  @!P3 LDC.64 R12, c[0x0][0x398] ;  /* 0x0000e600ff0cbb82 */ /* 0x001e300000000a00 */
[----:B------:R-:W2:Y:S08]  /*3d20*/  @!P4 LDC.64 R16, c[0x0][0x398] ;  /* 0x0000e600ff10cb82 */ /* 0x000eb00000000a00 */
[----:B------:R-:W3:Y:S01]  /*3d30*/  @!P5 LDC.64 R18, c[0x0][0x398] ;  /* 0x0000e600ff12db82 */ /* 0x000ee20000000a00 */
[----:B-1----:R-:W-:-:S06]  /*3d40*/  @!P0 IMAD.WIDE.U32 R20, R2, 0x4, R10 ;  /* 0x0000000402148825 */ /* 0x002fcc00078e000a */
[----:B------:R1:W4:Y:S01]  /*3d50*/  @!P0 LDG.E.CONSTANT R20, desc[UR6][R20.64] ;  /* 0x0000000614148981 */ /* 0x000322000c1e9900 */
[C---:B0-----:R-:W-:Y:S01]  /*3d60*/  @!P3 IMAD.WIDE.U32 R22, R2.reuse, 0x4, R12 ;  /* 0x000000040216b825 */ /* 0x041fe200078e000c */
[----:B------:R-:W0:Y:S05]  /*3d70*/  @!P5 LDC.64 R10, c[0x0][0x380] ;  /* 0x0000e000ff0adb82 */ /* 0x000e2a0000000a00 */
[----:B------:R-:W5:Y:S01]  /*3d80*/  @!P3 LDG.E.CONSTANT R22, desc[UR6][R22.64+0x4] ;  /* 0x000004061616b981 */ /* 0x000f62000c1e9900 */
[C---:B--2---:R-:W-:Y:S02]  /*3d90*/  @!P4 IMAD.WIDE.U32 R24, R2.reuse, 0x4, R16 ;  /* 0x000000040218c825 */ /* 0x044fe400078e0010 */
[----:B------:R-:W2:Y:S04]  /*3da0*/  @!P4 LDC.64 R12, c[0x0][0x380] ;  /* 0x0000e000ff0ccb82 */ /* 0x000ea80000000a00 */
[----:B------:R-:W5:Y:S01]  /*3db0*/  @!P4 LDG.E.CONSTANT R25, desc[UR6][R24.64+0x8] ;  /* 0x000008061819c981 */ /* 0x000f62000c1e9900 */
[----:B---3--:R-:W-:-:S03]  /*3dc0*/  @!P5 IMAD.WIDE.U32 R26, R2, 0x4, R18 ;  /* 0x00000004021ad825 */ /* 0x008fc600078e0012 */
[----:B------:R-:W3:Y:S03]  /*3dd0*/  @!P3 LDC.64 R16, c[0x0][0x380] ;  /* 0x0000e000ff10bb82 */ /* 0x000ee60000000a00 */
[----:B------:R-:W5:Y:S05]  /*3de0*/  @!P5 LDG.E.CONSTANT R26, desc[UR6][R26.64+0xc] ;  /* 0x00000c061a1ad981 */ /* 0x000f6a000c1e9900 */
[----:B------:R-:W3:Y:S01]  /*3df0*/  @!P0 LDC.64 R18, c[0x0][0x380] ;  /* 0x0000e000ff128b82 */ /* 0x000ee20000000a00 */
[C---:B------:R-:W-:Y:S02]  /*3e00*/  @!P0 IMAD R3, R9.reuse, UR5, R2 ;  /* 0x0000000509038c24 */ /* 0x040fe4000f8e0202 */
[----:B------:R-:W-:-:S02]  /*3e10*/  @!P3 IMAD R29, R9, UR5, R0 ;  /* 0x00000005091dbc24 */ /* 0x000fc4000f8e0200 */
[C---:B-1----:R-:W-:Y:S02]  /*3e20*/  @!P4 IMAD R21, R9.reuse, UR5, R4 ;  /* 0x000000050915cc24 */ /* 0x042fe4000f8e0204 */
[----:B------:R-:W-:Y:S02]  /*3e30*/  @!P5 IMAD R9, R9, UR5, R6 ;  /* 0x000000050909dc24 */ /* 0x000fe4000f8e0206 */
[----:B--2---:R-:W-:-:S04]  /*3e40*/  @!P4 IMAD.WIDE.U32 R12, R21, 0x4, R12 ;  /* 0x00000004150cc825 */ /* 0x004fc800078e000c */
[----:B0-----:R-:W-:-:S04]  /*3e50*/  @!P5 IMAD.WIDE.U32 R10, R9, 0x4, R10 ;  /* 0x00000004090ad825 */ /* 0x001fc800078e000a */
[----:B---3--:R-:W-:-:S04]  /*3e60*/  @!P3 IMAD.WIDE.U32 R16, R29, 0x4, R16 ;  /* 0x000000041d10b825 */ /* 0x008fc800078e0010 */
[----:B------:R-:W-:-:S04]  /*3e70*/  @!P0 IMAD.WIDE.U32 R18, R3, 0x4, R18 ;  /* 0x0000000403128825 */ /* 0x000fc800078e0012 */
[----:B----4-:R-:W-:Y:S01]  /*3e80*/  @!P0 FMUL R15, R15, R20 ;  /* 0x000000140f0f8220 */ /* 0x010fe20000400000 */
[----:B-----5:R-:W-:-:S04]  /*3e90*/  @!P3 FMUL R41, R41, R22 ;  /* 0x000000162929b220 */ /* 0x020fc80000400000 */
[----:B------:R1:W-:Y:S01]  /*3ea0*/  @!P0 STG.E desc[UR6][R18.64], R15 ;  /* 0x0000000f12008986 */ /* 0x0003e2000c101906 */
[----:B------:R-:W-:-:S03]  /*3eb0*/  @!P4 FMUL R3, R40, R25 ;  /* 0x000000192803c220 */ /* 0x000fc60000400000 */
[----:B------:R1:W-:Y:S01]  /*3ec0*/  @!P3 STG.E desc[UR6][R16.64], R41 ;  /* 0x000000291000b986 */ /* 0x0003e2000c101906 */
[----:B------:R-:W-:-:S03]  /*3ed0*/  @!P5 FMUL R43, R43, R26 ;  /* 0x0000001a2b2bd220 */ /* 0x000fc60000400000 */
[----:B------:R1:W-:Y:S04]  /*3ee0*/  @!P4 STG.E desc[UR6][R12.64], R3 ;  /* 0x000000030c00c986 */ /* 0x0003e8000c101906 */
[----:B------:R1:W-:Y:S02]  /*3ef0*/  @!P5 STG.E desc[UR6][R10.64], R43 ;  /* 0x0000002b0a00d986 */ /* 0x0003e4000c101906 */
.L_x_1361:
[----:B------:R-:W-:Y:S05]  /*3f00*/  BSYNC.RECONVERGENT B0 ;  /* 0x0000000000007941 */ /* 0x000fea0003800200 */
.L_x_1360:
[----:B------:R-:W-:Y:S04]  /*3f10*/  BSSY.RECONVERGENT B0, `(.L_x_1362) ;  /* 0x0000023000007945 */ /* 0x000fe80003800200 */
[----:B------:R-:W-:Y:S05]  /*3f20*/  @P1 BRA `(.L_x_1363) ;  /* 0x0000000000841947 */ /* 0x000fea0003800000 */
[----:B------:R-:W2:Y:S01]  /*3f30*/  LDCU UR5, c[0x0][0x3b4] ;  /* 0x00007680ff0577ac */ /* 0x000ea20008000800 */
[C---:B-1----:R-:W-:Y:S02]  /*3f40*/  IADD3 R3, PT, PT, R2.reuse, 0x1, RZ ;  /* 0x0000000102037810 */ /* 0x042fe40007ffe0ff */
[C---:B------:R-:W-:Y:S02]  /*3f50*/  IADD3 R0, PT, PT, R2.reuse, 0x2, RZ ;  /* 0x0000000202007810 */ /* 0x040fe40007ffe0ff */
[----:B--2---:R-:W-:Y:S02]  /*3f60*/  ISETP.GE.U32.AND P1, PT, R3, UR5, PT ;  /* 0x0000000503007c0c */ /* 0x004fe4000bf26070 */
[C---:B------:R-:W-:Y:S02]  /*3f70*/  IADD3 R3, PT, PT, R2.reuse, 0x3, RZ ;  /* 0x0000000302037810 */ /* 0x040fe40007ffe0ff */
[----:B------:R-:W-:Y:S02]  /*3f80*/  ISETP.GE.U32.AND P0, PT, R2, UR5, PT ;  /* 0x0000000502007c0c */ /* 0x000fe4000bf06070 */
[----:B------:R-:W-:-:S02]  /*3f90*/  ISETP.GE.U32.AND P3, PT, R0, UR5, PT ;  /* 0x0000000500007c0c */ /* 0x000fc4000bf66070 */
[----:B------:R-:W-:-:S05]  /*3fa0*/  ISETP.GE.U32.AND P4, PT, R3, UR5, PT ;  /* 0x0000000503007c0c */ /* 0x000fca000bf86070 */
[----:B0-----:R-:W0:Y:S08]  /*3fb0*/  @!P1 LDC.64 R12, c[0x0][0x398] ;  /* 0x0000e600ff0c9b82 */ /* 0x001e300000000a00 */
[----:B------:R-:W1:Y:S08]  /*3fc0*/  @!P0 LDC.64 R8, c[0x0][0x398] ;  /* 0x0000e600ff088b82 */ /* 0x000e700000000a00 */
[----:B------:R-:W2:Y:S08]  /*3fd0*/  @!P3 LDC.64 R16, c[0x0][0x398] ;  /* 0x0000e600ff10bb82 */ /* 0x000eb00000000a00 */
[----:B------:R-:W3:Y:S01]  /*3fe0*/  @!P4 LDC.64 R18, c[0x0][0x398] ;  /* 0x0000e600ff12cb82 */ /* 0x000ee20000000a00 */
[----:B0-----:R-:W-:-:S06]  /*3ff0*/  @!P1 IMAD.WIDE.U32 R12, R2, 0x4, R12 ;  /* 0x00000004020c9825 */ /* 0x001fcc00078e000c */
[----:B------:R-:W4:Y:S01]  /*4000*/  @!P1 LDG.E.CONSTANT R12, desc[UR6][R12.64+0x4] ;  /* 0x000004060c0c9981 */ /* 0x000f22000c1e9900 */
[C---:B-1----:R-:W-:Y:S02]  /*4010*/  @!P0 IMAD.WIDE.U32 R10, R2.reuse, 0x4, R8 ;  /* 0x00000004020a8825 */ /* 0x042fe400078e0008 */
[----:B------:R-:W0:Y:S04]  /*4020*/  LDC.64 R8, c[0x0][0x380] ;  /* 0x0000e000ff087b82 */ /* 0x000e280000000a00 */
[----:B------:R-:W5:Y:S01]  /*4030*/  @!P0 LDG.E.CONSTANT R10, desc[UR6][R10.64] ;  /* 0x000000060a0a8981 */ /* 0x000f62000c1e9900 */
[----:B--2---:R-:W-:-:S06]  /*4040*/  @!P3 IMAD.WIDE.U32 R16, R2, 0x4, R16 ;  /* 0x000000040210b825 */ /* 0x004fcc00078e0010 */
[----:B------:R-:W2:Y:S01]  /*4050*/  @!P3 LDG.E.CONSTANT R17, desc[UR6][R16.64+0x8] ;  /* 0x000008061011b981 */ /* 0x000ea2000c1e9900 */
[----:B---3--:R-:W-:-:S06]  /*4060*/  @!P4 IMAD.WIDE.U32 R18, R2, 0x4, R18 ;  /* 0x000000040212c825 */ /* 0x008fcc00078e0012 */
[----:B------:R-:W3:Y:S01]  /*4070*/  @!P4 LDG.E.CONSTANT R19, desc[UR6][R18.64+0xc] ;  /* 0x00000c061213c981 */ /* 0x000ee2000c1e9900 */
[C---:B------:R-:W-:Y:S02]  /*4080*/  IMAD R3, R7.reuse, UR5, R2 ;  /* 0x0000000507037c24 */ /* 0x040fe4000f8e0202 */
[----:B------:R-:W-:Y:S02]  /*4090*/  IMAD R15, R7, UR5, R0 ;  /* 0x00000005070f7c24 */ /* 0x000fe4000f8e0200 */
[----:B0-----:R-:W-:-:S04]  /*40a0*/  IMAD.WIDE.U32 R6, R3, 0x4, R8 ;  /* 0x0000000403067825 */ /* 0x001fc800078e0008 */
[----:B------:R-:W-:-:S04]  /*40b0*/  IMAD.WIDE.U32 R8, R15, 0x4, R8 ;  /* 0x000000040f087825 */ /* 0x000fc800078e0008 */
[----:B----4-:R-:W-:Y:S01]  /*40c0*/  @!P1 FMUL R33, R33, R12 ;  /* 0x0000000c21219220 */ /* 0x010fe20000400000 */
[----:B-----5:R-:W-:-:S04]  /*40d0*/  @!P0 FMUL R35, R35, R10 ;  /* 0x0000000a23238220 */ /* 0x020fc80000400000 */
[----:B------:R4:W-:Y:S01]  /*40e0*/  @!P1 STG.E desc[UR6][R6.64+0x4], R33 ;  /* 0x0000042106009986 */ /* 0x0009e2000c101906 */
[----:B--2---:R-:W-:-:S03]  /*40f0*/  @!P3 FMUL R3, R14, R17 ;  /* 0x000000110e03b220 */ /* 0x004fc60000400000 */
[----:B------:R4:W-:Y:S01]  /*4100*/  @!P0 STG.E desc[UR6][R6.64], R35 ;  /* 0x0000002306008986 */ /* 0x0009e2000c101906 */
[----:B---3--:R-:W-:-:S03]  /*4110*/  @!P4 FMUL R11, R32, R19 ;  /* 0x00000013200bc220 */ /* 0x008fc60000400000 */
[----:B------:R4:W-:Y:S04]  /*4120*/  @!P3 STG.E desc[UR6][R8.64], R3 ;  /* 0x000000030800b986 */ /* 0x0009e8000c101906 */
[----:B------:R4:W-:Y:S02]  /*4130*/  @!P4 STG.E desc[UR6][R8.64+0x4], R11 ;  /* 0x0000040b0800c986 */ /* 0x0009e4000c101906 */
.L_x_1363:
[----:B------:R-:W-:Y:S05]  /*4140*/  BSYNC.RECONVERGENT B0 ;  /* 0x0000000000007941 */ /* 0x000fea0003800200 */
.L_x_1362:
[----:B------:R-:W-:Y:S05]  /*4150*/  @P2 EXIT ;  /* 0x000000000000294d */ /* 0x000fea0003800000 */
[----:B------:R-:W2:Y:S01]  /*4160*/  LDCU UR4, c[0x0][0x3b4] ;  /* 0x00007680ff0477ac */ /* 0x000ea20008000800 */
[C---:B------:R-:W-:Y:S02]  /*4170*/  IADD3 R0, PT, PT, R2.reuse, 0x1, RZ ;  /* 0x0000000102007810 */ /* 0x040fe40007ffe0ff */
[C---:B------:R-:W-:Y:S02]  /*4180*/  IADD3 R4, PT, PT, R2.reuse, 0x2, RZ ;  /* 0x0000000202047810 */ /* 0x040fe40007ffe0ff */
[----:B--2---:R-:W-:Y:S02]  /*4190*/  ISETP.GE.U32.AND P0, PT, R2, UR4, PT ;  /* 0x0000000402007c0c */ /* 0x004fe4000bf06070 */
[----:B------:R-:W-:Y:S02]  /*41a0*/  ISETP.GE.U32.AND P1, PT, R0, UR4, PT ;  /* 0x0000000400007c0c */ /* 0x000fe4000bf26070 */
[----:B------:R-:W-:-:S09]  /*41b0*/  ISETP.GE.U32.AND P2, PT, R4, UR4, PT ;  /* 0x0000000404007c0c */ /* 0x000fd2000bf46070 */
[----:B----4-:R-:W2:Y:S08]  /*41c0*/  @!P0 LDC.64 R6, c[0x0][0x398] ;  /* 0x0000e600ff068b82 */ /* 0x010eb00000000a00 */
[----:B------:R-:W3:Y:S08]  /*41d0*/  @!P1 LDC.64 R8, c[0x0][0x398] ;  /* 0x0000e600ff089b82 */ /* 0x000ef00000000a00 */
[----:B01----:R-:W0:Y:S01]  /*41e0*/  @!P2 LDC.64 R12, c[0x0][0x398] ;  /* 0x0000e600ff0cab82 */ /* 0x003e220000000a00 */
[----:B--2---:R-:W-:-:S07]  /*41f0*/  @!P0 IMAD.WIDE.U32 R6, R2, 0x4, R6 ;  /* 0x0000000402068825 */ /* 0x004fce00078e0006 */
[----:B------:R-:W1:Y:S01]  /*4200*/  @!P2 LDC.64 R16, c[0x0][0x380] ;  /* 0x0000e000ff10ab82 */ /* 0x000e620000000a00 */
[----:B------:R-:W2:Y:S01]  /*4210*/  @!P0 LDG.E.CONSTANT R3, desc[UR6][R6.64] ;  /* 0x0000000606038981 */ /* 0x000ea2000c1e9900 */
[----:B---3--:R-:W-:-:S06]  /*4220*/  @!P1 IMAD.WIDE.U32 R10, R2, 0x4, R8 ;  /* 0x00000004020a9825 */ /* 0x008fcc00078e0008 */
[----:B------:R-:W3:Y:S01]  /*4230*/  @!P0 LDC.64 R8, c[0x0][0x380] ;  /* 0x0000e000ff088b82 */ /* 0x000ee20000000a00 */
[----:B------:R4:W5:Y:S01]  /*4240*/  @!P1 LDG.E.CONSTANT R10, desc[UR6][R10.64+0x4] ;  /* 0x000004060a0a9981 */ /* 0x000962000c1e9900 */
[----:B0-----:R-:W-:-:S06]  /*4250*/  @!P2 IMAD.WIDE.U32 R14, R2, 0x4, R12 ;  /* 0x00000004020ea825 */ /* 0x001fcc00078e000c */
[----:B------:R-:W0:Y:S01]  /*4260*/  @!P1 LDC.64 R12, c[0x0][0x380] ;  /* 0x0000e000ff0c9b82 */ /* 0x000e220000000a00 */
[----:B------:R-:W5:Y:S01]  /*4270*/  @!P2 LDG.E.CONSTANT R15, desc[UR6][R14.64+0x8] ;  /* 0x000008060e0fa981 */ /* 0x000f62000c1e9900 */
[C---:B------:R-:W-:Y:S02]  /*4280*/  @!P0 IMAD R19, R5.reuse, UR4, R2 ;  /* 0x0000000405138c24 */ /* 0x040fe4000f8e0202 */
[----:B----4-:R-:W-:Y:S02]  /*4290*/  @!P2 IMAD R11, R5, UR4, R4 ;  /* 0x00000004050bac24 */ /* 0x010fe4000f8e0204 */
[----:B---3--:R-:W-:-:S04]  /*42a0*/  @!P0 IMAD.WIDE.U32 R8, R19, 0x4, R8 ;  /* 0x0000000413088825 */ /* 0x008fc800078e0008 */
[----:B------:R-:W-:Y:S01]  /*42b0*/  @!P1 IMAD R19, R5, UR4, R0 ;  /* 0x0000000405139c24 */ /* 0x000fe2000f8e0200 */
[----:B------:R-:W-:-:S04]  /*42c0*/  IADD3 R0, PT, PT, R2, 0x3, RZ ;  /* 0x0000000302007810 */ /* 0x000fc80007ffe0ff */
[----:B------:R-:W-:Y:S01]  /*42d0*/  ISETP.GE.U32.AND P3, PT, R0, UR4, PT ;  /* 0x0000000400007c0c */ /* 0x000fe2000bf66070 */
[----:B0-----:R-:W-:-:S04]  /*42e0*/  @!P1 IMAD.WIDE.U32 R12, R19, 0x4, R12 ;  /* 0x00000004130c9825 */ /* 0x001fc800078e000c */
[----:B-1----:R-:W-:-:S04]  /*42f0*/  @!P2 IMAD.WIDE.U32 R16, R11, 0x4, R16 ;  /* 0x000000040b10a825 */ /* 0x002fc800078e0010 */
[----:B--2---:R-:W-:-:S05]  /*4300*/  @!P0 FMUL R3, R60, R3 ;  /* 0x000000033c038220 */ /* 0x004fca0000400000 */
[----:B------:R0:W-:Y:S01]  /*4310*/  @!P0 STG.E desc[UR6][R8.64], R3 ;  /* 0x0000000308008986 */ /* 0x0001e2000c101906 */
[----:B-----5:R-:W-:Y:S01]  /*4320*/  @!P1 FMUL R59, R59, R10 ;  /* 0x0000000a3b3b9220 */ /* 0x020fe20000400000 */
[----:B------:R-:W-:-:S04]  /*4330*/  @!P2 FMUL R7, R62, R15 ;  /* 0x0000000f3e07a220 */ /* 0x000fc80000400000 */
[----:B------:R0:W-:Y:S04]  /*4340*/  @!P1 STG.E desc[UR6][R12.64], R59 ;  /* 0x0000003b0c009986 */ /* 0x0001e8000c101906 */
[----:B------:R0:W-:Y:S01]  /*4350*/  @!P2 STG.E desc[UR6][R16.64], R7 ;  /* 0x000000071000a986 */ /* 0x0001e2000c101906 */
[----:B------:R-:W-:Y:S05]  /*4360*/  @P3 EXIT ;  /* 0x000000000000394d */ /* 0x000fea0003800000 */
[----:B0-----:R-:W0:Y:S02]  /*4370*/  LDC.64 R6, c[0x0][0x398] ;  /* 0x0000e600ff067b82 */ /* 0x001e240000000a00 */
[----:B0-----:R-:W-:-:S06]  /*4380*/  IMAD.WIDE.U32 R6, R2, 0x4, R6 ;  /* 0x0000000402067825 */ /* 0x001fcc00078e0006 */
[----:B------:R-:W0:Y:S01]  /*4390*/  LDC.64 R2, c[0x0][0x380] ;  /* 0x0000e000ff027b82 */ /* 0x000e220000000a00 */
[----:B------:R-:W2:Y:S01]  /*43a0*/  LDG.E.CONSTANT R7, desc[UR6][R6.64+0xc] ;  /* 0x00000c0606077981 */ /* 0x000ea2000c1e9900 */
[----:B------:R-:W-:-:S04]  /*43b0*/  IMAD R5, R5, UR4, R0 ;  /* 0x0000000405057c24 */ /* 0x000fc8000f8e0200 */
[----:B0-----:R-:W-:-:S04]  /*43c0*/  IMAD.WIDE.U32 R2, R5, 0x4, R2 ;  /* 0x0000000405027825 */ /* 0x001fc800078e0002 */
[----:B--2---:R-:W-:-:S05]  /*43d0*/  FMUL R5, R34, R7 ;  /* 0x0000000722057220 */ /* 0x004fca0000400000 */
[----:B------:R-:W-:Y:S01]  /*43e0*/  STG.E desc[UR6][R2.64], R5 ;  /* 0x0000000502007986 */ /* 0x000fe2000c101906 */
[----:B------:R-:W-:Y:S05]  /*43f0*/  EXIT ;  /* 0x000000000000794d */ /* 0x000fea0003800000 */
.L_x_1357:
[----:B------:R-:W0:Y:S01]  /*4400*/  LDCU UR4, c[0x0][0x3b0] ;  /* 0x00007600ff0477ac */ /* 0x000e220008000800 */
[----:B------:R-:W1:Y:S01]  /*4410*/  LDC.64 R4, c[0x0][0x398] ;  /* 0x0000e600ff047b82 */ /* 0x000e620000000a00 */
[C---:B------:R-:W-:Y:S01]  /*4420*/  IADD3 R21, PT, PT, R3.reuse, 0x1, RZ ;  /* 0x0000000103157810 */ /* 0x040fe20007ffe0ff */
[----:B------:R-:W-:Y:S01]  /*4430*/  BSSY.RECONVERGENT B0, `(.L_x_1364) ;  /* 0x0000026000007945 */ /* 0x000fe20003800200 */
[C---:B------:R-:W-:Y:S02]  /*4440*/  IADD3 R11, PT, PT, R3.reuse, 0x2, RZ ;  /* 0x00000002030b7810 */ /* 0x040fe40007ffe0ff */
[----:B------:R-:W-:-:S03]  /*4450*/  IADD3 R9, PT, PT, R3, 0x3, RZ ;  /* 0x0000000303097810 */ /* 0x000fc60007ffe0ff */
[----:B------:R-:W2:Y:S01]  /*4460*/  LDC.64 R6, c[0x0][0x3a0] ;  /* 0x0000e800ff067b82 */ /* 0x000ea20000000a00 */
[----:B0-----:R-:W-:Y:S02]  /*4470*/  ISETP.GE.U32.AND P3, PT, R3, UR4, PT ;  /* 0x0000000403007c0c */ /* 0x001fe4000bf66070 */
[----:B------:R-:W-:Y:S02]  /*4480*/  ISETP.GE.U32.AND P0, PT, R21, UR4, PT ;  /* 0x0000000415007c0c */ /* 0x000fe4000bf06070 */
[----:B------:R-:W-:Y:S02]  /*4490*/  ISETP.GE.U32.AND P1, PT, R11, UR4, PT ;  /* 0x000000040b007c0c */ /* 0x000fe4000bf26070 */
[----:B------:R-:W-:Y:S01]  /*44a0*/  ISETP.GE.U32.AND P2, PT, R9, UR4, PT ;  /* 0x0000000409007c0c */ /* 0x000fe2000bf46070 */
[----:B-1----:R-:W-:-:S04]  /*44b0*/  IMAD.WIDE.U32 R4, R2, 0x4, R4 ;  /* 0x0000000402047825 */ /* 0x002fc800078e0004 */
[----:B--2---:R-:W-:Y:S02]  /*44c0*/  IMAD.WIDE.U32 R6, R2, 0x4, R6 ;  /* 0x0000000402067825 */ /* 0x004fe400078e0006 */
[----:B------:R-:W-:Y:S06]  /*44d0*/  @P3 BRA `(.L_x_1365) ;  /* 0x00000000006c3947 */ /* 0x000fec0003800000 */
[----:B------:R-:W0:Y:S01]  /*44e0*/  LDCU UR5, c[0x0][0x3b4] ;  /* 0x00007680ff0577ac */ /* 0x000e220008000800 */
[C---:B------:R-:W-:Y:S01]  /*44f0*/  IADD3 R0, PT, PT, R2.reuse, 0x1, RZ ;  /* 0x0000000102007810 */ /* 0x040fe20007ffe0ff */
[----:B------:R-:W1:Y:S01]  /*4500*/  LDC.64 R16, c[0x0][0x380] ;  /* 0x0000e000ff107b82 */ /* 0x000e620000000a00 */
[----:B------:R-:W-:Y:S02]  /*4510*/  IADD3 R8, PT, PT, R2, 0x2, RZ ;  /* 0x0000000202087810 */ /* 0x000fe40007ffe0ff */
[----:B0-----:R-:W-:Y:S02]  /*4520*/  ISETP.GE.U32.AND P4, PT, R0, UR5, PT ;  /* 0x0000000500007c0c */ /* 0x001fe4000bf86070 */
[C---:B------:R-:W-:Y:S02]  /*4530*/  IADD3 R0, PT, PT, R2.reuse, 0x3, RZ ;  /* 0x0000000302007810 */ /* 0x040fe40007ffe0ff */
[----:B------:R-:W-:Y:S02]  /*4540*/  ISETP.GE.U32.AND P3, PT, R2, UR5, PT ;  /* 0x0000000502007c0c */ /* 0x000fe4000bf66070 */
[----:B------:R-:W-:-:S02]  /*4550*/  ISETP.GE.U32.AND P5, PT, R8, UR5, PT ;  /* 0x0000000508007c0c */ /* 0x000fc4000bfa6070 */
[----:B------:R-:W-:-:S05]  /*4560*/  ISETP.GE.U32.AND P6, PT, R0, UR5, PT ;  /* 0x0000000500007c0c */ /* 0x000fca000bfc6070 */
[----:B------:R-:W2:Y:S04]  /*4570*/  @!P4 LDG.E.CONSTANT R0, desc[UR6][R4.64+0x4] ;  /* 0x000004060400c981 */ /* 0x000ea8000c1e9900 */
[----:B------:R-:W3:Y:S04]  /*4580*/  @!P3 LDG.E.CONSTANT R23, desc[UR6][R4.64] ;  /* 0x000000060417b981 */ /* 0x000ee8000c1e9900 */
[----:B------:R-:W3:Y:S04]  /*4590*/  @!P3 LDG.E.CONSTANT R25, desc[UR6][R6.64] ;  /* 0x000000060619b981 */ /* 0x000ee8000c1e9900 */
[----:B------:R-:W2:Y:S04]  /*45a0*/  @!P4 LDG.E.CONSTANT R8, desc[UR6][R6.64+0x4] ;  /* 0x000004060608c981 */ /* 0x000ea8000c1e9900 */
[----:B------:R-:W4:Y:S04]  /*45b0*/  @!P5 LDG.E.CONSTANT R27, desc[UR6][R4.64+0x8] ;  /* 0x00000806041bd981 */ /* 0x000f28000c1e9900 */
[----:B------:R-:W4:Y:S04]  /*45c0*/  @!P5 LDG.E.CONSTANT R29, desc[UR6][R6.64+0x8] ;  /* 0x00000806061dd981 */ /* 0x000f28000c1e9900 */
[----:B------:R-:W5:Y:S04]  /*45d0*/  @!P6 LDG.E.CONSTANT R31, desc[UR6][R4.64+0xc] ;  /* 0x00000c06041fe981 */ /* 0x000f68000c1e9900 */
[----:B------:R-:W5:Y:S01]  /*45e0*/  @!P6 LDG.E.CONSTANT R37, desc[UR6][R6.64+0xc] ;  /* 0x00000c060625e981 */ /* 0x000f62000c1e9900 */
[----:B------:R-:W-:-:S04]  /*45f0*/  IMAD R19, R3, UR5, R2 ;  /* 0x0000000503137c24 */ /* 0x000fc8000f8e0202 */
[----:B-1----:R-:W-:-:S04]  /*4600*/  IMAD.WIDE.U32 R16, R19, 0x4, R16 ;  /* 0x0000000413107825 */ /* 0x002fc800078e0010 */
[----:B---3--:R-:W-:Y:S01]  /*4610*/  @!P3 FFMA R3, R56, R23, R25 ;  /* 0x000000173803b223 */ /* 0x008fe20000000019 */
[----:B--2---:R-:W-:-:S04]  /*4620*/  @!P4 FFMA R13, R13, R0, R8 ;  /* 0x000000000d0dc223 */ /* 0x004fc80000000008 */
[----:B------:R0:W-:Y:S01]  /*4630*/  @!P3 STG.E desc[UR6][R16.64], R3 ;  /* 0x000000031000b986 */ /* 0x0001e2000c101906 */
[----:B----4-:R-:W-:-:S03]  /*4640*/  @!P5 FFMA R19, R58, R27, R29 ;  /* 0x0000001b3a13d223 */ /* 0x010fc6000000001d */
[----:B------:R0:W-:Y:S01]  /*4650*/  @!P4 STG.E desc[UR6][R16.64+0x4], R13 ;  /* 0x0000040d1000c986 */ /* 0x0001e2000c101906 */
[----:B-----5:R-:W-:-:S03]  /*4660*/  @!P6 FFMA R23, R12, R31, R37 ;  /* 0x0000001f0c17e223 */ /* 0x020fc60000000025 */
[----:B------:R0:W-:Y:S04]  /*4670*/  @!P5 STG.E desc[UR6][R16.64+0x8], R19 ;  /* 0x000008131000d986 */ /* 0x0001e8000c101906 */
[----:B------:R0:W-:Y:S02]  /*4680*/  @!P6 STG.E desc[UR6][R16.64+0xc], R23 ;  /* 0x00000c171000e986 */ /* 0x0001e4000c101906 */
.L_x_1365:
[----:B------:R-:W-:Y:S05]  /*4690*/  BSYNC.RECONVERGENT B0 ;  /* 0x0000000000007941 */ /* 0x000fea0003800200 */
.L_x_1364:
        /* <DEDUP_REMOVED lines=12> */
[----:B------:R-:W2:Y:S04]  /*4760*/  @!P0 LDG.E.CONSTANT R8, desc[UR6][R6.64] ;  /* 0x0000000606088981 */ /* 0x000ea8000c1e9900 */
[----:B------:R-:W3:Y:S01]  /*4770*/  @!P3 LDG.E.CONSTANT R20, desc[UR6][R4.64+0x4] ;  /* 0x000004060414b981 */ /* 0x000ee2000c1e9900 */
[----:B------:R-:W1:Y:S03]  /*4780*/  @!P3 LDC.64 R18, c[0x0][0x380] ;  /* 0x0000e000ff12bb82 */ /* 0x000e660000000a00 */
[----:B------:R-:W3:Y:S04]  /*4790*/  @!P3 LDG.E.CONSTANT R24, desc[UR6][R6.64+0x4] ;  /* 0x000004060618b981 */ /* 0x000ee8000c1e9900 */
[----:B------:R-:W4:Y:S01]  /*47a0*/  @!P4 LDG.E.CONSTANT R27, desc[UR6][R4.64+0x8] ;  /* 0x00000806041bc981 */ /* 0x000f22000c1e9900 */
[----:B------:R-:W5:Y:S03]  /*47b0*/  @!P4 LDC.64 R16, c[0x0][0x380] ;  /* 0x0000e000ff10cb82 */ /* 0x000f660000000a00 */
[----:B------:R-:W4:Y:S04]  /*47c0*/  @!P4 LDG.E.CONSTANT R29, desc[UR6][R6.64+0x8] ;  /* 0x00000806061dc981 */ /* 0x000f28000c1e9900 */
[----:B------:R-:W4:Y:S01]  /*47d0*/  @!P5 LDG.E.CONSTANT R30, desc[UR6][R4.64+0xc] ;  /* 0x00000c06041ed981 */ /* 0x000f22000c1e9900 */
[----:B------:R-:W5:Y:S03]  /*47e0*/  @!P5 LDC.64 R12, c[0x0][0x380] ;  /* 0x0000e000ff0cdb82 */ /* 0x000f660000000a00 */
[----:B------:R-:W4:Y:S01]  /*47f0*/  @!P5 LDG.E.CONSTANT R36, desc[UR6][R6.64+0xc] ;  /* 0x00000c060624d981 */ /* 0x000f22000c1e9900 */
[----:B------:R-:W-:-:S02]  /*4800*/  @!P0 IMAD R3, R21, UR5, R2 ;  /* 0x0000000515038c24 */ /* 0x000fc4000f8e0202 */
[C---:B------:R-:W-:Y:S02]  /*4810*/  @!P3 IMAD R25, R21.reuse, UR5, R10 ;  /* 0x000000051519bc24 */ /* 0x040fe4000f8e020a */
[C---:B------:R-:W-:Y:S02]  /*4820*/  @!P4 IMAD R31, R21.reuse, UR5, R26 ;  /* 0x00000005151fcc24 */ /* 0x040fe4000f8e021a */
[----:B------:R-:W-:Y:S02]  /*4830*/  @!P5 IMAD R21, R21, UR5, R28 ;  /* 0x000000051515dc24 */ /* 0x000fe4000f8e021c */
[----:B0-----:R-:W-:-:S04]  /*4840*/  @!P0 IMAD.WIDE.U32 R22, R3, 0x4, R22 ;  /* 0x0000000403168825 */ /* 0x001fc800078e0016 */
[----:B-1----:R-:W-:-:S04]  /*4850*/  @!P3 IMAD.WIDE.U32 R18, R25, 0x4, R18 ;  /* 0x000000041912b825 */ /* 0x002fc800078e0012 */
[----:B-----5:R-:W-:-:S04]  /*4860*/  @!P4 IMAD.WIDE.U32 R16, R31, 0x4, R16 ;  /* 0x000000041f10c825 */ /* 0x020fc800078e0010 */
[----:B------:R-:W-:-:S04]  /*4870*/  @!P5 IMAD.WIDE.U32 R12, R21, 0x4, R12 ;  /* 0x00000004150cd825 */ /* 0x000fc800078e000c */
[----:B--2---:R-:W-:-:S05]  /*4880*/  @!P0 FFMA R15, R15, R0, R8 ;  /* 0x000000000f0f8223 */ /* 0x004fca0000000008 */
[----:B------:R1:W-:Y:S01]  /*4890*/  @!P0 STG.E desc[UR6][R22.64], R15 ;  /* 0x0000000f16008986 */ /* 0x0003e2000c101906 */
[----:B---3--:R-:W-:-:S05]  /*48a0*/  @!P3 FFMA R41, R41, R20, R24 ;  /* 0x000000142929b223 */ /* 0x008fca0000000018 */
[----:B------:R1:W-:Y:S01]  /*48b0*/  @!P3 STG.E desc[UR6][R18.64], R41 ;  /* 0x000000291200b986 */ /* 0x0003e2000c101906 */
[----:B----4-:R-:W-:-:S05]  /*48c0*/  @!P4 FFMA R3, R40, R27, R29 ;  /* 0x0000001b2803c223 */ /* 0x010fca000000001d */
[----:B------:R1:W-:Y:S01]  /*48d0*/  @!P4 STG.E desc[UR6][R16.64], R3 ;  /* 0x000000031000c986 */ /* 0x0003e2000c101906 */
[----:B------:R-:W-:-:S05]  /*48e0*/  @!P5 FFMA R43, R43, R30, R36 ;  /* 0x0000001e2b2bd223 */ /* 0x000fca0000000024 */
[----:B------:R1:W-:Y:S02]  /*48f0*/  @!P5 STG.E desc[UR6][R12.64], R43 ;  /* 0x0000002b0c00d986 */ /* 0x0003e4000c101906 */
.L_x_1367:
[----:B------:R-:W-:Y:S05]  /*4900*/  BSYNC.RECONVERGENT B0 ;  /* 0x0000000000007941 */ /* 0x000fea0003800200 */
.L_x_1366:
[----:B------:R-:W-:Y:S04]  /*4910*/  BSSY.RECONVERGENT B0, `(.L_x_1368) ;  /* 0x000001f000007945 */ /* 0x000fe80003800200 */
[----:B------:R-:W-:Y:S05]  /*4920*/  @P1 BRA `(.L_x_1369) ;  /* 0x0000000000741947 */ /* 0x000fea0003800000 */
[----:B------:R-:W2:Y:S01]  /*4930*/  LDCU UR5, c[0x0][0x3b4] ;  /* 0x00007680ff0577ac */ /* 0x000ea20008000800 */
[C---:B------:R-:W-:Y:S01]  /*4940*/  IADD3 R0, PT, PT, R2.reuse, 0x1, RZ ;  /* 0x0000000102007810 */ /* 0x040fe20007ffe0ff */
[----:B01----:R-:W0:Y:S01]  /*4950*/  LDC.64 R12, c[0x0][0x380] ;  /* 0x0000e000ff0c7b82 */ /* 0x003e220000000a00 */
[----:B------:R-:W-:Y:S02]  /*4960*/  IADD3 R18, PT, PT, R2, 0x2, RZ ;  /* 0x0000000202127810 */ /* 0x000fe40007ffe0ff */
[----:B--2---:R-:W-:Y:S02]  /*4970*/  ISETP.GE.U32.AND P1, PT, R0, UR5, PT ;  /* 0x0000000500007c0c */ /* 0x004fe4000bf26070 */
[C---:B------:R-:W-:Y:S02]  /*4980*/  IADD3 R0, PT, PT, R2.reuse, 0x3, RZ ;  /* 0x0000000302007810 */ /* 0x040fe40007ffe0ff */
[----:B------:R-:W-:Y:S02]  /*4990*/  ISETP.GE.U32.AND P0, PT, R2, UR5, PT ;  /* 0x0000000502007c0c */ /* 0x000fe4000bf06070 */
[----:B------:R-:W-:-:S02]  /*49a0*/  ISETP.GE.U32.AND P3, PT, R18, UR5, PT ;  /* 0x0000000512007c0c */ /* 0x000fc4000bf66070 */
[----:B------:R-:W-:-:S05]  /*49b0*/  ISETP.GE.U32.AND P4, PT, R0, UR5, PT ;  /* 0x0000000500007c0c */ /* 0x000fca000bf86070 */
[----:B------:R-:W2:Y:S04]  /*49c0*/  @!P1 LDG.E.CONSTANT R10, desc[UR6][R4.64+0x4] ;  /* 0x00000406040a9981 */ /* 0x000ea8000c1e9900 */
[----:B------:R-:W2:Y:S04]  /*49d0*/  @!P1 LDG.E.CONSTANT R16, desc[UR6][R6.64+0x4] ;  /* 0x0000040606109981 */ /* 0x000ea8000c1e9900 */
[----:B------:R-:W3:Y:S04]  /*49e0*/  @!P0 LDG.E.CONSTANT R0, desc[UR6][R4.64] ;  /* 0x0000000604008981 */ /* 0x000ee8000c1e9900 */
[----:B------:R-:W3:Y:S04]  /*49f0*/  @!P0 LDG.E.CONSTANT R8, desc[UR6][R6.64] ;  /* 0x0000000606088981 */ /* 0x000ee8000c1e9900 */
[----:B------:R-:W4:Y:S04]  /*4a00*/  @!P3 LDG.E.CONSTANT R17, desc[UR6][R4.64+0x8] ;  /* 0x000008060411b981 */ /* 0x000f28000c1e9900 */
[----:B------:R-:W4:Y:S04]  /*4a10*/  @!P3 LDG.E.CONSTANT R19, desc[UR6][R6.64+0x8] ;  /* 0x000008060613b981 */ /* 0x000f28000c1e9900 */
[----:B------:R-:W5:Y:S04]  /*4a20*/  @!P4 LDG.E.CONSTANT R21, desc[UR6][R4.64+0xc] ;  /* 0x00000c060415c981 */ /* 0x000f68000c1e9900 */
[----:B------:R-:W5:Y:S01]  /*4a30*/  @!P4 LDG.E.CONSTANT R23, desc[UR6][R6.64+0xc] ;  /* 0x00000c060617c981 */ /* 0x000f62000c1e9900 */
[----:B------:R-:W-:-:S02]  /*4a40*/  IMAD R3, R11, UR5, R2 ;  /* 0x000000050b037c24 */ /* 0x000fc4000f8e0202 */
[----:B------:R-:W-:Y:S02]  /*4a50*/  IMAD R15, R11, UR5, R18 ;  /* 0x000000050b0f7c24 */ /* 0x000fe4000f8e0212 */
[----:B--2---:R-:W-:Y:S01]  /*4a60*/  @!P1 FFMA R33, R33, R10, R16 ;  /* 0x0000000a21219223 */ /* 0x004fe20000000010 */
[----:B0-----:R-:W-:-:S04]  /*4a70*/  IMAD.WIDE.U32 R10, R3, 0x4, R12 ;  /* 0x00000004030a7825 */ /* 0x001fc800078e000c */
[----:B------:R-:W-:-:S04]  /*4a80*/  IMAD.WIDE.U32 R12, R15, 0x4, R12 ;  /* 0x000000040f0c7825 */ /* 0x000fc800078e000c */
[----:B---3--:R-:W-:Y:S01]  /*4a90*/  @!P0 FFMA R35, R35, R0, R8 ;  /* 0x0000000023238223 */ /* 0x008fe20000000008 */
[----:B------:R2:W-:Y:S01]  /*4aa0*/  @!P1 STG.E desc[UR6][R10.64+0x4], R33 ;  /* 0x000004210a009986 */ /* 0x0005e2000c101906 */
[----:B----4-:R-:W-:-:S03]  /*4ab0*/  @!P3 FFMA R3, R14, R17, R19 ;  /* 0x000000110e03b223 */ /* 0x010fc60000000013 */
[----:B------:R2:W-:Y:S01]  /*4ac0*/  @!P0 STG.E desc[UR6][R10.64], R35 ;  /* 0x000000230a008986 */ /* 0x0005e2000c101906 */
[----:B-----5:R-:W-:-:S03]  /*4ad0*/  @!P4 FFMA R15, R32, R21, R23 ;  /* 0x00000015200fc223 */ /* 0x020fc60000000017 */
[----:B------:R2:W-:Y:S04]  /*4ae0*/  @!P3 STG.E desc[UR6][R12.64], R3 ;  /* 0x000000030c00b986 */ /* 0x0005e8000c101906 */
[----:B------:R2:W-:Y:S02]  /*4af0*/  @!P4 STG.E desc[UR6][R12.64+0x4], R15 ;  /* 0x0000040f0c00c986 */ /* 0x0005e4000c101906 */
.L_x_1369:
[----:B------:R-:W-:Y:S05]  /*4b00*/  BSYNC.RECONVERGENT B0 ;  /* 0x0000000000007941 */ /* 0x000fea0003800200 */
.L_x_1368:
[----:B------:R-:W-:Y:S05]  /*4b10*/  @P2 EXIT ;  /* 0x000000000000294d */ /* 0x000fea0003800000 */
[----:B------:R-:W3:Y:S01]  /*4b20*/  LDCU UR4, c[0x0][0x3b4] ;  /* 0x00007680ff0477ac */ /* 0x000ee20008000800 */
[C---:B------:R-:W-:Y:S02]  /*4b30*/  IADD3 R0, PT, PT, R2.reuse, 0x1, RZ ;  /* 0x0000000102007810 */ /* 0x040fe40007ffe0ff */
[C---:B-1----:R-:W-:Y:S02]  /*4b40*/  IADD3 R18, PT, PT, R2.reuse, 0x2, RZ ;  /* 0x0000000202127810 */ /* 0x042fe40007ffe0ff */
[----:B---3--:R-:W-:Y:S02]  /*4b50*/  ISETP.GE.U32.AND P0, PT, R2, UR4, PT ;  /* 0x0000000402007c0c */ /* 0x008fe4000bf06070 */
[----:B------:R-:W-:Y:S02]  /*4b60*/  ISETP.GE.U32.AND P1, PT, R0, UR4, PT ;  /* 0x0000000400007c0c */ /* 0x000fe4000bf26070 */
[----:B------:R-:W-:-:S09]  /*4b70*/  ISETP.GE.U32.AND P2, PT, R18, UR4, PT ;  /* 0x0000000412007c0c */ /* 0x000fd2000bf46070 */
[----:B0-2---:R-:W2:Y:S01]  /*4b80*/  @!P0 LDG.E.CONSTANT R3, desc[UR6][R4.64] ;  /* 0x0000000604038981 */ /* 0x005ea2000c1e9900 */
[----:B------:R-:W0:Y:S03]  /*4b90*/  @!P0 LDC.64 R10, c[0x0][0x380] ;  /* 0x0000e000ff0a8b82 */ /* 0x000e260000000a00 */
[----:B------:R-:W2:Y:S04]  /*4ba0*/  @!P0 LDG.E.CONSTANT R17, desc[UR6][R6.64] ;  /* 0x0000000606118981 */ /* 0x000ea8000c1e9900 */
[----:B------:R-:W3:Y:S01]  /*4bb0*/  @!P1 LDG.E.CONSTANT R8, desc[UR6][R4.64+0x4] ;  /* 0x0000040604089981 */ /* 0x000ee2000c1e9900 */
[----:B------:R-:W1:Y:S03]  /*4bc0*/  @!P1 LDC.64 R12, c[0x0][0x380] ;  /* 0x0000e000ff0c9b82 */ /* 0x000e660000000a00 */
[----:B------:R-:W3:Y:S04]  /*4bd0*/  @!P1 LDG.E.CONSTANT R16, desc[UR6][R6.64+0x4] ;  /* 0x0000040606109981 */ /* 0x000ee8000c1e9900 */
[----:B------:R-:W4:Y:S01]  /*4be0*/  @!P2 LDG.E.CONSTANT R21, desc[UR6][R4.64+0x8] ;  /* 0x000008060415a981 */ /* 0x000f22000c1e9900 */
[----:B------:R-:W5:Y:S03]  /*4bf0*/  @!P2 LDC.64 R14, c[0x0][0x380] ;  /* 0x0000e000ff0eab82 */ /* 0x000f660000000a00 */
[----:B------:R-:W4:Y:S01]  /*4c00*/  @!P2 LDG.E.CONSTANT R23, desc[UR6][R6.64+0x8] ;  /* 0x000008060617a981 */ /* 0x000f22000c1e9900 */
[----:B------:R-:W-:-:S04]  /*4c10*/  @!P0 IMAD R19, R9, UR4, R2 ;  /* 0x0000000409138c24 */ /* 0x000fc8000f8e0202 */
[----:B0-----:R-:W-:-:S04]  /*4c20*/  @!P0 IMAD.WIDE.U32 R10, R19, 0x4, R10 ;  /* 0x00000004130a8825 */ /* 0x001fc800078e000a */
[----:B------:R-:W-:-:S04]  /*4c30*/  @!P2 IMAD R19, R9, UR4, R18 ;  /* 0x000000040913ac24 */ /* 0x000fc8000f8e0212 */
[----:B-----5:R-:W-:-:S04]  /*4c40*/  @!P2 IMAD.WIDE.U32 R14, R19, 0x4, R14 ;  /* 0x00000004130ea825 */ /* 0x020fc800078e000e */
[----:B--2---:R-:W-:Y:S01]  /*4c50*/  @!P0 FFMA R3, R60, R3, R17 ;  /* 0x000000033c038223 */ /* 0x004fe20000000011 */
[----:B------:R-:W-:Y:S01]  /*4c60*/  @!P1 IMAD R17, R9, UR4, R0 ;  /* 0x0000000409119c24 */ /* 0x000fe2000f8e0200 */
[----:B------:R-:W-:-:S03]  /*4c70*/  IADD3 R0, PT, PT, R2, 0x3, RZ ;  /* 0x0000000302007810 */ /* 0x000fc60007ffe0ff */
[----:B-1----:R-:W-:Y:S01]  /*4c80*/  @!P1 IMAD.WIDE.U32 R12, R17, 0x4, R12 ;  /* 0x00000004110c9825 */ /* 0x002fe200078e000c */
[----:B------:R-:W-:Y:S01]  /*4c90*/  ISETP.GE.U32.AND P3, PT, R0, UR4, PT ;  /* 0x0000000400007c0c */ /* 0x000fe2000bf66070 */
[----:B------:R0:W-:Y:S02]  /*4ca0*/  @!P0 STG.E desc[UR6][R10.64], R3 ;  /* 0x000000030a008986 */ /* 0x0001e4000c101906 */
[----:B---3--:R-:W-:-:S05]  /*4cb0*/  @!P1 FFMA R59, R59, R8, R16 ;  /* 0x000000083b3b9223 */ /* 0x008fca0000000010 */
[----:B------:R0:W-:Y:S01]  /*4cc0*/  @!P1 STG.E desc[UR6][R12.64], R59 ;  /* 0x0000003b0c009986 */ /* 0x0001e2000c101906 */
[----:B----4-:R-:W-:-:S05]  /*4cd0*/  @!P2 FFMA R17, R62, R21, R23 ;  /* 0x000000153e11a223 */ /* 0x010fca0000000017 */
[----:B------:R0:W-:Y:S01]  /*4ce0*/  @!P2 STG.E desc[UR6][R14.64], R17 ;  /* 0x000000110e00a986 */ /* 0x0001e2000c101906 */
[----:B------:R-:W-:Y:S05]  /*4cf0*/  @P3 EXIT ;  /* 0x000000000000394d */ /* 0x000fea0003800000 */
[----:B------:R-:W2:Y:S01]  /*4d00*/  LDG.E.CONSTANT R5, desc[UR6][R4.64+0xc] ;  /* 0x00000c0604057981 */ /* 0x000ea2000c1e9900 */
[----:B0-----:R-:W0:Y:S03]  /*4d10*/  LDC.64 R2, c[0x0][0x380] ;  /* 0x0000e000ff027b82 */ /* 0x001e260000000a00 */
[----:B------:R-:W2:Y:S01]  /*4d20*/  LDG.E.CONSTANT R7, desc[UR6][R6.64+0xc] ;  /* 0x00000c0606077981 */ /* 0x000ea2000c1e9900 */
[----:B------:R-:W-:-:S04]  /*4d30*/  IMAD R11, R9, UR4, R0 ;  /* 0x00000004090b7c24 */ /* 0x000fc8000f8e0200 */
[----:B0-----:R-:W-:-:S04]  /*4d40*/  IMAD.WIDE.U32 R2, R11, 0x4, R2 ;  /* 0x000000040b027825 */ /* 0x001fc800078e0002 */
[----:B--2---:R-:W-:-:S05]  /*4d50*/  FFMA R9, R34, R5, R7 ;  /* 0x0000000522097223 */ /* 0x004fca0000000007 */
[----:B------:R-:W-:Y:S01]  /*4d60*/  STG.E desc[UR6][R2.64], R9 ;  /* 0x0000000902007986 */ /* 0x000fe2000c101906 */
[----:B------:R-:W-:Y:S05]  /*4d70*/  EXIT ;  /* 0x000000000000794d */ /* 0x000fea0003800000 */
.L_x_1370:
        /* <DEDUP_REMOVED lines=16> */
.L_x_2486:


//--------------------- .text.steel_gemm_fused_kernel --------------------------
	.section	.text.steel_gemm_fused_kernel,"ax",@progbits
	.align	128
        .global         steel_gemm_fused_kernel
        .type           steel_gemm_fused_kernel,@function
        .size           steel_gemm_fused_kernel,(.L_x_2483 - steel_gemm_fused_kernel)
        .other          steel_gemm_fused_kernel,@"STO_CUDA_ENTRY STV_DEFAULT"
steel_gemm_fused_kernel:
.text.steel_gemm_fused_kernel:
[----:B------:R-:W-:Y:S01]  /*0000*/  LDC R1, c[0x0][0x37c] ;  /* 0x0000df00ff017b82 */ /* 0x000fe20000000800 */
[----:B------:R-:W0:Y:S01]  /*0010*/  S2R R0, SR_TID.X ;  /* 0x0000000000007919 */ /* 0x000e220000002100 */
[----:B------:R-:W1:Y:S01]  /*0020*/  LDCU UR4, c[0x0][0x3b0] ;  /* 0x00007600ff0477ac */ /* 0x000e620008000800 */
[----:B------:R-:W-:Y:S01]  /*0030*/  HFMA2 R67, -RZ, RZ, 0, 0 ;  /* 0x00000000ff437431 */ /* 0x000fe200000001ff */
[----:B------:R-:W-:Y:S01]  /*0040*/  CS2R R30, SRZ ;  /* 0x00000000001e7805 */ /* 0x000fe2000001ff00 */
[----:B------:R-:W2:Y:S01]  /*0050*/  S2R R2, SR_CTAID.X ;  /* 0x0000000000027919 */ /* 0x000ea20000002500 */
[----:B------:R-:W-:Y:S01]  /*0060*/  HFMA2 R24, -RZ, RZ, 0, 0 ;  /* 0x00000000ff187431 */ /* 0x000fe200000001ff */
[----:B------:R-:W-:Y:S01]  /*0070*/  MOV R61, RZ ;  /* 0x000000ff003d7202 */ /* 0x000fe20000000f00 */
[----:B------:R-:W-:Y:S01]  /*0080*/  HFMA2 R69, -RZ, RZ, 0, 0 ;  /* 0x00000000ff457431 */ /* 0x000fe200000001ff */
[----:B------:R-:W3:Y:S01]  /*0090*/  S2R R3, SR_CTAID.Y ;  /* 0x0000000000037919 */ /* 0x000ee20000002600 */
[----:B------:R-:W-:-:S02]  /*00a0*/  MOV R27, RZ ;  /* 0x000000ff001b7202 */ /* 0x000fc40000000f00 */
[----:B------:R-:W-:Y:S02]  /*00b0*/  CS2R R62, SRZ ;  /* 0x00000000003e7805 */ /* 0x000fe4000001ff00 */
[----:B------:R-:W-:Y:S02]  /*00c0*/  CS2R R38, SRZ ;  /* 0x0000000000267805 */ /* 0x000fe4000001ff00 */
[----:B------:R-:W-:Y:S02]  /*00d0*/  MOV R65, RZ ;  /* 0x000000ff00417202 */ /* 0x000fe40000000f00 */
[----:B------:R-:W-:Y:S02]  /*00e0*/  CS2R R28, SRZ ;  /* 0x00000000001c7805 */ /* 0x000fe4000001ff00 */
[----:B------:R-:W-:Y:S01]  /*00f0*/  CS2R R36, SRZ ;  /* 0x0000000000247805 */ /* 0x000fe2000001ff00 */
        /* <DEDUP_REMOVED lines=12> */
[----:B------:R-:W-:Y:S02]  /*01c0*/  LOP3.LUT R13, R4, 0xfc, RZ, 0xc0, !PT ;  /* 0x000000fc040d7812 */ /* 0x000fe400078ec0ff */
[C---:B------:R-:W-:Y:S02]  /*01d0*/  LOP3.LUT R43, R0.reuse, 0x3f, RZ, 0xc0, !PT ;  /* 0x0000003f002b7812 */ /* 0x040fe400078ec0ff */
[----:B------:R-:W-:Y:S02]  /*01e0*/  LOP3.LUT R55, R0, 0xf, RZ, 0xc0, !PT ;  /* 0x0000000f00377812 */ /* 0x000fe400078ec0ff */
[----:B------:R-:W-:-:S02]  /*01f0*/  MOV R30, RZ ;  /* 0x000000ff001e7202 */ /* 0x000fc40000000f00 */
[----:B------:R-:W-:Y:S01]  /*0200*/  LEA R43, R2, R43, 0x6 ;  /* 0x0000002b022b7211 */ /* 0x000fe200078e30ff */
[----:B0-----:R-:W0:Y:S01]  /*0210*/  I2F.U32.RP R8, R5 ;  /* 0x0000000500087306 */ /* 0x001e220000209000 */
[----:B------:R-:W-:Y:S02]  /*0220*/  IADD3 R58, PT, PT, R0, R5, RZ ;  /* 0x00000005003a7210 */ /* 0x000fe40007ffe0ff */
[----:B------:R-:W-:Y:S02]  /*0230*/  ISETP.NE.U32.AND P2, PT, R5, RZ, PT ;  /* 0x000000ff0500720c */ /* 0x000fe40003f45070 */
[C---:B------:R-:W-:Y:S02]  /*0240*/  ISETP.GE.U32.AND P0, PT, R58.reuse, 0x400, PT ;  /* 0x000004003a00780c */ /* 0x040fe40003f06070 */
[----:B------:R-:W-:Y:S02]  /*0250*/  VIMNMX.U32 R9, PT, PT, R58, 0x400, !PT ;  /* 0x000004003a097848 */ /* 0x000fe40007fe0000 */
[----:B------:R-:W-:-:S02]  /*0260*/  SEL R57, RZ, 0x1, P0 ;  /* 0x00000001ff397807 */ /* 0x000fc40000000000 */
[----:B------:R-:W-:Y:S02]  /*0270*/  IADD3 R48, PT, PT, R58, R5, RZ ;  /* 0x000000053a307210 */ /* 0x000fe40007ffe0ff */
[----:B------:R-:W-:Y:S01]  /*0280*/  SHF.R.U32.HI R12, RZ, 0x4, R58 ;  /* 0x00000004ff0c7819 */ /* 0x000fe2000001163a */
[----:B0-----:R-:W0:Y:S01]  /*0290*/  MUFU.RCP R8, R8 ;  /* 0x0000000800087308 */ /* 0x001e220000001000 */
[----:B------:R-:W-:Y:S02]  /*02a0*/  SHF.R.U32.HI R14, RZ, 0x4, R48 ;  /* 0x00000004ff0e7819 */ /* 0x000fe40000011630 */
[----:B------:R-:W-:Y:S02]  /*02b0*/  SHF.L.U32 R4, R48, 0x2, RZ ;  /* 0x0000000230047819 */ /* 0x000fe400000006ff */
[----:B------:R-:W-:Y:S02]  /*02c0*/  SHF.R.U32.HI R41, RZ, 0x6, R58 ;  /* 0x00000006ff297819 */ /* 0x000fe4000001163a */
[----:B------:R-:W-:-:S02]  /*02d0*/  LOP3.LUT R15, R4, 0xfc, RZ, 0xc0, !PT ;  /* 0x000000fc040f7812 */ /* 0x000fc400078ec0ff */
[----:B------:R-:W-:Y:S02]  /*02e0*/  LOP3.LUT R53, R58, 0xf, RZ, 0xc0, !PT ;  /* 0x0000000f3a357812 */ /* 0x000fe400078ec0ff */
[C---:B---3--:R-:W-:Y:S02]  /*02f0*/  LEA R51, R3.reuse, R12, 0x6 ;  /* 0x0000000c03337211 */ /* 0x048fe400078e30ff */
[C---:B------:R-:W-:Y:S02]  /*0300*/  LOP3.LUT R49, R48.reuse, 0xf, RZ, 0xc0, !PT ;  /* 0x0000000f30317812 */ /* 0x040fe400078ec0ff */
[----:B------:R-:W-:Y:S02]  /*0310*/  IADD3 R44, PT, PT, R48, R5, RZ ;  /* 0x00000005302c7210 */ /* 0x000fe40007ffe0ff */
[----:B0-----:R-:W-:Y:S02]  /*0320*/  IADD3 R6, PT, PT, R8, 0xffffffe, RZ ;  /* 0x0ffffffe08067810 */ /* 0x001fe40007ffe0ff */
[----:B------:R-:W-:-:S02]  /*0330*/  LEA R47, R3, R14, 0x6 ;  /* 0x0000000e032f7211 */ /* 0x000fc400078e30ff */
[----:B------:R0:W2:Y:S02]  /*0340*/  F2I.FTZ.U32.TRUNC.NTZ R7, R6 ;  /* 0x0000000600077305 */ /* 0x0000a4000021f000 */
[----:B0-----:R-:W-:Y:S02]  /*0350*/  MOV R6, RZ ;  /* 0x000000ff00067202 */ /* 0x001fe40000000f00 */
[----:B--2---:R-:W-:-:S05]  /*0360*/  IADD3 R10, PT, PT, RZ, -R7, RZ ;  /* 0x80000007ff0a7210 */ /* 0x004fca0007ffe0ff */
[----:B------:R-:W-:-:S04]  /*0370*/  IMAD R11, R10, R5, RZ ;  /* 0x000000050a0b7224 */ /* 0x000fc800078e02ff */
[----:B------:R-:W-:Y:S01]  /*0380*/  IMAD.HI.U32 R7, R7, R11, R6 ;  /* 0x0000000b07077227 */ /* 0x000fe200078e0006 */
[----:B------:R-:W-:-:S05]  /*0390*/  IADD3 R6, PT, PT, R9, -R58, -R57 ;  /* 0x8000003a09067210 */ /* 0x000fca0007ffe839 */
[----:B------:R-:W-:-:S05]  /*03a0*/  IMAD.HI.U32 R8, R7, R6, RZ ;  /* 0x0000000607087227 */ /* 0x000fca00078e00ff */
[----:B------:R-:W-:-:S05]  /*03b0*/  IADD3 R7, PT, PT, -R8, RZ, RZ ;  /* 0x000000ff08077210 */ /* 0x000fca0007ffe1ff */
[----:B------:R-:W-:Y:S01]  /*03c0*/  IMAD R6, R5, R7, R6 ;  /* 0x0000000705067224 */ /* 0x000fe200078e0206 */
[----:B------:R-:W-:-:S04]  /*03d0*/  MOV R7, 0x400 ;  /* 0x0000040000077802 */ /* 0x000fc80000000f00 */
[----:B------:R-:W-:Y:S02]  /*03e0*/  ISETP.GE.U32.AND P0, PT, R6, R5, PT ;  /* 0x000000050600720c */ /* 0x000fe40003f06070 */
[----:B------:R-:W-:Y:S02]  /*03f0*/  IADD3 R9, PT, PT, R7, 0x1100, RZ ;  /* 0x0000110007097810 */ /* 0x000fe40007ffe0ff */
[C---:B-1----:R-:W-:Y:S02]  /*0400*/  LEA R7, R16.reuse, R7, 0x18 ;  /* 0x0000000710077211 */ /* 0x042fe400078ec0ff */
[----:B------:R-:W-:Y:S02]  /*0410*/  LEA R16, R16, R9, 0x18 ;  /* 0x0000000910107211 */ /* 0x000fe400078ec0ff */
[----:B------:R-:W-:Y:S01]  /*0420*/  SHF.L.U32 R9, R58, 0x2, RZ ;  /* 0x000000023a097819 */ /* 0x000fe200000006ff */
[--C-:B------:R-:W-:Y:S02]  /*0430*/  IMAD R50, R12, 0x44, R7.reuse ;  /* 0x000000440c327824 */ /* 0x100fe400078e0207 */
[--C-:B------:R-:W-:Y:S01]  /*0440*/  IMAD R42, R45, 0x104, R16.reuse ;  /* 0x000001042d2a7824 */ /* 0x100fe200078e0210 */
[----:B------:R-:W-:Y:S01]  /*0450*/  LOP3.LUT R11, R9, 0x3c, RZ, 0xc0, !PT ;  /* 0x0000003c090b7812 */ /* 0x000fe200078ec0ff */
[----:B------:R-:W-:Y:S01]  /*0460*/  IMAD R46, R14, 0x44, R7 ;  /* 0x000000440e2e7824 */ /* 0x000fe200078e0207 */
[----:B------:R-:W-:Y:S01]  /*0470*/  @P0 IADD3 R6, PT, PT, R6, -R5, RZ ;  /* 0x8000000506060210 */ /* 0x000fe20007ffe0ff */
[----:B------:R-:W-:Y:S01]  /*0480*/  IMAD R10, R41, 0x104, R16 ;  /* 0x00000104290a7824 */ /* 0x000fe200078e0210 */
[----:B------:R-:W-:-:S02]  /*0490*/  @P0 IADD3 R8, PT, PT, R8, 0x1, RZ ;  /* 0x0000000108080810 */ /* 0x000fc40007ffe0ff */
[----:B------:R-:W-:Y:S02]  /*04a0*/  ISETP.GE.U32.AND P1, PT, R6, R5, PT ;  /* 0x000000050600720c */ /* 0x000fe40003f26070 */
[----:B------:R-:W-:Y:S02]  /*04b0*/  IADD3 R42, PT, PT, R42, R13, RZ ;  /* 0x0000000d2a2a7210 */ /* 0x000fe40007ffe0ff */
[----:B------:R-:W-:Y:S02]  /*04c0*/  LOP3.LUT R13, R9, 0xfc, RZ, 0xc0, !PT ;  /* 0x000000fc090d7812 */ /* 0x000fe400078ec0ff */
[----:B------:R-:W-:Y:S02]  /*04d0*/  LOP3.LUT R9, R4, 0x3c, RZ, 0xc0, !PT ;  /* 0x0000003c04097812 */ /* 0x000fe400078ec0ff */
[----:B------:R-:W-:Y:S02]  /*04e0*/  IADD3 R50, PT, PT, R50, R11, RZ ;  /* 0x0000000b32327210 */ /* 0x000fe40007ffe0ff */
[----:B------:R-:W-:-:S02]  /*04f0*/  SHF.R.U32.HI R11, RZ, 0x6, R48 ;  /* 0x00000006ff0b7819 */ /* 0x000fc40000011630 */
[----:B------:R-:W-:Y:S02]  /*0500*/  IADD3 R46, PT, PT, R46, R9, RZ ;  /* 0x000000092e2e7210 */ /* 0x000fe40007ffe0ff */
[----:B------:R-:W-:Y:S01]  /*0510*/  @P1 IADD3 R8, PT, PT, R8, 0x1, RZ ;  /* 0x0000000108081810 */ /* 0x000fe20007ffe0ff */
[----:B------:R-:W-:Y:S01]  /*0520*/  IMAD R6, R11, 0x104, R16 ;  /* 0x000001040b067824 */ /* 0x000fe200078e0210 */
[----:B------:R-:W-:Y:S02]  /*0530*/  @!P2 LOP3.LUT R8, RZ, R5, RZ, 0x33, !PT ;  /* 0x00000005ff08a212 */ /* 0x000fe400078e33ff */
[----:B------:R-:W-:Y:S02]  /*0540*/  LOP3.LUT R9, R58, 0x3f, RZ, 0xc0, !PT ;  /* 0x0000003f3a097812 */ /* 0x000fe400078ec0ff */
[----:B------:R-:W-:Y:S02]  /*0550*/  IADD3 R57, PT, PT, R57, R8, RZ ;  /* 0x0000000839397210 */ /* 0x000fe40007ffe0ff */
[----:B------:R-:W-:-:S02]  /*0560*/  SHF.R.U32.HI R8, RZ, 0x4, R0 ;  /* 0x00000004ff087819 */ /* 0x000fc40000011600 */
[----:B------:R-:W-:Y:S02]  /*0570*/  LEA R40, R2, R9, 0x6 ;  /* 0x0000000902287211 */ /* 0x000fe400078e30ff */
[----:B------:R-:W-:Y:S01]  /*0580*/  LOP3.LUT R9, R48, 0x3f, RZ, 0xc0, !PT ;  /* 0x0000003f30097812 */ /* 0x000fe200078ec0ff */
[--C-:B------:R-:W-:Y:S01]  /*0590*/  IMAD R52, R8, 0x44, R7.reuse ;  /* 0x0000004408347824 */ /* 0x100fe200078e0207 */
[----:B------:R-:W-:Y:S01]  /*05a0*/  LEA R54, R3, R8, 0x6 ;  /* 0x0000000803367211 */ /* 0x000fe200078e30ff */
[----:B------:R-:W-:Y:S01]  /*05b0*/  IMAD R7, R60, 0x44, R7 ;  /* 0x000000443c077824 */ /* 0x000fe200078e0207 */
[----:B------:R-:W-:Y:S02]  /*05c0*/  IADD3 R10, PT, PT, R10, R13, RZ ;  /* 0x0000000d0a0a7210 */ /* 0x000fe40007ffe0ff */
[----:B------:R-:W-:Y:S02]  /*05d0*/  IADD3 R6, PT, PT, R6, R15, RZ ;  /* 0x0000000f06067210 */ /* 0x000fe40007ffe0ff */
[----:B------:R-:W-:-:S02]  /*05e0*/  MOV R4, RZ ;  /* 0x000000ff00047202 */ /* 0x000fc40000000f00 */
[C---:B------:R-:W-:Y:S02]  /*05f0*/  LEA R8, R59.reuse, R16, 0x2 ;  /* 0x000000103b087211 */ /* 0x040fe400078e10ff */
[----:B------:R-:W-:Y:S02]  /*0600*/  IADD3 R52, PT, PT, R59, R52, RZ ;  /* 0x000000343b347210 */ /* 0x000fe40007ffe0ff */
[----:B------:R-:W-:Y:S02]  /*0610*/  LEA R9, R2, R9, 0x6 ;  /* 0x0000000902097211 */ /* 0x000fe400078e30ff */
[----:B------:R-:W-:-:S07]  /*0620*/  LOP3.LUT R56, R57, 0x3, RZ, 0xc0, !PT ;  /* 0x0000000339387812 */ /* 0x000fce00078ec0ff */
.L_x_1390:
[----:B------:R-:W-:Y:S01]  /*0630*/  ISETP.NE.AND P3, PT, R56, 0x3, PT ;  /* 0x000000033800780c */ /* 0x000fe20003f65270 */
[----:B------:R-:W-:Y:S01]  /*0640*/  BSSY.RECONVERGENT B0, `(.L_x_1372) ;  /* 0x000002f000007945 */ /* 0x000fe20003800200 */
[----:B------:R-:W-:-:S11]  /*0650*/  MOV R26, R0 ;  /* 0x00000000001a7202 */ /* 0x000fd60000000f00 */
[----:B--2-4-:R-:W-:Y:S05]  /*0660*/  @!P3 BRA `(.L_x_1373) ;  /* 0x0000000000b0b947 */ /* 0x014fea0003800000 */
        /* <DEDUP_REMOVED lines=12> */
.L_x_1375:
[----:B------:R-:W-:Y:S05]  /*0730*/  BSYNC.RECONVERGENT B1 ;  /* 0x0000000000017941 */ /* 0x000fea0003800200 */
.L_x_1374:
[----:B-----5:R1:W-:Y:S01]  /*0740*/  STS [R52], R13 ;  /* 0x0000000d34007388 */ /* 0x0203e20000000800 */
[----:B------:R-:W-:Y:S02]  /*0750*/  ISETP.NE.AND P0, PT, R56, RZ, PT ;  /* 0x000000ff3800720c */ /* 0x000fe40003f05270 */
[----:B------:R-:W-:-:S11]  /*0760*/  MOV R26, R58 ;  /* 0x0000003a001a7202 */ /* 0x000fd60000000f00 */
[----:B-1----:R-:W-:Y:S05]  /*0770*/  @!P0 BRA `(.L_x_1373) ;  /* 0x00000000006c8947 */ /* 0x002fea0003800000 */
[----:B------:R-:W-:Y:S01]  /*0780*/  LEA R16, R4, R53, 0x4 ;  /* 0x0000003504107211 */ /* 0x000fe200078e20ff */
[----:B------:R-:W-:Y:S01]  /*0790*/  BSSY.RECONVERGENT B1, `(.L_x_1376) ;  /* 0x0000009000017945 */ /* 0x000fe20003800200 */
[----:B------:R-:W-:Y:S02]  /*07a0*/  HFMA2 R13, -RZ, RZ, 0, 0 ;  /* 0x00000000ff0d7431 */ /* 0x000fe400000001ff */
[----:B------:R-:W-:-:S04]  /*07b0*/  ISETP.GE.U32.AND P0, PT, R16, R17, PT ;  /* 0x000000111000720c */ /* 0x000fc80003f06070 */
[----:B------:R-:W-:-:S13]  /*07c0*/  ISETP.GE.U32.OR P0, PT, R51, R14, P0 ;  /* 0x0000000e3300720c */ /* 0x000fda0000706470 */
[----:B------:R-:W-:Y:S05]  /*07d0*/  @P0 BRA `(.L_x_1377) ;  /* 0x0000000000100947 */ /* 0x000fea0003800000 */
[----:B0-----:R-:W0:Y:S01]  /*07e0*/  LDC.64 R12, c[0x0][0x388] ;  /* 0x0000e200ff0c7b82 */ /* 0x001e220000000a00 */
[----:B------:R-:W-:-:S04]  /*07f0*/  IMAD R15, R51, R17, R16 ;  /* 0x00000011330f7224 */ /* 0x000fc800078e0210 */
[----:B0-----:R-:W-:-:S06]  /*0800*/  IMAD.WIDE.U32 R12, R15, 0x4, R12 ;  /* 0x000000040f0c7825 */ /* 0x001fcc00078e000c */
[----:B------:R1:W5:Y:S02]  /*0810*/  LDG.E.CONSTANT R13, desc[UR8][R12.64] ;  /* 0x000000080c0d7981 */ /* 0x000364000c1e9900 */
.L_x_1377:
[----:B------:R-:W-:Y:S05]  /*0820*/  BSYNC.RECONVERGENT B1 ;  /* 0x0000000000017941 */ /* 0x000fea0003800200 */
.L_x_1376:
[----:B-----5:R2:W-:Y:S01]  /*0830*/  STS [R50], R13 ;  /* 0x0000000d32007388 */ /* 0x0205e20000000800 */
[----:B------:R-:W-:Y:S02]  /*0840*/  ISETP.NE.AND P0, PT, R56, 0x1, PT ;  /* 0x000000013800780c */ /* 0x000fe40003f05270 */
[----:B------:R-:W-:-:S11]  /*0850*/  MOV R26, R48 ;  /* 0x00000030001a7202 */ /* 0x000fd60000000f00 */
[----:B--2---:R-:W-:Y:S05]  /*0860*/  @!P0 BRA `(.L_x_1373) ;  /* 0x0000000000308947 */ /* 0x004fea0003800000 */
[----:B------:R-:W-:-:S04]  /*0870*/  LEA R16, R4, R49, 0x4 ;  /* 0x0000003104107211 */ /* 0x000fc800078e20ff */
[----:B------:R-:W-:-:S04]  /*0880*/  ISETP.GE.U32.AND P0, PT, R16, R17, PT ;  /* 0x000000111000720c */ /* 0x000fc80003f06070 */
[----:B------:R-:W-:-:S13]  /*0890*/  ISETP.LT.U32.AND P0, PT, R47, R14, !P0 ;  /* 0x0000000e2f00720c */ /* 0x000fda0004701070 */
[----:B------:R2:W-:Y:S01]  /*08a0*/  @!P0 STS [R46], RZ ;  /* 0x000000ff2e008388 */ /* 0x0005e20000000800 */
[----:B------:R-:W-:Y:S01]  /*08b0*/  @!P0 MOV R26, R44 ;  /* 0x0000002c001a8202 */ /* 0x000fe20000000f00 */
[----:B------:R-:W-:Y:S06]  /*08c0*/  @!P0 BRA `(.L_x_1373) ;  /* 0x0000000000188947 */ /* 0x000fec0003800000 */
[----:B01----:R-:W0:Y:S01]  /*08d0*/  LDC.64 R12, c[0x0][0x388] ;  /* 0x0000e200ff0c7b82 */ /* 0x003e220000000a00 */
[----:B------:R-:W-:-:S04]  /*08e0*/  IMAD R15, R47, R17, R16 ;  /* 0x000000112f0f7224 */ /* 0x000fc800078e0210 */
[----:B0-----:R-:W-:-:S06]  /*08f0*/  IMAD.WIDE.U32 R12, R15, 0x4, R12 ;  /* 0x000000040f0c7825 */ /* 0x001fcc00078e000c */
[----:B------:R-:W3:Y:S01]  /*0900*/  LDG.E.CONSTANT R13, desc[UR8][R12.64] ;  /* 0x000000080c0d7981 */ /* 0x000ee2000c1e9900 */
[----:B------:R-:W-:-:S03]  /*0910*/  MOV R26, R44 ;  /* 0x0000002c001a7202 */ /* 0x000fc60000000f00 */
[----:B---3--:R3:W-:Y:S04]  /*0920*/  STS [R46], R13 ;  /* 0x0000000d2e007388 */ /* 0x0087e80000000800 */
.L_x_1373:
[----:B------:R-:W-:Y:S05]  /*0930*/  BSYNC.RECONVERGENT B0 ;  /* 0x0000000000007941 */ /* 0x000fea0003800200 */
.L_x_1372:
        /* <DEDUP_REMOVED lines=8> */
.L_x_1380:
[----:B0-----:R-:W-:Y:S02]  /*09c0*/  LOP3.LUT R19, R26, 0xf, RZ, 0xc0, !PT ;  /* 0x0000000f1a137812 */ /* 0x001fe400078ec0ff */
[----:B------:R-:W-:Y:S02]  /*09d0*/  SHF.R.U32.HI R16, RZ, 0x4, R26 ;  /* 0x00000004ff107819 */ /* 0x000fe4000001161a */
[----:B------:R-:W-:Y:S02]  /*09e0*/  LEA R14, R4, R19, 0x4 ;  /* 0x00000013040e7211 */ /* 0x000fe400078e20ff */
[----:B------:R-:W-:Y:S02]  /*09f0*/  LEA R15, R3, R16, 0x6 ;  /* 0x00000010030f7211 */ /* 0x000fe400078e30ff */
[----:B0-----:R-:W-:-:S04]  /*0a00*/  ISETP.GE.U32.AND P0, PT, R14, UR7, PT ;  /* 0x000000070e007c0c */ /* 0x001fc8000bf06070 */
[----:B----4-:R-:W-:-:S13]  /*0a10*/  ISETP.GE.U32.OR P0, PT, R15, UR10, P0 ;  /* 0x0000000a0f007c0c */ /* 0x010fda0008706470 */
[----:B-1-3--:R-:W0:Y:S01]  /*0a20*/  @!P0 LDC.64 R12, c[0x0][0x388] ;  /* 0x0000e200ff0c8b82 */ /* 0x00ae220000000a00 */
[----:B------:R-:W-:-:S04]  /*0a30*/  @!P0 IMAD R15, R15, UR7, R14 ;  /* 0x000000070f0f8c24 */ /* 0x000fc8000f8e020e */
[----:B0-----:R-:W-:-:S06]  /*0a40*/  @!P0 IMAD.WIDE.U32 R12, R15, 0x4, R12 ;  /* 0x000000040f0c8825 */ /* 0x001fcc00078e000c */
[----:B------:R0:W3:Y:S01]  /*0a50*/  @!P0 LDG.E.CONSTANT R12, desc[UR8][R12.64] ;  /* 0x000000080c0c8981 */ /* 0x0000e2000c1e9900 */
[----:B------:R-:W1:Y:S01]  /*0a60*/  S2UR UR6, SR_CgaCtaId ;  /* 0x00000000000679c3 */ /* 0x000e620000008800 */
[----:B------:R-:W-:Y:S01]  /*0a70*/  LOP3.LUT R25, R18, 0xf, RZ, 0xc0, !PT ;  /* 0x0000000f12197812 */ /* 0x000fe200078ec0ff */
[----:B------:R-:W-:Y:S01]  /*0a80*/  UMOV UR5, 0x400 ;  /* 0x0000040000057882 */ /* 0x000fe20000000000 */
[----:B------:R-:W-:Y:S02]  /*0a90*/  LOP3.LUT R33, R22, 0xf, RZ, 0xc0, !PT ;  /* 0x0000000f16217812 */ /* 0x000fe400078ec0ff */
[----:B------:R-:W-:Y:S02]  /*0aa0*/  SHF.R.U32.HI R32, RZ, 0x4, R18 ;  /* 0x00000004ff207819 */ /* 0x000fe40000011612 */
[C---:B------:R-:W-:Y:S02]  /*0ab0*/  LEA R64, R4.reuse, R25, 0x4 ;  /* 0x0000001904407211 */ /* 0x040fe400078e20ff */
[----:B------:R-:W-:-:S02]  /*0ac0*/  LEA R66, R4, R33, 0x4 ;  /* 0x0000002104427211 */ /* 0x000fc400078e20ff */
[----:B------:R-:W-:Y:S02]  /*0ad0*/  SHF.R.U32.HI R34, RZ, 0x4, R22 ;  /* 0x00000004ff227819 */ /* 0x000fe40000011616 */
[C---:B------:R-:W-:Y:S02]  /*0ae0*/  LEA R23, R3.reuse, R32, 0x6 ;  /* 0x0000002003177211 */ /* 0x040fe400078e30ff */
[----:B------:R-:W-:Y:S02]  /*0af0*/  ISETP.GE.U32.AND P1, PT, R64, UR7, PT ;  /* 0x0000000740007c0c */ /* 0x000fe4000bf26070 */
[----:B------:R-:W-:Y:S02]  /*0b00*/  ISETP.GE.U32.AND P2, PT, R66, UR7, PT ;  /* 0x0000000742007c0c */ /* 0x000fe4000bf46070 */
[----:B0-----:R-:W-:Y:S02]  /*0b10*/  LEA R13, R3, R34, 0x6 ;  /* 0x00000022030d7211 */ /* 0x001fe400078e30ff */
[----:B------:R-:W-:-:S02]  /*0b20*/  ISETP.LT.U32.AND P1, PT, R23, UR10, !P1 ;  /* 0x0000000a17007c0c */ /* 0x000fc4000cf21070 */
[----:B------:R-:W-:Y:S01]  /*0b30*/  ISETP.LT.U32.AND P2, PT, R13, UR10, !P2 ;  /* 0x0000000a0d007c0c */ /* 0x000fe2000d741070 */
[----:B-1----:R-:W-:-:S06]  /*0b40*/  ULEA UR5, UR6, UR5, 0x18 ;  /* 0x0000000506057291 */ /* 0x002fcc000f8ec0ff */
[----:B------:R-:W-:-:S04]  /*0b50*/  @!P0 MOV R21, UR5 ;  /* 0x0000000500158c02 */ /* 0x000fc80008000f00 */
[----:B------:R-:W-:Y:S02]  /*0b60*/  @P1 IMAD R23, R23, UR7, R64 ;  /* 0x0000000717171c24 */ /* 0x000fe4000f8e0240 */
[----:B------:R-:W-:Y:S01]  /*0b70*/  @!P0 IMAD R14, R16, 0x44, R21 ;  /* 0x00000044100e8824 */ /* 0x000fe200078e0215 */
[----:B------:R-:W-:-:S04]  /*0b80*/  @P0 MOV R21, UR5 ;  /* 0x0000000500150c02 */ /* 0x000fc80008000f00 */
[----:B------:R-:W-:Y:S01]  /*0b90*/  @!P0 LEA R17, R19, R14, 0x2 ;  /* 0x0000000e13118211 */ /* 0x000fe200078e10ff */
[--C-:B------:R-:W-:Y:S01]  /*0ba0*/  @P0 IMAD R16, R16, 0x44, R21.reuse ;  /* 0x0000004410100824 */ /* 0x100fe200078e0215 */
[----:B------:R-:W0:Y:S01]  /*0bb0*/  @P1 LDC.64 R14, c[0x0][0x388] ;  /* 0x0000e200ff0e1b82 */ /* 0x000e220000000a00 */
[----:B------:R-:W-:-:S03]  /*0bc0*/  @P1 IMAD R64, R32, 0x44, R21 ;  /* 0x0000004420401824 */ /* 0x000fc600078e0215 */
[----:B------:R-:W-:Y:S01]  /*0bd0*/  @P0 LEA R19, R19, R16, 0x2 ;  /* 0x0000001013130211 */ /* 0x000fe200078e10ff */
[--C-:B------:R-:W-:Y:S02]  /*0be0*/  @!P1 IMAD R16, R32, 0x44, R21.reuse ;  /* 0x0000004420109824 */ /* 0x100fe400078e0215 */
[C-C-:B------:R-:W-:Y:S02]  /*0bf0*/  @!P2 IMAD R32, R34.reuse, 0x44, R21.reuse ;  /* 0x000000442220a824 */ /* 0x140fe400078e0215 */
[----:B------:R-:W-:Y:S01]  /*0c00*/  @P2 IMAD R34, R34, 0x44, R21 ;  /* 0x0000004422222824 */ /* 0x000fe200078e0215 */
[----:B------:R-:W-:Y:S02]  /*0c10*/  LOP3.LUT R35, R20, 0xf, RZ, 0xc0, !PT ;  /* 0x0000000f14237812 */ /* 0x000fe400078ec0ff */
[C---:B------:R-:W-:Y:S02]  /*0c20*/  @!P2 LEA R32, R33.reuse, R32, 0x2 ;  /* 0x000000202120a211 */ /* 0x040fe400078e10ff */
[----:B------:R-:W-:-:S02]  /*0c30*/  @P2 LEA R33, R33, R34, 0x2 ;  /* 0x0000002221212211 */ /* 0x000fc400078e10ff */
[----:B------:R-:W-:Y:S01]  /*0c40*/  SHF.R.U32.HI R34, RZ, 0x4, R20 ;  /* 0x00000004ff227819 */ /* 0x000fe20000011614 */
[----:B0-----:R-:W-:Y:S01]  /*0c50*/  @P1 IMAD.WIDE.U32 R14, R23, 0x4, R14 ;  /* 0x00000004170e1825 */ /* 0x001fe200078e000e */
[----:B------:R-:W-:Y:S02]  /*0c60*/  @!P1 LEA R23, R25, R16, 0x2 ;  /* 0x0000001019179211 */ /* 0x000fe400078e10ff */
[----:B------:R-:W-:Y:S02]  /*0c70*/  LEA R71, R3, R34, 0x6 ;  /* 0x0000002203477211 */ /* 0x000fe400078e30ff */
[----:B------:R-:W-:Y:S01]  /*0c80*/  @P1 LEA R25, R25, R64, 0x2 ;  /* 0x0000004019191211 */ /* 0x000fe200078e10ff */
[----:B------:R-:W4:Y:S04]  /*0c90*/  @P1 LDG.E.CONSTANT R14, desc[UR8][R14.64] ;  /* 0x000000080e0e1981 */ /* 0x000f28000c1e9900 */
[----:B---3--:R0:W-:Y:S02]  /*0ca0*/  @!P0 STS [R17], R12 ;  /* 0x0000000c11008388 */ /* 0x0081e40000000800 */
[----:B0-----:R-:W-:-:S02]  /*0cb0*/  @P2 IMAD R17, R13, UR7, R66 ;  /* 0x000000070d112c24 */ /* 0x001fc4000f8e0242 */
[----:B------:R-:W0:Y:S02]  /*0cc0*/  @P2 LDC.64 R12, c[0x0][0x388] ;  /* 0x0000e200ff0c2b82 */ /* 0x000e240000000a00 */
[----:B0-----:R-:W-:Y:S01]  /*0cd0*/  @P2 IMAD.WIDE.U32 R16, R17, 0x4, R12 ;  /* 0x0000000411102825 */ /* 0x001fe200078e000c */
[----:B------:R-:W-:-:S04]  /*0ce0*/  LEA R12, R4, R35, 0x4 ;  /* 0x00000023040c7211 */ /* 0x000fc800078e20ff */
[----:B------:R-:W-:Y:S01]  /*0cf0*/  ISETP.GE.U32.AND P5, PT, R12, UR7, PT ;  /* 0x000000070c007c0c */ /* 0x000fe2000bfa6070 */
[----:B------:R-:W3:Y:S03]  /*0d00*/  @P2 LDG.E.CONSTANT R16, desc[UR8][R16.64] ;  /* 0x0000000810102981 */ /* 0x000ee6000c1e9900 */
[----:B------:R-:W-:-:S13]  /*0d10*/  ISETP.LT.U32.AND P5, PT, R71, UR10, !P5 ;  /* 0x0000000a47007c0c */ /* 0x000fda000efa1070 */
[----:B------:R-:W-:Y:S02]  /*0d20*/  @P5 IMAD R71, R71, UR7, R12 ;  /* 0x0000000747475c24 */ /* 0x000fe4000f8e020c */
[----:B------:R-:W0:Y:S02]  /*0d30*/  @P5 LDC.64 R12, c[0x0][0x388] ;  /* 0x0000e200ff0c5b82 */ /* 0x000e240000000a00 */
[----:B0-----:R-:W-:-:S06]  /*0d40*/  @P5 IMAD.WIDE.U32 R12, R71, 0x4, R12 ;  /* 0x00000004470c5825 */ /* 0x001fcc00078e000c */
[----:B------:R-:W5:Y:S01]  /*0d50*/  @P5 LDG.E.CONSTANT R12, desc[UR8][R12.64] ;  /* 0x000000080c0c5981 */ /* 0x000f62000c1e9900 */
[C-C-:B------:R-:W-:Y:S02]  /*0d60*/  @!P5 IMAD R64, R34.reuse, 0x44, R21.reuse ;  /* 0x000000442240d824 */ /* 0x140fe400078e0215 */
[----:B------:R-:W-:Y:S01]  /*0d70*/  @P5 IMAD R34, R34, 0x44, R21 ;  /* 0x0000004422225824 */ /* 0x000fe200078e0215 */
[----:B------:R0:W-:Y:S02]  /*0d80*/  @P0 STS [R19], RZ ;  /* 0x000000ff13000388 */ /* 0x0001e40000000800 */
[C---:B------:R-:W-:Y:S02]  /*0d90*/  @!P5 LEA R64, R35.reuse, R64, 0x2 ;  /* 0x000000402340d211 */ /* 0x040fe400078e10ff */
[----:B------:R-:W-:Y:S01]  /*0da0*/  @P5 LEA R35, R35, R34, 0x2 ;  /* 0x0000002223235211 */ /* 0x000fe200078e10ff */
[----:B------:R0:W-:Y:S01]  /*0db0*/  @!P1 STS [R23], RZ ;  /* 0x000000ff17009388 */ /* 0x0001e20000000800 */
[----:B------:R-:W-:-:S03]  /*0dc0*/  IADD3 R26, PT, PT, R5, R26, R5 ;  /* 0x0000001a051a7210 */ /* 0x000fc60007ffe005 */
[----:B----4-:R0:W-:Y:S04]  /*0dd0*/  @P1 STS [R25], R14 ;  /* 0x0000000e19001388 */ /* 0x0101e80000000800 */
[----:B------:R0:W-:Y:S01]  /*0de0*/  @!P2 STS [R32], RZ ;  /* 0x000000ff2000a388 */ /* 0x0001e20000000800 */
[----:B------:R-:W-:-:S04]  /*0df0*/  IADD3 R26, PT, PT, R5, R26, R5 ;  /* 0x0000001a051a7210 */ /* 0x000fc80007ffe005 */
[----:B------:R-:W-:Y:S02]  /*0e00*/  ISETP.GE.U32.AND P0, PT, R26, 0x400, PT ;  /* 0x000004001a00780c */ /* 0x000fe40003f06070 */
[C---:B------:R-:W-:Y:S02]  /*0e10*/  LEA R18, R5.reuse, R18, 0x2 ;  /* 0x0000001205127211 */ /* 0x040fe400078e10ff */
[C---:B------:R-:W-:Y:S02]  /*0e20*/  LEA R22, R5.reuse, R22, 0x2 ;  /* 0x0000001605167211 */ /* 0x040fe400078e10ff */
[----:B------:R-:W-:Y:S01]  /*0e30*/  LEA R20, R5, R20, 0x2 ;  /* 0x0000001405147211 */ /* 0x000fe200078e10ff */
[----:B---3--:R0:W-:Y:S04]  /*0e40*/  @P2 STS [R33], R16 ;  /* 0x0000001021002388 */ /* 0x0081e80000000800 */
[----:B------:R0:W-:Y:S04]  /*0e50*/  @!P5 STS [R64], RZ ;  /* 0x000000ff4000d388 */ /* 0x0001e80000000800 */
[----:B-----5:R0:W-:Y:S01]  /*0e60*/  @P5 STS [R35], R12 ;  /* 0x0000000c23005388 */ /* 0x0201e20000000800 */
[----:B------:R-:W-:Y:S05]  /*0e70*/  @!P0 BRA `(.L_x_1380) ;  /* 0xfffffff800d08947 */ /* 0x000fea000383ffff */
.L_x_1379:
[----:B0---4-:R-:W-:Y:S05]  /*0e80*/  BSYNC.RECONVERGENT B0 ;  /* 0x0000000000007941 */ /* 0x011fea0003800200 */
.L_x_1378:
[----:B------:R-:W-:Y:S01]  /*0e90*/  BSSY.RECONVERGENT B0, `(.L_x_1381) ;  /* 0x000002f000007945 */ /* 0x000fe20003800200 */
[----:B------:R-:W-:-:S03]  /*0ea0*/  MOV R18, R0 ;  /* 0x0000000000127202 */ /* 0x000fc60000000f00 */
[----:B------:R-:W-:Y:S05]  /*0eb0*/  @!P3 BRA `(.L_x_1382) ;  /* 0x0000000000b0b947 */ /* 0x000fea0003800000 */
[----:B------:R-:W0:Y:S01]  /*0ec0*/  LDC R14, c[0x0][0x3ac] ;  /* 0x0000eb00ff0e7b82 */ /* 0x000e220000000800 */
[----:B------:R-:W-:Y:S01]  /*0ed0*/  LEA R15, R4, R45, 0x4 ;  /* 0x0000002d040f7211 */ /* 0x000fe200078e20ff */
[----:B------:R-:W-:Y:S01]  /*0ee0*/  BSSY.RECONVERGENT B1, `(.L_x_1383) ;  /* 0x000000a000017945 */ /* 0x000fe20003800200 */
[----:B---3--:R-:W-:-:S05]  /*0ef0*/  HFMA2 R13, -RZ, RZ, 0, 0 ;  /* 0x00000000ff0d7431 */ /* 0x008fca00000001ff */
[----:B------:R-:W3:Y:S01]  /*0f00*/  LDC R16, c[0x0][0x3b0] ;  /* 0x0000ec00ff107b82 */ /* 0x000ee20000000800 */
[----:B0-----:R-:W-:-:S04]  /*0f10*/  ISETP.GE.U32.AND P0, PT, R43, R14, PT ;  /* 0x0000000e2b00720c */ /* 0x001fc80003f06070 */
[----:B---3--:R-:W-:-:S13]  /*0f20*/  ISETP.GE.U32.OR P0, PT, R15, R16, P0 ;  /* 0x000000100f00720c */ /* 0x008fda0000706470 */
[----:B------:R-:W-:Y:S05]  /*0f30*/  @P0 BRA `(.L_x_1384) ;  /* 0x0000000000100947 */ /* 0x000fea0003800000 */
[----:B-1----:R-:W0:Y:S01]  /*0f40*/  LDC.64 R12, c[0x0][0x390] ;  /* 0x0000e400ff0c7b82 */ /* 0x002e220000000a00 */
[----:B------:R-:W-:-:S04]  /*0f50*/  IMAD R15, R15, R14, R43 ;  /* 0x0000000e0f0f7224 */ /* 0x000fc800078e022b */
[----:B0-----:R-:W-:-:S06]  /*0f60*/  IMAD.WIDE.U32 R12, R15, 0x4, R12 ;  /* 0x000000040f0c7825 */ /* 0x001fcc00078e000c */
[----:B------:R0:W5:Y:S02]  /*0f70*/  LDG.E.CONSTANT R13, desc[UR8][R12.64] ;  /* 0x000000080c0d7981 */ /* 0x000164000c1e9900 */
.L_x_1384:
[----:B------:R-:W-:Y:S05]  /*0f80*/  BSYNC.RECONVERGENT B1 ;  /* 0x0000000000017941 */ /* 0x000fea0003800200 */
.L_x_1383:
[----:B-----5:R4:W-:Y:S01]  /*0f90*/  STS [R42], R13 ;  /* 0x0000000d2a007388 */ /* 0x0209e20000000800 */
[----:B------:R-:W-:Y:S02]  /*0fa0*/  ISETP.NE.AND P0, PT, R56, RZ, PT ;  /* 0x000000ff3800720c */ /* 0x000fe40003f05270 */
[----:B------:R-:W-:-:S11]  /*0fb0*/  MOV R18, R58 ;  /* 0x0000003a00127202 */ /* 0x000fd60000000f00 */
[----:B----4-:R-:W-:Y:S05]  /*0fc0*/  @!P0 BRA `(.L_x_1382) ;  /* 0x00000000006c8947 */ /* 0x010fea0003800000 */
        /* <DEDUP_REMOVED lines=10> */
.L_x_1386:
[----:B------:R-:W-:Y:S05]  /*1070*/  BSYNC.RECONVERGENT B1 ;  /* 0x0000000000017941 */ /* 0x000fea0003800200 */
.L_x_1385:
[----:B-----5:R4:W-:Y:S01]  /*1080*/  STS [R10], R13 ;  /* 0x0000000d0a007388 */ /* 0x0209e20000000800 */
[----:B------:R-:W-:Y:S02]  /*1090*/  ISETP.NE.AND P0, PT, R56, 0x1, PT ;  /* 0x000000013800780c */ /* 0x000fe40003f05270 */
[----:B------:R-:W-:-:S11]  /*10a0*/  MOV R18, R48 ;  /* 0x0000003000127202 */ /* 0x000fd60000000f00 */
[----:B----4-:R-:W-:Y:S05]  /*10b0*/  @!P0 BRA `(.L_x_1382) ;  /* 0x0000000000308947 */ /* 0x010fea0003800000 */
[----:B------:R-:W-:Y:S02]  /*10c0*/  ISETP.GE.U32.AND P0, PT, R9, R14, PT ;  /* 0x0000000e0900720c */ /* 0x000fe40003f06070 */
[----:B------:R-:W-:-:S04]  /*10d0*/  LEA R15, R4, R11, 0x4 ;  /* 0x0000000b040f7211 */ /* 0x000fc800078e20ff */
[----:B------:R-:W-:-:S13]  /*10e0*/  ISETP.LT.U32.AND P0, PT, R15, R16, !P0 ;  /* 0x000000100f00720c */ /* 0x000fda0004701070 */
[----:B------:R4:W-:Y:S01]  /*10f0*/  @!P0 STS [R6], RZ ;  /* 0x000000ff06008388 */ /* 0x0009e20000000800 */
[----:B------:R-:W-:Y:S01]  /*1100*/  @!P0 MOV R18, R44 ;  /* 0x0000002c00128202 */ /* 0x000fe20000000f00 */
[----:B------:R-:W-:Y:S06]  /*1110*/  @!P0 BRA `(.L_x_1382) ;  /* 0x0000000000188947 */ /* 0x000fec0003800000 */
[----:B01-3--:R-:W0:Y:S01]  /*1120*/  LDC.64 R12, c[0x0][0x390] ;  /* 0x0000e400ff0c7b82 */ /* 0x00be220000000a00 */
[----:B------:R-:W-:-:S04]  /*1130*/  IMAD R15, R15, R14, R9 ;  /* 0x0000000e0f0f7224 */ /* 0x000fc800078e0209 */
[----:B0-----:R-:W-:-:S06]  /*1140*/  IMAD.WIDE.U32 R12, R15, 0x4, R12 ;  /* 0x000000040f0c7825 */ /* 0x001fcc00078e000c */
[----:B------:R-:W3:Y:S01]  /*1150*/  LDG.E.CONSTANT R13, desc[UR8][R12.64] ;  /* 0x000000080c0d7981 */ /* 0x000ee2000c1e9900 */
[----:B------:R-:W-:-:S03]  /*1160*/  MOV R18, R44 ;  /* 0x0000002c00127202 */ /* 0x000fc60000000f00 */
[----:B---3--:R0:W-:Y:S04]  /*1170*/  STS [R6], R13 ;  /* 0x0000000d06007388 */ /* 0x0081e80000000800 */
.L_x_1382:
[----:B------:R-:W-:Y:S05]  /*1180*/  BSYNC.RECONVERGENT B0 ;  /* 0x0000000000007941 */ /* 0x000fea0003800200 */
.L_x_1381:
[----:B------:R-:W0:Y:S01]  /*1190*/  LDCU UR7, c[0x0][0x3ac] ;  /* 0x00007580ff0777ac */ /* 0x000e220008000800 */
[----:B------:R-:W-:Y:S01]  /*11a0*/  BSSY.RECONVERGENT B0, `(.L_x_1387) ;  /* 0x000004f000007945 */ /* 0x000fe20003800200 */
[----:B------:R-:W0:Y:S03]  /*11b0*/  LDCU UR10, c[0x0][0x3b0] ;  /* 0x00007600ff0a77ac */ /* 0x000e260008000800 */
[----:B------:R-:W-:Y:S05]  /*11c0*/  @!P4 BRA `(.L_x_1388) ;  /* 0x000000040030c947 */ /* 0x000fea0003800000 */
.L_x_1389:
[----:B------:R-:W-:Y:S02]  /*11d0*/  LOP3.LUT R35, R18, 0x3f, RZ, 0xc0, !PT ;  /* 0x0000003f12237812 */ /* 0x000fe400078ec0ff */
[----:B------:R-:W-:Y:S02]  /*11e0*/  SHF.R.U32.HI R19, RZ, 0x6, R18 ;  /* 0x00000006ff137819 */ /* 0x000fe40000011612 */
[----:B------:R-:W-:Y:S02]  /*11f0*/  IADD3 R18, PT, PT, R5, R18, RZ ;  /* 0x0000001205127210 */ /* 0x000fe40007ffe0ff */
[----:B0-----:R-:W-:Y:S02]  /*1200*/  LEA R14, R2, R35, 0x6 ;  /* 0x00000023020e7211 */ /* 0x001fe400078e30ff */
[----:B------:R-:W-:Y:S02]  /*1210*/  LOP3.LUT R23, R18, 0x3f, RZ, 0xc0, !PT ;  /* 0x0000003f12177812 */ /* 0x000fe400078ec0ff */
[----:B------:R-:W-:-:S02]  /*1220*/  SHF.R.U32.HI R21, RZ, 0x6, R18 ;  /* 0x00000006ff157819 */ /* 0x000fc40000011612 */
[----:B------:R-:W-:Y:S02]  /*1230*/  LEA R20, R2, R23, 0x6 ;  /* 0x0000001702147211 */ /* 0x000fe400078e30ff */
[----:B------:R-:W-:Y:S02]  /*1240*/  LEA R73, R4, R21, 0x4 ;  /* 0x0000001504497211 */ /* 0x000fe400078e20ff */
[----:B0-----:R-:W-:Y:S02]  /*1250*/  ISETP.GE.U32.AND P1, PT, R20, UR7, PT ;  /* 0x0000000714007c0c */ /* 0x001fe4000bf26070 */
[----:B------:R-:W-:Y:S02]  /*1260*/  IADD3 R18, PT, PT, R18, R5, RZ ;  /* 0x0000000512127210 */ /* 0x000fe40007ffe0ff */
[----:B------:R-:W-:Y:S02]  /*1270*/  ISETP.LT.U32.AND P1, PT, R73, UR10, !P1 ;  /* 0x0000000a49007c0c */ /* 0x000fe4000cf21070 */
[----:B------:R-:W-:-:S02]  /*1280*/  LEA R15, R4, R19, 0x4 ;  /* 0x00000013040f7211 */ /* 0x000fc400078e20ff */
[----:B------:R-:W-:Y:S02]  /*1290*/  ISETP.GE.U32.AND P0, PT, R14, UR7, PT ;  /* 0x000000070e007c0c */ /* 0x000fe4000bf06070 */
[----:B------:R-:W-:Y:S02]  /*12a0*/  LOP3.LUT R25, R18, 0x3f, RZ, 0xc0, !PT ;  /* 0x0000003f12197812 */ /* 0x000fe400078ec0ff */
[----:B------:R-:W-:Y:S02]  /*12b0*/  ISETP.GE.U32.OR P0, PT, R15, UR10, P0 ;  /* 0x0000000a0f007c0c */ /* 0x000fe40008706470 */
[----:B------:R-:W-:Y:S02]  /*12c0*/  SHF.R.U32.HI R33, RZ, 0x6, R18 ;  /* 0x00000006ff217819 */ /* 0x000fe40000011612 */
[----:B------:R-:W-:Y:S01]  /*12d0*/  LEA R22, R2, R25, 0x6 ;  /* 0x0000001902167211 */ /* 0x000fe200078e30ff */
[----:B------:R-:W0:Y:S01]  /*12e0*/  @P1 LDC.64 R16, c[0x0][0x390] ;  /* 0x0000e400ff101b82 */ /* 0x000e220000000a00 */
[----:B------:R-:W-:Y:S01]  /*12f0*/  LEA R75, R4, R33, 0x4 ;  /* 0x00000021044b7211 */ /* 0x000fe200078e20ff */
[----:B------:R-:W-:Y:S01]  /*1300*/  @P1 IMAD R73, R73, UR7, R20 ;  /* 0x0000000749491c24 */ /* 0x000fe2000f8e0214 */
[----:B------:R-:W-:-:S02]  /*1310*/  ISETP.GE.U32.AND P2, PT, R22, UR7, PT ;  /* 0x0000000716007c0c */ /* 0x000fc4000bf46070 */
[----:B------:R-:W-:Y:S02]  /*1320*/  IADD3 R18, PT, PT, R18, R5, RZ ;  /* 0x0000000512127210 */ /* 0x000fe40007ffe0ff */
[----:B------:R-:W-:Y:S01]  /*1330*/  ISETP.LT.U32.AND P2, PT, R75, UR10, !P2 ;  /* 0x0000000a4b007c0c */ /* 0x000fe2000d741070 */
[----:B-1-3--:R-:W1:Y:S01]  /*1340*/  @!P0 LDC.64 R12, c[0x0][0x390] ;  /* 0x0000e400ff0c8b82 */ /* 0x00ae620000000a00 */
[----:B------:R-:W-:Y:S01]  /*1350*/  LOP3.LUT R71, R18, 0x3f, RZ, 0xc0, !PT ;  /* 0x0000003f12477812 */ /* 0x000fe200078ec0ff */
[----:B------:R-:W-:-:S10]  /*1360*/  @!P0 IMAD R15, R15, UR7, R14 ;  /* 0x000000070f0f8c24 */ /* 0x000fd4000f8e020e */
[----:B------:R-:W-:Y:S01]  /*1370*/  @P2 IMAD R75, R75, UR7, R22 ;  /* 0x000000074b4b2c24 */ /* 0x000fe2000f8e0216 */
[----:B------:R-:W-:Y:S01]  /*1380*/  LEA R22, R2, R71, 0x6 ;  /* 0x0000004702167211 */ /* 0x000fe200078e30ff */
[----:B0-----:R-:W-:Y:S01]  /*1390*/  @P1 IMAD.WIDE.U32 R16, R73, 0x4, R16 ;  /* 0x0000000449101825 */ /* 0x001fe200078e0010 */
[----:B------:R-:W-:Y:S02]  /*13a0*/  SHF.R.U32.HI R73, RZ, 0x6, R18 ;  /* 0x00000006ff497819 */ /* 0x000fe40000011612 */
[----:B------:R-:W-:Y:S02]  /*13b0*/  ISETP.GE.U32.AND P3, PT, R22, UR7, PT ;  /* 0x0000000716007c0c */ /* 0x000fe4000bf66070 */
[----:B------:R-:W-:Y:S01]  /*13c0*/  LEA R77, R4, R73, 0x4 ;  /* 0x00000049044d7211 */ /* 0x000fe200078e20ff */
[----:B------:R-:W3:Y:S01]  /*13d0*/  @P1 LDG.E.CONSTANT R16, desc[UR8][R16.64] ;  /* 0x0000000810101981 */ /* 0x000ee2000c1e9900 */
[----:B-1----:R-:W-:Y:S02]  /*13e0*/  @!P0 IMAD.WIDE.U32 R12, R15, 0x4, R12 ;  /* 0x000000040f0c8825 */ /* 0x002fe400078e000c */
[C---:B------:R-:W-:Y:S01]  /*13f0*/  ISETP.LT.U32.AND P3, PT, R77.reuse, UR10, !P3 ;  /* 0x0000000a4d007c0c */ /* 0x040fe2000df61070 */
[----:B------:R-:W0:Y:S02]  /*1400*/  @P2 LDC.64 R14, c[0x0][0x390] ;  /* 0x0000e400ff0e2b82 */ /* 0x000e240000000a00 */
[----:B------:R1:W5:Y:S10]  /*1410*/  @!P0 LDG.E.CONSTANT R20, desc[UR8][R12.64] ;  /* 0x000000080c148981 */ /* 0x000374000c1e9900 */
[----:B------:R-:W-:Y:S01]  /*1420*/  @P3 IMAD R77, R77, UR7, R22 ;  /* 0x000000074d4d3c24 */ /* 0x000fe2000f8e0216 */
[----:B-1----:R-:W1:Y:S01]  /*1430*/  @P3 LDC.64 R12, c[0x0][0x390] ;  /* 0x0000e400ff0c3b82 */ /* 0x002e620000000a00 */
[----:B0-----:R-:W-:-:S06]  /*1440*/  @P2 IMAD.WIDE.U32 R14, R75, 0x4, R14 ;  /* 0x000000044b0e2825 */ /* 0x001fcc00078e000e */
[----:B------:R-:W2:Y:S01]  /*1450*/  @P2 LDG.E.CONSTANT R14, desc[UR8][R14.64] ;  /* 0x000000080e0e2981 */ /* 0x000ea2000c1e9900 */
[----:B-1----:R-:W-:-:S06]  /*1460*/  @P3 IMAD.WIDE.U32 R12, R77, 0x4, R12 ;  /* 0x000000044d0c3825 */ /* 0x002fcc00078e000c */
[----:B------:R-:W4:Y:S01]  /*1470*/  @P3 LDG.E.CONSTANT R12, desc[UR8][R12.64] ;  /* 0x000000080c0c3981 */ /* 0x000f22000c1e9900 */
[----:B------:R-:W0:Y:S01]  /*1480*/  S2UR UR6, SR_CgaCtaId ;  /* 0x00000000000679c3 */ /* 0x000e220000008800 */
[----:B------:R-:W-:Y:S02]  /*1490*/  UMOV UR5, 0x400 ;  /* 0x0000040000057882 */ /* 0x000fe40000000000 */
[----:B------:R-:W-:-:S04]  /*14a0*/  UIADD3 UR5, UPT, UPT, UR5, 0x1100, URZ ;  /* 0x0000110005057890 */ /* 0x000fc8000fffe0ff */
[----:B0-----:R-:W-:-:S06]  /*14b0*/  ULEA UR5, UR6, UR5, 0x18 ;  /* 0x0000000506057291 */ /* 0x001fcc000f8ec0ff */
[----:B------:R-:W-:-:S05]  /*14c0*/  @!P0 MOV R22, UR5 ;  /* 0x0000000500168c02 */ /* 0x000fca0008000f00 */
[----:B------:R-:W-:Y:S01]  /*14d0*/  @!P0 IMAD R26, R19, 0x104, R22 ;  /* 0x00000104131a8824 */ /* 0x000fe200078e0216 */
[----:B------:R-:W-:-:S05]  /*14e0*/  @P0 MOV R22, UR5 ;  /* 0x0000000500160c02 */ /* 0x000fca0008000f00 */
[--C-:B------:R-:W-:Y:S02]  /*14f0*/  @P0 IMAD R64, R19, 0x104, R22.reuse ;  /* 0x0000010413400824 */ /* 0x100fe400078e0216 */
[C-C-:B------:R-:W-:Y:S02]  /*1500*/  @!P1 IMAD R32, R21.reuse, 0x104, R22.reuse ;  /* 0x0000010415209824 */ /* 0x140fe400078e0216 */
[--C-:B------:R-:W-:Y:S01]  /*1510*/  @P1 IMAD R66, R21, 0x104, R22.reuse ;  /* 0x0000010415421824 */ /* 0x100fe200078e0216 */
[----:B------:R-:W-:Y:S01]  /*1520*/  @!P0 LEA R75, R35, R26, 0x2 ;  /* 0x0000001a234b8211 */ /* 0x000fe200078e10ff */
[--C-:B------:R-:W-:Y:S01]  /*1530*/  @!P2 IMAD R34, R33, 0x104, R22.reuse ;  /* 0x000001042122a824 */ /* 0x100fe200078e0216 */
[----:B------:R-:W-:Y:S01]  /*1540*/  @P0 LEA R64, R35, R64, 0x2 ;  /* 0x0000004023400211 */ /* 0x000fe200078e10ff */
[--C-:B------:R-:W-:Y:S01]  /*1550*/  @P2 IMAD R68, R33, 0x104, R22.reuse ;  /* 0x0000010421442824 */ /* 0x100fe200078e0216 */
[----:B------:R-:W-:Y:S01]  /*1560*/  @!P1 LEA R32, R23, R32, 0x2 ;  /* 0x0000002017209211 */ /* 0x000fe200078e10ff */
[--C-:B------:R-:W-:Y:S01]  /*1570*/  @!P3 IMAD R26, R73, 0x104, R22.reuse ;  /* 0x00000104491ab824 */ /* 0x100fe200078e0216 */
[----:B------:R-:W-:Y:S01]  /*1580*/  @P1 LEA R23, R23, R66, 0x2 ;  /* 0x0000004217171211 */ /* 0x000fe200078e10ff */
[----:B------:R-:W-:Y:S01]  /*1590*/  @P3 IMAD R22, R73, 0x104, R22 ;  /* 0x0000010449163824 */ /* 0x000fe200078e0216 */
[----:B------:R-:W-:-:S02]  /*15a0*/  @!P2 LEA R34, R25, R34, 0x2 ;  /* 0x000000221922a211 */ /* 0x000fc400078e10ff */
[----:B------:R-:W-:Y:S02]  /*15b0*/  @P2 LEA R25, R25, R68, 0x2 ;  /* 0x0000004419192211 */ /* 0x000fe400078e10ff */
[C---:B------:R-:W-:Y:S02]  /*15c0*/  @!P3 LEA R26, R71.reuse, R26, 0x2 ;  /* 0x0000001a471ab211 */ /* 0x040fe400078e10ff */
[----:B------:R-:W-:Y:S02]  /*15d0*/  @P3 LEA R71, R71, R22, 0x2 ;  /* 0x0000001647473211 */ /* 0x000fe400078e10ff */
[----:B------:R-:W-:Y:S01]  /*15e0*/  IADD3 R18, PT, PT, R18, R5, RZ ;  /* 0x0000000512127210 */ /* 0x000fe20007ffe0ff */
[----:B-----5:R0:W-:Y:S04]  /*15f0*/  @!P0 STS [R75], R20 ;  /* 0x000000144b008388 */ /* 0x0201e80000000800 */
[----:B------:R0:W-:Y:S04]  /*1600*/  @P0 STS [R64], RZ ;  /* 0x000000ff40000388 */ /* 0x0001e80000000800 */
[----:B------:R0:W-:Y:S04]  /*1610*/  @!P1 STS [R32], RZ ;  /* 0x000000ff20009388 */ /* 0x0001e80000000800 */
[----:B---3--:R0:W-:Y:S04]  /*1620*/  @P1 STS [R23], R16 ;  /* 0x0000001017001388 */ /* 0x0081e80000000800 */
[----:B------:R0:W-:Y:S01]  /*1630*/  @!P2 STS [R34], RZ ;  /* 0x000000ff2200a388 */ /* 0x0001e20000000800 */
[----:B------:R-:W-:-:S03]  /*1640*/  ISETP.GE.U32.AND P0, PT, R18, 0x400, PT ;  /* 0x000004001200780c */ /* 0x000fc60003f06070 */
[----:B--2---:R0:W-:Y:S04]  /*1650*/  @P2 STS [R25], R14 ;  /* 0x0000000e19002388 */ /* 0x0041e80000000800 */
[----:B------:R0:W-:Y:S04]  /*1660*/  @!P3 STS [R26], RZ ;  /* 0x000000ff1a00b388 */ /* 0x0001e80000000800 */
[----:B----4-:R0:W-:Y:S02]  /*1670*/  @P3 STS [R71], R12 ;  /* 0x0000000c47003388 */ /* 0x0101e40000000800 */
[----:B------:R-:W-:Y:S05]  /*1680*/  @!P0 BRA `(.L_x_1389) ;  /* 0xfffffff800d08947 */ /* 0x000fea000383ffff */
.L_x_1388:
[----:B0-----:R-:W-:Y:S05]  /*1690*/  BSYNC.RECONVERGENT B0 ;  /* 0x0000000000007941 */ /* 0x001fea0003800200 */
.L_x_1387:
[----:B------:R-:W-:Y:S01]  /*16a0*/  BAR.SYNC.DEFER_BLOCKING 0x0 ;  /* 0x0000000000007b1d */ /* 0x000fe20000010000 */
[----:B------:R-:W-:-:S04]  /*16b0*/  IADD3 R4, PT, PT, R4, 0x1, RZ ;  /* 0x0000000104047810 */ /* 0x000fc80007ffe0ff */
[----:B------:R-:W-:Y:S01]  /*16c0*/  ISETP.NE.AND P0, PT, R4, UR4, PT ;  /* 0x0000000404007c0c */ /* 0x000fe2000bf05270 */
[----:B-1-3--:R-:W-:Y:S04]  /*16d0*/  LDS.128 R12, [R7] ;  /* 0x00000000070c7984 */ /* 0x00afe80000000c00 */
[----:B------:R-:W0:Y:S04]  /*16e0*/  LDS.128 R32, [R8] ;  /* 0x0000000008207984 */ /* 0x000e280000000c00 */
[----:B------:R-:W1:Y:S04]  /*16f0*/  LDS.128 R16, [R7+0x40] ;  /* 0x0000400007107984 */ /* 0x000e680000000c00 */
[----:B------:R-:W3:Y:S01]  /*1700*/  LDS.128 R20, [R7+0x80] ;  /* 0x0000800007147984 */ /* 0x000ee20000000c00 */
[C---:B0-----:R-:W-:Y:S01]  /*1710*/  FFMA R66, R12.reuse, R32, R69 ;  /* 0x000000200c427223 */ /* 0x041fe20000000045 */
[C---:B------:R-:W-:Y:S01]  /*1720*/  FFMA R62, R12.reuse, R33, R62 ;  /* 0x000000210c3e7223 */ /* 0x040fe2000000003e */
[CC--:B------:R-:W-:Y:S01]  /*1730*/  FFMA R64, R12.reuse, R34.reuse, R27 ;  /* 0x000000220c407223 */ /* 0x0c0fe2000000001b */
[----:B------:R-:W-:Y:S01]  /*1740*/  FFMA R12, R12, R35, R24 ;  /* 0x000000230c0c7223 */ /* 0x000fe20000000018 */
[C---:B-1----:R-:W-:Y:S01]  /*1750*/  FFMA R16, R32.reuse, R17, R61 ;  /* 0x0000001120107223 */ /* 0x042fe2000000003d */
[----:B------:R-:W0:Y:S01]  /*1760*/  LDS.128 R24, [R7+0xc0] ;  /* 0x0000c00007187984 */ /* 0x000e220000000c00 */
[CC--:B------:R-:W-:Y:S01]  /*1770*/  FFMA R61, R17.reuse, R33.reuse, R67 ;  /* 0x00000021113d7223 */ /* 0x0c0fe20000000043 */
[C---:B------:R-:W-:Y:S01]  /*1780*/  FFMA R68, R17.reuse, R34, R31 ;  /* 0x0000002211447223 */ /* 0x040fe2000000001f */
[----:B---3--:R-:W-:Y:S01]  /*1790*/  FFMA R21, R32, R22, R39 ;  /* 0x0000001620157223 */ /* 0x008fe20000000027 */
[C---:B------:R-:W-:Y:S01]  /*17a0*/  FFMA R63, R22.reuse, R33, R63 ;  /* 0x00000021163f7223 */ /* 0x040fe2000000003f */
[C---:B------:R-:W-:Y:S01]  /*17b0*/  FFMA R65, R22.reuse, R34, R65 ;  /* 0x0000002216417223 */ /* 0x040fe20000000041 */
[-C--:B------:R-:W-:Y:S01]  /*17c0*/  FFMA R67, R17, R35.reuse, R30 ;  /* 0x0000002311437223 */ /* 0x080fe2000000001e */
[----:B------:R-:W-:Y:S01]  /*17d0*/  FFMA R22, R22, R35, R28 ;  /* 0x0000002316167223 */ /* 0x000fe2000000001c */
[----:B------:R-:W-:Y:S01]  /*17e0*/  LDS R17, [R8+0x110] ;  /* 0x0001100008117984 */ /* 0x000fe20000000800 */
[----:B0-----:R-:W-:Y:S01]  /*17f0*/  FFMA R32, R32, R27, R29 ;  /* 0x0000001b20207223 */ /* 0x001fe2000000001d */
[----:B------:R-:W-:-:S02]  /*1800*/  FFMA R33, R27, R33, R36 ;  /* 0x000000211b217223 */ /* 0x000fc40000000024 */
[----:B------:R-:W0:Y:S01]  /*1810*/  LDS.128 R28, [R8+0x100] ;  /* 0x00010000081c7984 */ /* 0x000e220000000c00 */
[C---:B------:R-:W-:Y:S01]  /*1820*/  FFMA R34, R27.reuse, R34, R37 ;  /* 0x000000221b227223 */ /* 0x040fe20000000025 */
[----:B------:R-:W-:Y:S02]  /*1830*/  FFMA R26, R27, R35, R38 ;  /* 0x000000231b1a7223 */ /* 0x000fe40000000026 */
[----:B------:R-:W1:Y:S01]  /*1840*/  LDS.128 R36, [R7+0xd0] ;  /* 0x0000d00007247984 */ /* 0x000e620000000c00 */
[----:B0-----:R-:W-:Y:S01]  /*1850*/  FFMA R69, R13, R31, R64 ;  /* 0x0000001f0d457223 */ /* 0x001fe20000000040 */
[C---:B------:R-:W-:Y:S01]  /*1860*/  FFMA R64, R18.reuse, R30, R61 ;  /* 0x0000001e12407223 */ /* 0x040fe2000000003d */
[C---:B------:R-:W-:Y:S01]  /*1870*/  FFMA R27, R29.reuse, R13, R66 ;  /* 0x0000000d1d1b7223 */ /* 0x040fe20000000042 */
[----:B------:R-:W-:Y:S01]  /*1880*/  FFMA R16, R29, R18, R16 ;  /* 0x000000121d107223 */ /* 0x000fe20000000010 */
[----:B------:R-:W-:Y:S01]  /*1890*/  FFMA R61, R18, R31, R68 ;  /* 0x0000001f123d7223 */ /* 0x000fe20000000044 */
[----:B------:R-:W-:Y:S01]  /*18a0*/  FFMA R35, R13, R30, R62 ;  /* 0x0000001e0d237223 */ /* 0x000fe2000000003e */
[----:B------:R-:W-:Y:S01]  /*18b0*/  FFMA R18, R17, R18, R67 ;  /* 0x0000001211127223 */ /* 0x000fe20000000043 */
[-C--:B------:R-:W-:Y:S01]  /*18c0*/  FFMA R21, R29, R23.reuse, R21 ;  /* 0x000000171d157223 */ /* 0x080fe20000000015 */
[----:B------:R-:W-:Y:S01]  /*18d0*/  FFMA R63, R30, R23, R63 ;  /* 0x000000171e3f7223 */ /* 0x000fe2000000003f */
[----:B------:R-:W-:Y:S01]  /*18e0*/  FFMA R65, R23, R31, R65 ;  /* 0x0000001f17417223 */ /* 0x000fe20000000041 */
[C---:B------:R-:W-:Y:S01]  /*18f0*/  FFMA R66, R17.reuse, R23, R22 ;  /* 0x0000001711427223 */ /* 0x040fe20000000016 */
[----:B------:R-:W-:Y:S01]  /*1900*/  FFMA R62, R17, R13, R12 ;  /* 0x0000000d113e7223 */ /* 0x000fe2000000000c */
[----:B-1----:R-:W-:Y:S01]  /*1910*/  FFMA R67, R29, R36, R32 ;  /* 0x000000241d437223 */ /* 0x002fe20000000020 */
[----:B------:R-:W0:Y:S01]  /*1920*/  LDS.64 R22, [R8+0x210] ;  /* 0x0002100008167984 */ /* 0x000e220000000a00 */
[C---:B------:R-:W-:Y:S01]  /*1930*/  FFMA R32, R36.reuse, R30, R33 ;  /* 0x0000001e24207223 */ /* 0x040fe20000000021 */
[C---:B------:R-:W-:Y:S01]  /*1940*/  FFMA R33, R36.reuse, R31, R34 ;  /* 0x0000001f24217223 */ /* 0x040fe20000000022 */
[----:B------:R-:W-:Y:S01]  /*1950*/  FFMA R34, R36, R17, R26 ;  /* 0x0000001124227223 */ /* 0x000fe2000000001a */
[----:B------:R-:W1:Y:S04]  /*1960*/  LDS.64 R12, [R8+0x208] ;  /* 0x00020800080c7984 */ /* 0x000e680000000a00 */
[----:B------:R-:W3:Y:S01]  /*1970*/  LDS.128 R28, [R7+0x90] ;  /* 0x00009000071c7984 */ /* 0x000ee20000000c00 */
[-C--:B0-----:R-:W-:Y:S01]  /*1980*/  FFMA R36, R22, R14.reuse, R69 ;  /* 0x0000000e16247223 */ /* 0x081fe20000000045 */
[----:B------:R-:W-:Y:S01]  /*1990*/  FFMA R69, R14, R23, R62 ;  /* 0x000000170e457223 */ /* 0x000fe2000000003e */
[----:B------:R-:W-:Y:S01]  /*19a0*/  FFMA R62, R22, R19, R61 ;  /* 0x00000013163e7223 */ /* 0x000fe2000000003d */
[C---:B------:R-:W-:Y:S01]  /*19b0*/  FFMA R61, R19.reuse, R23, R18 ;  /* 0x00000017133d7223 */ /* 0x040fe20000000012 */
[----:B-1----:R-:W-:Y:S01]  /*19c0*/  FFMA R26, R12, R14, R27 ;  /* 0x0000000e0c1a7223 */ /* 0x002fe2000000001b */
[----:B------:R-:W-:Y:S01]  /*19d0*/  FFMA R27, R14, R13, R35 ;  /* 0x0000000d0e1b7223 */ /* 0x000fe20000000023 */
[----:B------:R-:W-:Y:S01]  /*19e0*/  FFMA R14, R12, R19, R16 ;  /* 0x000000130c0e7223 */ /* 0x000fe20000000010 */
[----:B------:R-:W-:Y:S01]  /*19f0*/  FFMA R64, R19, R13, R64 ;  /* 0x0000000d13407223 */ /* 0x000fe20000000040 */
[----:B------:R-:W-:Y:S01]  /*1a00*/  FFMA R68, R13, R37, R32 ;  /* 0x000000250d447223 */ /* 0x000fe20000000020 */
[----:B---3--:R-:W-:Y:S01]  /*1a10*/  FFMA R71, R28, R13, R63 ;  /* 0x0000000d1c477223 */ /* 0x008fe2000000003f */
[----:B------:R-:W0:Y:S01]  /*1a20*/  LDS.128 R16, [R8+0x310] ;  /* 0x0003100008107984 */ /* 0x000e220000000c00 */
[-C--:B------:R-:W-:Y:S01]  /*1a30*/  FFMA R67, R12, R37.reuse, R67 ;  /* 0x000000250c437223 */ /* 0x080fe20000000043 */
[----:B------:R-:W-:Y:S01]  /*1a40*/  FFMA R70, R22, R37, R33 ;  /* 0x0000002516467223 */ /* 0x000fe20000000021 */
[-C--:B------:R-:W-:Y:S01]  /*1a50*/  FFMA R37, R37, R23.reuse, R34 ;  /* 0x0000001725257223 */ /* 0x080fe20000000022 */
[----:B------:R-:W1:Y:S01]  /*1a60*/  LDS R13, [R8+0x30c] ;  /* 0x00030c00080d7984 */ /* 0x000e620000000800 */
[----:B------:R-:W-:Y:S01]  /*1a70*/  FFMA R72, R28, R22, R65 ;  /* 0x000000161c487223 */ /* 0x000fe20000000041 */
[----:B------:R-:W-:Y:S01]  /*1a80*/  FFMA R12, R12, R28, R21 ;  /* 0x0000001c0c0c7223 */ /* 0x000fe20000000015 */
[----:B------:R-:W-:Y:S01]  /*1a90*/  FFMA R65, R28, R23, R66 ;  /* 0x000000171c417223 */ /* 0x000fe20000000042 */
[----:B------:R-:W3:Y:S01]  /*1aa0*/  LDS.128 R32, [R7+0x50] ;  /* 0x0000500007207984 */ /* 0x000ee20000000c00 */
[C---:B0-----:R-:W-:Y:S01]  /*1ab0*/  FFMA R22, R16.reuse, R15, R27 ;  /* 0x0000000f10167223 */ /* 0x041fe2000000001b */
[-C--:B------:R-:W-:Y:S01]  /*1ac0*/  FFMA R21, R15, R17.reuse, R36 ;  /* 0x000000110f157223 */ /* 0x080fe20000000024 */
[C---:B------:R-:W-:Y:S01]  /*1ad0*/  FFMA R23, R29.reuse, R17, R72 ;  /* 0x000000111d177223 */ /* 0x040fe20000000048 */
[----:B------:R-:W-:Y:S01]  /*1ae0*/  FFMA R36, R29, R18, R65 ;  /* 0x000000121d247223 */ /* 0x000fe20000000041 */
[C---:B-1----:R-:W-:Y:S01]  /*1af0*/  FFMA R63, R13.reuse, R15, R26 ;  /* 0x0000000f0d3f7223 */ /* 0x042fe2000000001a */
[CC--:B------:R-:W-:Y:S01]  /*1b00*/  FFMA R27, R13.reuse, R29.reuse, R12 ;  /* 0x0000001d0d1b7223 */ /* 0x0c0fe2000000000c */
[C---:B------:R-:W-:Y:S01]  /*1b10*/  FFMA R26, R16.reuse, R29, R71 ;  /* 0x0000001d101a7223 */ /* 0x040fe20000000047 */
[-C--:B------:R-:W-:Y:S01]  /*1b20*/  FFMA R67, R13, R38.reuse, R67 ;  /* 0x000000260d437223 */ /* 0x080fe20000000043 */
[-C--:B------:R-:W-:Y:S01]  /*1b30*/  FFMA R68, R16, R38.reuse, R68 ;  /* 0x0000002610447223 */ /* 0x080fe20000000044 */
[----:B------:R-:W-:Y:S01]  /*1b40*/  FFMA R29, R17, R38, R70 ;  /* 0x00000026111d7223 */ /* 0x000fe20000000046 */
[-C--:B------:R-:W-:Y:S01]  /*1b50*/  FFMA R38, R38, R18.reuse, R37 ;  /* 0x0000001226267223 */ /* 0x080fe20000000025 */
[----:B------:R-:W-:Y:S01]  /*1b60*/  FFMA R28, R15, R18, R69 ;  /* 0x000000120f1c7223 */ /* 0x000fe20000000045 */
[----:B---3--:R-:W-:Y:S01]  /*1b70*/  FFMA R37, R13, R32, R14 ;  /* 0x000000200d257223 */ /* 0x008fe2000000000e */
[C---:B------:R-:W-:Y:S01]  /*1b80*/  FFMA R64, R32.reuse, R16, R64 ;  /* 0x0000001020407223 */ /* 0x040fe20000000040 */
[----:B------:R-:W0:Y:S01]  /*1b90*/  LDS.128 R12, [R8+0x410] ;  /* 0x00041000080c7984 */ /* 0x000e220000000c00 */
[C---:B------:R-:W-:Y:S01]  /*1ba0*/  FFMA R65, R32.reuse, R17, R62 ;  /* 0x0000001120417223 */ /* 0x040fe2000000003e */
[----:B------:R-:W-:-:S02]  /*1bb0*/  FFMA R66, R32, R18, R61 ;  /* 0x0000001220427223 */ /* 0x000fc4000000003d */
[----:B------:R-:W1:Y:S01]  /*1bc0*/  LDS.128 R16, [R7+0x10] ;  /* 0x0000100007107984 */ /* 0x000e620000000c00 */
[C---:B0-----:R-:W-:Y:S01]  /*1bd0*/  FFMA R61, R33.reuse, R13, R64 ;  /* 0x0000000d213d7223 */ /* 0x041fe20000000040 */
[C---:B------:R-:W-:Y:S01]  /*1be0*/  FFMA R62, R12.reuse, R33, R37 ;  /* 0x000000210c3e7223 */ /* 0x040fe20000000025 */
[C---:B------:R-:W-:Y:S01]  /*1bf0*/  FFMA R32, R33.reuse, R14, R65 ;  /* 0x0000000e21207223 */ /* 0x040fe20000000041 */
[-C--:B------:R-:W-:Y:S01]  /*1c00*/  FFMA R64, R12, R30.reuse, R27 ;  /* 0x0000001e0c407223 */ /* 0x080fe2000000001b */
[-C--:B------:R-:W-:Y:S01]  /*1c10*/  FFMA R33, R33, R15.reuse, R66 ;  /* 0x0000000f21217223 */ /* 0x080fe20000000042 */
[C---:B------:R-:W-:Y:S01]  /*1c20*/  FFMA R27, R13.reuse, R30, R26 ;  /* 0x0000001e0d1b7223 */ /* 0x040fe2000000001a */
[C---:B------:R-:W-:Y:S01]  /*1c30*/  FFMA R26, R30.reuse, R14, R23 ;  /* 0x0000000e1e1a7223 */ /* 0x040fe20000000017 */
[----:B------:R-:W-:Y:S01]  /*1c40*/  FFMA R66, R30, R15, R36 ;  /* 0x0000000f1e427223 */ /* 0x000fe20000000024 */
[-C--:B------:R-:W-:Y:S01]  /*1c50*/  FFMA R30, R14, R39.reuse, R29 ;  /* 0x000000270e1e7223 */ /* 0x080fe2000000001d */
[-C--:B------:R-:W-:Y:S01]  /*1c60*/  FFMA R70, R12, R39.reuse, R67 ;  /* 0x000000270c467223 */ /* 0x080fe20000000043 */
[----:B------:R-:W-:Y:S01]  /*1c70*/  FFMA R65, R13, R39, R68 ;  /* 0x000000270d417223 */ /* 0x000fe20000000044 */
[----:B------:R-:W-:Y:S01]  /*1c80*/  FFMA R29, R39, R15, R38 ;  /* 0x0000000f271d7223 */ /* 0x000fe20000000026 */
[----:B------:R-:W0:Y:S01]  /*1c90*/  LDS R68, [R8+0x520] ;  /* 0x0005200008447984 */ /* 0x000e220000000800 */
[C---:B-1----:R-:W-:Y:S01]  /*1ca0*/  FFMA R72, R16.reuse, R12, R63 ;  /* 0x0000000c10487223 */ /* 0x042fe2000000003f */
[C---:B------:R-:W-:Y:S01]  /*1cb0*/  FFMA R22, R16.reuse, R13, R22 ;  /* 0x0000000d10167223 */ /* 0x040fe20000000016 */
[C---:B------:R-:W-:Y:S01]  /*1cc0*/  FFMA R74, R16.reuse, R14, R21 ;  /* 0x0000000e104a7223 */ /* 0x040fe20000000015 */
[----:B------:R-:W1:Y:S01]  /*1cd0*/  LDS.128 R36, [R8+0x510] ;  /* 0x0005100008247984 */ /* 0x000e620000000c00 */
[----:B------:R-:W-:-:S03]  /*1ce0*/  FFMA R23, R16, R15, R28 ;  /* 0x0000000f10177223 */ /* 0x000fc6000000001c */
[----:B------:R-:W3:Y:S01]  /*1cf0*/  LDS.128 R12, [R7+0xe0] ;  /* 0x0000e000070c7984 */ /* 0x000ee20000000c00 */
[----:B0-----:R-:W-:Y:S01]  /*1d00*/  FFMA R66, R68, R31, R66 ;  /* 0x0000001f44427223 */ /* 0x001fe20000000042 */
[----:B-1----:R-:W-:Y:S01]  /*1d10*/  FFMA R69, R37, R34, R62 ;  /* 0x0000002225457223 */ /* 0x002fe2000000003e */
[-C--:B------:R-:W-:Y:S01]  /*1d20*/  FFMA R62, R34, R38.reuse, R61 ;  /* 0x00000026223e7223 */ /* 0x080fe2000000003d */
[----:B------:R-:W-:Y:S01]  /*1d30*/  FFMA R63, R17, R38, R22 ;  /* 0x00000026113f7223 */ /* 0x000fe20000000016 */
[----:B------:R-:W-:Y:S01]  /*1d40*/  FFMA R36, R68, R17, R23 ;  /* 0x0000001144247223 */ /* 0x000fe20000000017 */
[----:B------:R-:W-:Y:S01]  /*1d50*/  FFMA R61, R34, R39, R32 ;  /* 0x00000027223d7223 */ /* 0x000fe20000000020 */
[----:B------:R-:W-:Y:S01]  /*1d60*/  FFMA R67, R37, R17, R72 ;  /* 0x0000001125437223 */ /* 0x000fe20000000048 */
[-C--:B------:R-:W-:Y:S01]  /*1d70*/  FFMA R21, R17, R39.reuse, R74 ;  /* 0x0000002711157223 */ /* 0x080fe2000000004a */
[----:B------:R-:W-:Y:S01]  /*1d80*/  FFMA R34, R68, R34, R33 ;  /* 0x0000002244227223 */ /* 0x000fe20000000021 */
[----:B------:R-:W0:Y:S01]  /*1d90*/  LDS.64 R22, [R8+0x620] ;  /* 0x0006200008167984 */ /* 0x000e220000000a00 */
[----:B------:R-:W-:Y:S01]  /*1da0*/  FFMA R33, R31, R39, R26 ;  /* 0x000000271f217223 */ /* 0x000fe2000000001a */
[CC--:B------:R-:W-:Y:S01]  /*1db0*/  FFMA R71, R37.reuse, R31.reuse, R64 ;  /* 0x0000001f25477223 */ /* 0x0c0fe20000000040 */
[----:B------:R-:W-:Y:S01]  /*1dc0*/  FFMA R27, R38, R31, R27 ;  /* 0x0000001f261b7223 */ /* 0x000fe2000000001b */
[----:B------:R-:W1:Y:S01]  /*1dd0*/  LDS.64 R16, [R8+0x618] ;  /* 0x0006180008107984 */ /* 0x000e620000000a00 */
[C---:B---3--:R-:W-:Y:S01]  /*1de0*/  FFMA R39, R12.reuse, R39, R30 ;  /* 0x000000270c277223 */ /* 0x048fe2000000001e */
[C---:B------:R-:W-:Y:S01]  /*1df0*/  FFMA R68, R12.reuse, R68, R29 ;  /* 0x000000440c447223 */ /* 0x040fe2000000001d */
[----:B------:R-:W-:Y:S01]  /*1e00*/  FFMA R37, R37, R12, R70 ;  /* 0x0000000c25257223 */ /* 0x000fe20000000046 */
[----:B------:R-:W3:Y:S01]  /*1e10*/  LDS.128 R28, [R7+0xa0] ;  /* 0x0000a000071c7984 */ /* 0x000ee20000000c00 */
[----:B------:R-:W-:Y:S01]  /*1e20*/  FFMA R38, R12, R38, R65 ;  /* 0x000000260c267223 */ /* 0x000fe20000000041 */
[-C--:B0-----:R-:W-:Y:S01]  /*1e30*/  FFMA R26, R22, R18.reuse, R21 ;  /* 0x00000012161a7223 */ /* 0x081fe20000000015 */
[----:B------:R-:W-:Y:S01]  /*1e40*/  FFMA R21, R18, R23, R36 ;  /* 0x0000001712157223 */ /* 0x000fe20000000024 */
[----:B-1----:R-:W-:Y:S01]  /*1e50*/  FFMA R12, R16, R18, R67 ;  /* 0x00000012100c7223 */ /* 0x002fe20000000043 */
[----:B------:R-:W-:Y:S01]  /*1e60*/  FFMA R63, R18, R17, R63 ;  /* 0x00000011123f7223 */ /* 0x000fe2000000003f */
[-C--:B------:R-:W-:Y:S01]  /*1e70*/  FFMA R67, R16, R13.reuse, R37 ;  /* 0x0000000d10437223 */ /* 0x080fe20000000025 */
[-C--:B------:R-:W-:Y:S01]  /*1e80*/  FFMA R73, R17, R13.reuse, R38 ;  /* 0x0000000d11497223 */ /* 0x080fe20000000026 */
[----:B------:R-:W-:Y:S01]  /*1e90*/  FFMA R18, R22, R13, R39 ;  /* 0x0000000d16127223 */ /* 0x000fe20000000027 */
[C---:B------:R-:W-:Y:S01]  /*1ea0*/  FFMA R69, R16.reuse, R35, R69 ;  /* 0x0000002310457223 */ /* 0x040fe20000000045 */
[----:B------:R-:W-:Y:S01]  /*1eb0*/  FFMA R65, R35, R17, R62 ;  /* 0x0000001123417223 */ /* 0x000fe2000000003e */
[----:B---3--:R-:W-:Y:S01]  /*1ec0*/  FFMA R64, R16, R28, R71 ;  /* 0x0000001c10407223 */ /* 0x008fe20000000047 */
[----:B------:R-:W0:Y:S01]  /*1ed0*/  LDS.128 R36, [R8+0x720] ;  /* 0x0007200008247984 */ /* 0x000e220000000c00 */
[----:B------:R-:W-:Y:S01]  /*1ee0*/  FFMA R62, R22, R35, R61 ;  /* 0x00000023163e7223 */ /* 0x000fe2000000003d */
[-C--:B------:R-:W-:Y:S01]  /*1ef0*/  FFMA R13, R13, R23.reuse, R68 ;  /* 0x000000170d0d7223 */ /* 0x080fe20000000044 */
[----:B------:R-:W-:Y:S01]  /*1f00*/  FFMA R61, R35, R23, R34 ;  /* 0x00000017233d7223 */ /* 0x000fe20000000022 */
[----:B------:R-:W1:Y:S01]  /*1f10*/  LDS R16, [R8+0x71c] ;  /* 0x00071c0008107984 */ /* 0x000e620000000800 */
[C---:B------:R-:W-:Y:S01]  /*1f20*/  FFMA R68, R28.reuse, R22, R33 ;  /* 0x000000161c447223 */ /* 0x040fe20000000021 */
[C---:B------:R-:W-:Y:S01]  /*1f30*/  FFMA R17, R28.reuse, R17, R27 ;  /* 0x000000111c117223 */ /* 0x040fe2000000001b */
[----:B------:R-:W-:Y:S01]  /*1f40*/  FFMA R71, R28, R23, R66 ;  /* 0x000000171c477223 */ /* 0x000fe20000000042 */
[----:B------:R-:W3:Y:S01]  /*1f50*/  LDS.128 R32, [R7+0x60] ;  /* 0x0000600007207984 */ /* 0x000ee20000000c00 */
[----:B0-----:R-:W-:Y:S01]  /*1f60*/  FFMA R22, R36, R19, R63 ;  /* 0x0000001324167223 */ /* 0x001fe2000000003f */
[CC--:B------:R-:W-:Y:S01]  /*1f70*/  FFMA R23, R19.reuse, R37.reuse, R26 ;  /* 0x0000002513177223 */ /* 0x0c0fe2000000001a */
[-C--:B------:R-:W-:Y:S01]  /*1f80*/  FFMA R26, R19, R38.reuse, R21 ;  /* 0x00000026131a7223 */ /* 0x080fe20000000015 */
[C---:B------:R-:W-:Y:S01]  /*1f90*/  FFMA R21, R29.reuse, R37, R68 ;  /* 0x000000251d157223 */ /* 0x040fe20000000044 */
[C---:B-1----:R-:W-:Y:S01]  /*1fa0*/  FFMA R63, R16.reuse, R19, R12 ;  /* 0x00000013103f7223 */ /* 0x042fe2000000000c */
[-C--:B------:R-:W-:Y:S01]  /*1fb0*/  FFMA R27, R16, R29.reuse, R64 ;  /* 0x0000001d101b7223 */ /* 0x080fe20000000040 */
[----:B------:R-:W-:Y:S01]  /*1fc0*/  FFMA R12, R36, R29, R17 ;  /* 0x0000001d240c7223 */ /* 0x000fe20000000011 */
[----:B------:R-:W-:Y:S01]  /*1fd0*/  FFMA R28, R29, R38, R71 ;  /* 0x000000261d1c7223 */ /* 0x000fe20000000047 */
[CC--:B------:R-:W-:Y:S01]  /*1fe0*/  FFMA R67, R16.reuse, R14.reuse, R67 ;  /* 0x0000000e10437223 */ /* 0x0c0fe20000000043 */
[----:B------:R-:W-:Y:S01]  /*1ff0*/  FFMA R29, R37, R14, R18 ;  /* 0x0000000e251d7223 */ /* 0x000fe20000000012 */
[----:B---3--:R-:W-:Y:S01]  /*2000*/  FFMA R69, R16, R32, R69 ;  /* 0x0000002010457223 */ /* 0x008fe20000000045 */
[----:B------:R-:W-:Y:S01]  /*2010*/  FFMA R64, R36, R14, R73 ;  /* 0x0000000e24407223 */ /* 0x000fe20000000049 */
[----:B------:R-:W0:Y:S01]  /*2020*/  LDS.128 R16, [R8+0x820] ;  /* 0x0008200008107984 */ /* 0x000e220000000c00 */
[----:B------:R-:W-:Y:S01]  /*2030*/  FFMA R14, R14, R38, R13 ;  /* 0x000000260e0e7223 */ /* 0x000fe2000000000d */
[C---:B------:R-:W-:Y:S01]  /*2040*/  FFMA R66, R32.reuse, R36, R65 ;  /* 0x0000002420427223 */ /* 0x040fe20000000041 */
        /* <DEDUP_REMOVED lines=9> */
[CC--:B------:R-:W-:Y:S01]  /*20e0*/  FFMA R68, R30.reuse, R18.reuse, R21 ;  /* 0x000000121e447223 */ /* 0x0c0fe20000000015 */
        /* <DEDUP_REMOVED lines=12> */
[-C--:B0-----:R-:W-:Y:S01]  /*21b0*/  FFMA R36, R64, R37.reuse, R23 ;  /* 0x0000002540247223 */ /* 0x081fe20000000017 */
[----:B-1----:R-:W-:Y:S01]  /*21c0*/  FFMA R67, R13, R37, R72 ;  /* 0x000000250d437223 */ /* 0x002fe20000000048 */
[C---:B------:R-:W-:Y:S01]  /*21d0*/  FFMA R65, R37.reuse, R14, R22 ;  /* 0x0000000e25417223 */ /* 0x040fe20000000016 */
[-C--:B------:R-:W-:Y:S01]  /*21e0*/  FFMA R63, R37, R15.reuse, R74 ;  /* 0x0000000f253f7223 */ /* 0x080fe2000000004a */
[C---:B------:R-:W-:Y:S01]  /*21f0*/  FFMA R37, R13.reuse, R34, R62 ;  /* 0x000000220d257223 */ /* 0x040fe2000000003e */
[C---:B------:R-:W-:Y:S01]  /*2200*/  FFMA R62, R34.reuse, R14, R61 ;  /* 0x0000000e223e7223 */ /* 0x040fe2000000003d */
[----:B------:R-:W-:Y:S01]  /*2210*/  FFMA R61, R34, R15, R32 ;  /* 0x0000000f223d7223 */ /* 0x000fe20000000020 */
[----:B------:R-:W-:Y:S01]  /*2220*/  FFMA R34, R64, R34, R33 ;  /* 0x0000002240227223 */ /* 0x000fe20000000021 */
[-C--:B------:R-:W-:Y:S01]  /*2230*/  FFMA R33, R14, R31.reuse, R27 ;  /* 0x0000001f0e217223 */ /* 0x080fe2000000001b */
[----:B------:R-:W0:Y:S01]  /*2240*/  LDS.64 R22, [R8+0xa28] ;  /* 0x000a280008167984 */ /* 0x000e220000000a00 */
[----:B------:R-:W-:Y:S01]  /*2250*/  FFMA R71, R13, R31, R66 ;  /* 0x0000001f0d477223 */ /* 0x000fe20000000042 */
[----:B------:R-:W-:Y:S01]  /*2260*/  FFMA R69, R31, R15, R68 ;  /* 0x0000000f1f457223 */ /* 0x000fe20000000044 */
[----:B------:R-:W-:Y:S01]  /*2270*/  FFMA R32, R64, R31, R30 ;  /* 0x0000001f40207223 */ /* 0x000fe2000000001e */
[----:B------:R-:W1:Y:S01]  /*2280*/  LDS.64 R26, [R8+0xa30] ;  /* 0x000a3000081a7984 */ /* 0x000e620000000a00 */
[----:B---3--:R-:W-:Y:S01]  /*2290*/  FFMA R31, R13, R16, R70 ;  /* 0x000000100d1f7223 */ /* 0x008fe20000000046 */
[C---:B------:R-:W-:Y:S01]  /*22a0*/  FFMA R30, R16.reuse, R14, R21 ;  /* 0x0000000e101e7223 */ /* 0x040fe20000000015 */
[C---:B------:R-:W-:Y:S01]  /*22b0*/  FFMA R73, R16.reuse, R15, R28 ;  /* 0x0000000f10497223 */ /* 0x040fe2000000001c */
[----:B------:R-:W-:Y:S01]  /*22c0*/  FFMA R28, R16, R64, R29 ;  /* 0x00000040101c7223 */ /* 0x000fe2000000001d */
[----:B------:R-:W3:Y:S01]  /*22d0*/  LDS.128 R12, [R7+0xb0] ;  /* 0x0000b000070c7984 */ /* 0x000ee20000000c00 */
[CC--:B0-----:R-:W-:Y:S01]  /*22e0*/  FFMA R16, R22.reuse, R38.reuse, R67 ;  /* 0x0000002616107223 */ /* 0x0c1fe20000000043 */
[-C--:B------:R-:W-:Y:S01]  /*22f0*/  FFMA R67, R22, R17.reuse, R31 ;  /* 0x0000001116437223 */ /* 0x080fe2000000001f */
[----:B------:R-:W-:Y:S01]  /*2300*/  FFMA R75, R23, R17, R30 ;  /* 0x00000011174b7223 */ /* 0x000fe2000000001e */
[C---:B------:R-:W-:Y:S01]  /*2310*/  FFMA R65, R38.reuse, R23, R65 ;  /* 0x0000001726417223 */ /* 0x040fe20000000041 */
[----:B-1----:R-:W-:Y:S01]  /*2320*/  FFMA R21, R38, R27, R36 ;  /* 0x0000001b26157223 */ /* 0x002fe20000000024 */
[C---:B------:R-:W-:Y:S01]  /*2330*/  FFMA R36, R26.reuse, R17, R73 ;  /* 0x000000111a247223 */ /* 0x040fe20000000049 */
[----:B------:R-:W-:Y:S01]  /*2340*/  FFMA R17, R17, R27, R28 ;  /* 0x0000001b11117223 */ /* 0x000fe2000000001c */
[C---:B------:R-:W-:Y:S01]  /*2350*/  FFMA R64, R26.reuse, R38, R63 ;  /* 0x000000261a407223 */ /* 0x040fe2000000003f */
[----:B------:R-:W0:Y:S01]  /*2360*/  LDS.128 R28, [R8+0xb30] ;  /* 0x000b3000081c7984 */ /* 0x000e220000000c00 */
[C---:B------:R-:W-:Y:S01]  /*2370*/  FFMA R63, R35.reuse, R23, R62 ;  /* 0x00000017233f7223 */ /* 0x040fe2000000003e */
[-C--:B------:R-:W-:Y:S01]  /*2380*/  FFMA R62, R26, R35.reuse, R61 ;  /* 0x000000231a3e7223 */ /* 0x080fe2000000003d */
[----:B---3--:R-:W-:Y:S01]  /*2390*/  FFMA R66, R22, R12, R71 ;  /* 0x0000000c16427223 */ /* 0x008fe20000000047 */
[----:B------:R-:W1:Y:S01]  /*23a0*/  LDS R38, [R8+0xb2c] ;  /* 0x000b2c0008267984 */ /* 0x000e620000000800 */
[----:B------:R-:W-:Y:S01]  /*23b0*/  FFMA R26, R12, R26, R69 ;  /* 0x0000001a0c1a7223 */ /* 0x000fe20000000045 */
[----:B------:R-:W-:Y:S01]  /*23c0*/  FFMA R37, R22, R35, R37 ;  /* 0x0000002316257223 */ /* 0x000fe20000000025 */
[----:B------:R-:W-:Y:S01]  /*23d0*/  FFMA R61, R35, R27, R34 ;  /* 0x0000001b233d7223 */ /* 0x000fe20000000022 */
[C---:B------:R-:W-:Y:S01]  /*23e0*/  FFMA R71, R12.reuse, R23, R33 ;  /* 0x000000170c477223 */ /* 0x040fe20000000021 */
[----:B------:R-:W-:-:S02]  /*23f0*/  FFMA R69, R12, R27, R32 ;  /* 0x0000001b0c457223 */ /* 0x000fc40000000020 */
[----:B------:R-:W3:Y:S01]  /*2400*/  LDS.128 R32, [R7+0x70] ;  /* 0x0000700007207984 */ /* 0x000ee20000000c00 */
[----:B0-----:R-:W-:Y:S01]  /*2410*/  FFMA R12, R28, R39, R65 ;  /* 0x000000271c0c7223 */ /* 0x001fe20000000041 */
[-C--:B------:R-:W-:Y:S01]  /*2420*/  FFMA R22, R39, R30.reuse, R21 ;  /* 0x0000001e27167223 */ /* 0x080fe20000000015 */
[-C--:B------:R-:W-:Y:S01]  /*2430*/  FFMA R21, R13, R29.reuse, R26 ;  /* 0x0000001d0d157223 */ /* 0x080fe2000000001a */
[----:B------:R-:W-:Y:S01]  /*2440*/  FFMA R23, R39, R29, R64 ;  /* 0x0000001d27177223 */ /* 0x000fe20000000040 */
[C---:B-1----:R-:W-:Y:S01]  /*2450*/  FFMA R65, R38.reuse, R39, R16 ;  /* 0x0000002726417223 */ /* 0x042fe20000000010 */
[-C--:B------:R-:W-:Y:S01]  /*2460*/  FFMA R27, R38, R13.reuse, R66 ;  /* 0x0000000d261b7223 */ /* 0x080fe20000000042 */
[----:B------:R-:W-:Y:S01]  /*2470*/  FFMA R16, R28, R13, R71 ;  /* 0x0000000d1c107223 */ /* 0x000fe20000000047 */
[----:B------:R-:W-:Y:S01]  /*2480*/  FFMA R26, R13, R30, R69 ;  /* 0x0000001e0d1a7223 */ /* 0x000fe20000000045 */
[-C--:B------:R-:W-:Y:S01]  /*2490*/  FFMA R67, R38, R18.reuse, R67 ;  /* 0x0000001226437223 */ /* 0x080fe20000000043 */
[-C--:B------:R-:W-:Y:S01]  /*24a0*/  FFMA R64, R28, R18.reuse, R75 ;  /* 0x000000121c407223 */ /* 0x080fe2000000004b */
[----:B------:R-:W-:Y:S01]  /*24b0*/  FFMA R13, R29, R18, R36 ;  /* 0x000000121d0d7223 */ /* 0x000fe20000000024 */
        /* <DEDUP_REMOVED lines=19> */
[----:B------:R-:W-:Y:S01]  /*25f0*/  LDS R64, [R8+0xd40] ;  /* 0x000d400008407984 */ /* 0x000fe20000000800 */
[C---:B-1----:R-:W-:Y:S01]  /*2600*/  FFMA R74, R28.reuse, R38, R23 ;  /* 0x000000261c4a7223 */ /* 0x042fe20000000017 */
[C---:B------:R-:W-:Y:S01]  /*2610*/  FFMA R72, R28.reuse, R36, R65 ;  /* 0x000000241c487223 */ /* 0x040fe20000000041 */
[C---:B------:R-:W-:Y:S01]  /*2620*/  FFMA R12, R28.reuse, R37, R12 ;  /* 0x000000251c0c7223 */ /* 0x040fe2000000000c */
[----:B------:R-:W0:Y:S01]  /*2630*/  LDS.128 R16, [R8+0xd30] ;  /* 0x000d300008107984 */ /* 0x000e220000000c00 */
[----:B------:R-:W-:-:S03]  /*2640*/  FFMA R23, R28, R39, R22 ;  /* 0x000000271c177223 */ /* 0x000fc60000000016 */
[----:B------:R-:W1:Y:S01]  /*2650*/  LDS.128 R36, [R7+0x100] ;  /* 0x0001000007247984 */ /* 0x000e620000000c00 */
[----:B0-----:R-:W-:Y:S01]  /*2660*/  FFMA R67, R17, R29, R72 ;  /* 0x0000001d11437223 */ /* 0x001fe20000000048 */
[C---:B------:R-:W-:Y:S01]  /*2670*/  FFMA R65, R29.reuse, R18, R12 ;  /* 0x000000121d417223 */ /* 0x040fe2000000000c */
[----:B------:R-:W-:Y:S01]  /*2680*/  FFMA R63, R29, R19, R74 ;  /* 0x000000131d3f7223 */ /* 0x000fe2000000004a */
[----:B------:R-:W-:Y:S01]  /*2690*/  FFMA R29, R64, R29, R23 ;  /* 0x0000001d401d7223 */ /* 0x000fe20000000017 */
[C---:B------:R-:W-:Y:S01]  /*26a0*/  FFMA R62, R17.reuse, R34, R62 ;  /* 0x00000022113e7223 */ /* 0x040fe2000000003e */
[C---:B------:R-:W-:Y:S01]  /*26b0*/  FFMA R28, R34.reuse, R18, R61 ;  /* 0x00000012221c7223 */ /* 0x040fe2000000003d */
[----:B------:R-:W-:Y:S01]  /*26c0*/  FFMA R32, R34, R19, R32 ;  /* 0x0000001322207223 */ /* 0x000fe20000000020 */
[----:B------:R-:W0:Y:S01]  /*26d0*/  LDS.64 R22, [R8+0xe38] ;  /* 0x000e380008167984 */ /* 0x000e220000000a00 */
[----:B------:R-:W-:Y:S01]  /*26e0*/  FFMA R34, R64, R34, R33 ;  /* 0x0000002240227223 */ /* 0x000fe20000000021 */
[CC--:B------:R-:W-:Y:S01]  /*26f0*/  FFMA R33, R17.reuse, R15.reuse, R66 ;  /* 0x0000000f11217223 */ /* 0x0c0fe20000000042 */
[----:B-1----:R-:W-:Y:S01]  /*2700*/  FFMA R26, R17, R36, R26 ;  /* 0x00000024111a7223 */ /* 0x002fe2000000001a */
[----:B------:R-:W-:Y:S01]  /*2710*/  FFMA R66, R18, R15, R27 ;  /* 0x0000000f12427223 */ /* 0x000fe2000000001b */
[----:B------:R-:W1:Y:S01]  /*2720*/  LDS.64 R16, [R8+0xe40] ;  /* 0x000e400008107984 */ /* 0x000e620000000a00 */
[-C--:B------:R-:W-:Y:S01]  /*2730*/  FFMA R27, R15, R19.reuse, R68 ;  /* 0x000000130f1b7223 */ /* 0x080fe20000000044 */
[C---:B------:R-:W-:Y:S01]  /*2740*/  FFMA R68, R36.reuse, R19, R14 ;  /* 0x0000001324447223 */ /* 0x040fe2000000000e */
[----:B------:R-:W-:Y:S01]  /*2750*/  FFMA R18, R36, R18, R21 ;  /* 0x0000001224127223 */ /* 0x000fe20000000015 */
[----:B------:R-:W3:Y:S01]  /*2760*/  LDS R19, [R8+0xf3c] ;  /* 0x000f3c0008137984 */ /* 0x000ee20000000800 */
[----:B------:R-:W-:Y:S01]  /*2770*/  FFMA R61, R64, R15, R70 ;  /* 0x0000000f403d7223 */ /* 0x000fe20000000046 */
[----:B------:R-:W-:-:S02]  /*2780*/  FFMA R36, R36, R64, R13 ;  /* 0x0000004024247223 */ /* 0x000fc4000000000d */
[----:B------:R-:W5:Y:S01]  /*2790*/  LDS.128 R12, [R8+0xf40] ;  /* 0x000f4000080c7984 */ /* 0x000f620000000c00 */
[----:B0-----:R-:W-:Y:S01]  /*27a0*/  FFMA R64, R22, R30, R67 ;  /* 0x0000001e16407223 */ /* 0x001fe20000000043 */
[-C--:B------:R-:W-:Y:S01]  /*27b0*/  FFMA R65, R30, R23.reuse, R65 ;  /* 0x000000171e417223 */ /* 0x080fe20000000041 */
[----:B------:R-:W-:Y:S01]  /*27c0*/  FFMA R67, R35, R23, R28 ;  /* 0x0000001723437223 */ /* 0x000fe2000000001c */
[CC--:B------:R-:W-:Y:S01]  /*27d0*/  FFMA R21, R23.reuse, R24.reuse, R66 ;  /* 0x0000001817157223 */ /* 0x0c0fe20000000042 */
[C---:B------:R-:W-:Y:S01]  /*27e0*/  FFMA R39, R22.reuse, R35, R62 ;  /* 0x0000002316277223 */ /* 0x040fe2000000003e */
[----:B------:R-:W-:Y:S01]  /*27f0*/  FFMA R23, R23, R37, R18 ;  /* 0x0000002517177223 */ /* 0x000fe20000000012 */
[----:B------:R-:W-:Y:S01]  /*2800*/  FFMA R62, R22, R24, R33 ;  /* 0x00000018163e7223 */ /* 0x000fe20000000021 */
[----:B-1----:R-:W-:Y:S01]  /*2810*/  FFMA R18, R16, R30, R63 ;  /* 0x0000001e10127223 */ /* 0x002fe2000000003f */
[----:B------:R-:W-:Y:S01]  /*2820*/  FFMA R73, R30, R17, R29 ;  /* 0x000000111e497223 */ /* 0x000fe2000000001d */
[----:B------:R-:W-:Y:S01]  /*2830*/  FFMA R63, R16, R35, R32 ;  /* 0x00000023103f7223 */ /* 0x000fe20000000020 */
[----:B------:R-:W-:Y:S01]  /*2840*/  FFMA R71, R35, R17, R34 ;  /* 0x0000001123477223 */ /* 0x000fe20000000022 */
[----:B------:R-:W-:Y:S01]  /*2850*/  FFMA R33, R22, R37, R26 ;  /* 0x0000002516217223 */ /* 0x000fe2000000001a */
[----:B------:R-:W-:Y:S01]  /*2860*/  FFMA R35, R24, R17, R61 ;  /* 0x0000001118237223 */ /* 0x000fe2000000003d */
[C---:B------:R-:W-:Y:S01]  /*2870*/  FFMA R68, R16.reuse, R37, R68 ;  /* 0x0000002510447223 */ /* 0x040fe20000000044 */
[----:B------:R-:W-:Y:S01]  /*2880*/  FFMA R22, R16, R24, R27 ;  /* 0x0000001810167223 */ /* 0x000fe2000000001b */
[----:B------:R-:W-:Y:S01]  /*2890*/  FFMA R17, R37, R17, R36 ;  /* 0x0000001125117223 */ /* 0x000fe20000000024 */
[C---:B---3--:R-:W-:Y:S01]  /*28a0*/  FFMA R61, R19.reuse, R20, R39 ;  /* 0x00000014133d7223 */ /* 0x048fe20000000027 */
[C---:B------:R-:W-:Y:S01]  /*28b0*/  FFMA R39, R19.reuse, R25, R62 ;  /* 0x0000001913277223 */ /* 0x040fe2000000003e */
[-C--:B------:R-:W-:Y:S01]  /*28c0*/  FFMA R69, R19, R31.reuse, R64 ;  /* 0x0000001f13457223 */ /* 0x080fe20000000040 */
[----:B-----5:R-:W-:Y:S01]  /*28d0*/  FFMA R62, R12, R31, R65 ;  /* 0x0000001f0c3e7223 */ /* 0x020fe20000000041 */
[CC--:B------:R-:W-:Y:S01]  /*28e0*/  FFMA R27, R31.reuse, R13.reuse, R18 ;  /* 0x0000000d1f1b7223 */ /* 0x0c0fe20000000012 */
[----:B------:R-:W-:Y:S01]  /*28f0*/  FFMA R24, R31, R14, R73 ;  /* 0x0000000e1f187223 */ /* 0x000fe20000000049 */
[-C--:B------:R-:W-:Y:S01]  /*2900*/  FFMA R29, R19, R38.reuse, R33 ;  /* 0x00000026131d7223 */ /* 0x080fe20000000021 */
[----:B------:R-:W-:Y:S01]  /*2910*/  FFMA R31, R20, R13, R63 ;  /* 0x0000000d141f7223 */ /* 0x000fe2000000003f */
[CC--:B------:R-:W-:Y:S01]  /*2920*/  FFMA R36, R12.reuse, R38.reuse, R23 ;  /* 0x000000260c247223 */ /* 0x0c0fe20000000017 */
[----:B------:R-:W-:Y:S01]  /*2930*/  FFMA R37, R13, R38, R68 ;  /* 0x000000260d257223 */ /* 0x000fe20000000044 */
[----:B------:R-:W-:Y:S01]  /*2940*/  FFMA R67, R12, R20, R67 ;  /* 0x000000140c437223 */ /* 0x000fe20000000043 */
[-C--:B------:R-:W-:Y:S01]  /*2950*/  FFMA R30, R20, R14.reuse, R71 ;  /* 0x0000000e141e7223 */ /* 0x080fe20000000047 */
[----:B------:R-:W-:Y:S01]  /*2960*/  FFMA R63, R12, R25, R21 ;  /* 0x000000190c3f7223 */ /* 0x000fe20000000015 */
[C---:B------:R-:W-:Y:S01]  /*2970*/  FFMA R65, R25.reuse, R13, R22 ;  /* 0x0000000d19417223 */ /* 0x040fe20000000016 */
[-C--:B------:R-:W-:Y:S01]  /*2980*/  FFMA R28, R25, R14.reuse, R35 ;  /* 0x0000000e191c7223 */ /* 0x080fe20000000023 */
[----:B------:R-:W-:Y:S01]  /*2990*/  FFMA R38, R38, R14, R17 ;  /* 0x0000000e26267223 */ /* 0x000fe20000000011 */
[----:B------:R-:W-:Y:S06]  /*29a0*/  BAR.SYNC.DEFER_BLOCKING 0x0 ;  /* 0x0000000000007b1d */ /* 0x000fec0000010000 */
[----:B------:R-:W-:Y:S05]  /*29b0*/  @P0 BRA `(.L_x_1390) ;  /* 0xffffffdc001c0947 */ /* 0x000fea000383ffff */
.L_x_1371:
        /* <DEDUP_REMOVED lines=29> */
[----:B------:R-:W3:Y:S01]  /*2b90*/  LDG.E R0, desc[UR8][R8.64] ;  /* 0x0000000808007981 */ /* 0x000ee2000c1e1900 */
[----:B------:R-:W0:Y:S11]  /*2ba0*/  LDCU UR4, c[0x0][0x3a0] ;  /* 0x00007400ff0477ac */ /* 0x000e360008000800 */
[----:B------:R-:W5:Y:S01]  /*2bb0*/  @!P0 LDG.E.CONSTANT R2, desc[UR8][R4.64] ;  /* 0x0000000804028981 */ /* 0x000f62000c1e9900 */
[----:B------:R-:W-:Y:S01]  /*2bc0*/  ISETP.GT.AND P1, PT, R10, 0x3, PT ;  /* 0x000000030a00780c */ /* 0x000fe20003f24270 */
[----:B---3--:R-:W-:-:S04]  /*2bd0*/  FMUL R0, R0, UR6 ;  /* 0x0000000600007c20 */ /* 0x008fc80008400000 */
[----:B0-----:R-:W-:-:S04]  /*2be0*/  FFMA R3, R69, UR4, R0 ;  /* 0x0000000445037c23 */ /* 0x001fc80008000000 */
[----:B-----5:R-:W-:-:S04]  /*2bf0*/  @!P0 FADD R3, R3, R2 ;  /* 0x0000000203038221 */ /* 0x020fc80000000000 */
[----:B------:R-:W-:Y:S05]  /*2c00*/  @P1 BRA `(.L_x_1398) ;  /* 0x00000000007c1947 */ /* 0x000fea0003800000 */
[----:B------:R-:W-:-:S04]  /*2c10*/  IADD3 R0, PT, PT, R10, -0x2, RZ ;  /* 0xfffffffe0a007810 */ /* 0x000fc80007ffe0ff */
[----:B------:R-:W-:-:S04]  /*2c20*/  VIMNMX.U32 R0, PT, PT, R0, 0x2, PT ;  /* 0x0000000200007848 */ /* 0x000fc80003fe0000 */
[----:B------:R-:W-:-:S04]  /*2c30*/  SHF.L.U32 R0, R0, 0x2, RZ ;  /* 0x0000000200007819 */ /* 0x000fc800000006ff */
[----:B----4-:R-:W0:Y:S02]  /*2c40*/  LDC R6, c[0x2][R0+0x64] ;  /* 0x0080190000067b82 */ /* 0x010e240000000800 */
[----:B0-----:R-:W-:-:S04]  /*2c50*/  SHF.R.S32.HI R7, RZ, 0x1f, R6 ;  /* 0x0000001fff077819 */ /* 0x001fc80000011406 */
.L_x_2353:
[----:B------:R-:W-:Y:S05]  /*2c60*/  BRX R6 -0x2c70                                                           (*"BRANCH_TARGETS .L_x_2354,.L_x_2355,.L_x_1399"*) ;  /* 0xffffffd006e47949 */ /* 0x000fea000383ffff */
.L_x_2355:
        /* <DEDUP_REMOVED lines=25> */
.L_x_1398:
[----:B------:R-:W-:-:S04]  /*2e00*/  MOV R7, 0xfffffffb ;  /* 0xfffffffb00077802 */ /* 0x000fc80000000f00 */
[----:B------:R-:W-:-:S04]  /*2e10*/  VIADDMNMX.U32 R0, R10, R7, 0x3, PT ;  /* 0x000000030a007446 */ /* 0x000fc80003800007 */
[----:B------:R-:W-:-:S04]  /*2e20*/  SHF.L.U32 R0, R0, 0x2, RZ ;  /* 0x0000000200007819 */ /* 0x000fc800000006ff */
[----:B----4-:R-:W0:Y:S02]  /*2e30*/  LDC R6, c[0x2][R0+0x70] ;  /* 0x00801c0000067b82 */ /* 0x010e240000000800 */
[----:B0-----:R-:W-:-:S04]  /*2e40*/  SHF.R.S32.HI R7, RZ, 0x1f, R6 ;  /* 0x0000001fff077819 */ /* 0x001fc80000011406 */
.L_x_2357:
[----:B------:R-:W-:Y:S05]  /*2e50*/  BRX R6 -0x2e60                                                           (*"BRANCH_TARGETS .L_x_2354,.L_x_2359,.L_x_2360"*) ;  /* 0xffffffd006687949 */ /* 0x000fea000383ffff */
.L_x_2359:
[----:B------:R-:W-:-:S13]  /*2e60*/  ISETP.NE.AND P0, PT, R10, 0x4, PT ;  /* 0x000000040a00780c */ /* 0x000fda0003f05270 */
[----:B------:R-:W-:Y:S05]  /*2e70*/  @P0 BRA `(.L_x_1399) ;  /* 0x0000000000680947 */ /* 0x000fea0003800000 */
.L_x_2360:
        /* <DEDUP_REMOVED lines=21> */
[----:B--2---:R-:W-:Y:S05]  /*2fd0*/  CALL.REL.NOINC `($__internal_2_$__cuda_sm3x_div_rn_noftz_f32_slowpath) ;  /* 0x0000028000907944 */ /* 0x004fea0003c00000 */
.L_x_1401:
[----:B------:R-:W-:Y:S05]  /*2fe0*/  BSYNC.RECONVERGENT B4 ;  /* 0x0000000000047941 */ /* 0x000fea0003800200 */
.L_x_1400:
[----:B------:R-:W-:Y:S01]  /*2ff0*/  MOV R3, R0 ;  /* 0x0000000000037202 */ /* 0x000fe20000000f00 */
[----:B------:R-:W-:Y:S06]  /*3000*/  BRA `(.L_x_1399) ;  /* 0x0000000000047947 */ /* 0x000fec0003800000 */
.L_x_2354:
[----:B------:R-:W-:-:S07]  /*3010*/  FMNMX R3, RZ, R3, !PT ;  /* 0x00000003ff037209 */ /* 0x000fce0007800000 */
.L_x_1399:
[----:B------:R0:W-:Y:S02]  /*3020*/  STG.E desc[UR8][R8.64], R3 ;  /* 0x0000000308007986 */ /* 0x0001e4000c101908 */
.L_x_1397:
[----:B------:R-:W-:Y:S05]  /*3030*/  BSYNC.RECONVERGENT B3 ;  /* 0x0000000000037941 */ /* 0x000fea0003800200 */
.L_x_1396:
[----:B------:R-:W1:Y:S01]  /*3040*/  LDCU UR4, c[0x0][0x3ac] ;  /* 0x00007580ff0477ac */ /* 0x000e620008000800 */
[----:B------:R-:W-:Y:S01]  /*3050*/  IADD3 R0, PT, PT, R59, 0x1, RZ ;  /* 0x000000013b007810 */ /* 0x000fe20007ffe0ff */
[----:B------:R-:W-:Y:S03]  /*3060*/  BSSY.RECONVERGENT B3, `(.L_x_1402) ;  /* 0x0000049000037945 */ /* 0x000fe60003800200 */
[----:B-1----:R-:W-:-:S13]  /*3070*/  ISETP.GE.U32.AND P0, PT, R0, UR4, PT ;  /* 0x0000000400007c0c */ /* 0x002fda000bf06070 */
[----:B------:R-:W-:Y:S05]  /*3080*/  @P0 BRA `(.L_x_1403) ;  /* 0x0000000400180947 */ /* 0x000fea0003800000 */
[----:B----4-:R-:W1:Y:S01]  /*3090*/  LDC R6, c[0x0][0x3b4] ;  /* 0x0000ed00ff067b82 */ /* 0x010e620000000800 */
[----:B------:R-:W0:Y:S01]  /*30a0*/  LDG.E R0, desc[UR8][R8.64+0x4] ;  /* 0x0000040808007981 */ /* 0x000e22000c1e1900 */
[----:B------:R-:W0:Y:S01]  /*30b0*/  LDCU.64 UR4, c[0x0][0x3a0] ;  /* 0x00007400ff0477ac */ /* 0x000e220008000a00 */
[----:B-1----:R-:W-:-:S13]  /*30c0*/  ISETP.NE.AND P1, PT, R6, 0x7, PT ;  /* 0x000000070600780c */ /* 0x002fda0003f25270 */
[----:B------:R-:W3:Y:S01]  /*30d0*/  @!P1 LDG.E.CONSTANT R2, desc[UR8][R4.64+0x4] ;  /* 0x0000040804029981 */ /* 0x000ee2000c1e9900 */
[----:B------:R-:W-:Y:S01]  /*30e0*/  ISETP.GT.U32.AND P0, PT, R6, 0x7, PT ;  /* 0x000000070600780c */ /* 0x000fe20003f04070 */
[----:B0-----:R-:W-:-:S04]  /*30f0*/  FMUL R3, R0, UR5 ;  /* 0x0000000500037c20 */ /* 0x001fc80008400000 */
[----:B------:R-:W-:-:S04]  /*3100*/  FFMA R3, R62, UR4, R3 ;  /* 0x000000043e037c23 */ /* 0x000fc80008000003 */
[----:B---3--:R-:W-:-:S04]  /*3110*/  @!P1 FADD R3, R3, R2 ;  /* 0x0000000203039221 */ /* 0x008fc80000000000 */
[----:B------:R-:W-:Y:S05]  /*3120*/  @P0 BRA `(.L_x_1404) ;  /* 0x0000000000ec0947 */ /* 0x000fea0003800000 */
        /* <DEDUP_REMOVED lines=30> */
.L_x_1408:
[----:B------:R-:W-:Y:S05]  /*3310*/  BSYNC.RECONVERGENT B4 ;  /* 0x0000000000047941 */ /* 0x000fea0003800200 */
.L_x_1407:
[----:B------:R-:W-:Y:S01]  /*3320*/  MOV R3, R0 ;  /* 0x0000000000037202 */ /* 0x000fe20000000f00 */
[----:B------:R-:W-:Y:S06]  /*3330*/  BRA `(.L_x_1404) ;  /* 0x0000000000687947 */ /* 0x000fec0003800000 */
.L_x_1406:
        /* <DEDUP_REMOVED lines=25> */
.L_x_1405:
[----:B------:R-:W-:-:S07]  /*34d0*/  FMNMX R3, RZ, R3, !PT ;  /* 0x00000003ff037209 */ /* 0x000fce0007800000 */
.L_x_1404:
[----:B------:R1:W-:Y:S02]  /*34e0*/  STG.E desc[UR8][R8.64+0x4], R3 ;  /* 0x0000040308007986 */ /* 0x0003e4000c101908 */
.L_x_1403:
[----:B------:R-:W-:Y:S05]  /*34f0*/  BSYNC.RECONVERGENT B3 ;  /* 0x0000000000037941 */ /* 0x000fea0003800200 */
.L_x_1402:
[----:B------:R-:W3:Y:S01]  /*3500*/  LDCU UR4, c[0x0][0x3ac] ;  /* 0x00007580ff0477ac */ /* 0x000ee20008000800 */
[----:B------:R-:W-:Y:S01]  /*3510*/  IADD3 R0, PT, PT, R59, 0x2, RZ ;  /* 0x000000023b007810 */ /* 0x000fe20007ffe0ff */
[----:B------:R-:W-:Y:S03]  /*3520*/  BSSY.RECONVERGENT B3, `(.L_x_1409) ;  /* 0x0000049000037945 */ /* 0x000fe60003800200 */
[----:B---3--:R-:W-:-:S13]  /*3530*/  ISETP.GE.U32.AND P0, PT, R0, UR4, PT ;  /* 0x0000000400007c0c */ /* 0x008fda000bf06070 */
[----:B------:R-:W-:Y:S05]  /*3540*/  @P0 BRA `(.L_x_1410) ;  /* 0x0000000400180947 */ /* 0x000fea0003800000 */
[----:B----4-:R-:W3:Y:S01]  /*3550*/  LDC R6, c[0x0][0x3b4] ;  /* 0x0000ed00ff067b82 */ /* 0x010ee20000000800 */
[----:B------:R-:W4:Y:S01]  /*3560*/  LDG.E R0, desc[UR8][R8.64+0x8] ;  /* 0x0000080808007981 */ /* 0x000f22000c1e1900 */
[----:B------:R-:W4:Y:S01]  /*3570*/  LDCU.64 UR4, c[0x0][0x3a0] ;  /* 0x00007400ff0477ac */ /* 0x000f220008000a00 */
[----:B---3--:R-:W-:-:S13]  /*3580*/  ISETP.NE.AND P0, PT, R6, 0x7, PT ;  /* 0x000000070600780c */ /* 0x008fda0003f05270 */
[----:B------:R-:W3:Y:S01]  /*3590*/  @!P0 LDG.E.CONSTANT R2, desc[UR8][R4.64+0x8] ;  /* 0x0000080804028981 */ /* 0x000ee2000c1e9900 */
[----:B------:R-:W-:Y:S01]  /*35a0*/  ISETP.GT.U32.AND P1, PT, R6, 0x7, PT ;  /* 0x000000070600780c */ /* 0x000fe20003f24070 */
[----:B----4-:R-:W-:-:S04]  /*35b0*/  FMUL R0, R0, UR5 ;  /* 0x0000000500007c20 */ /* 0x010fc80008400000 */
[----:B01----:R-:W-:-:S04]  /*35c0*/  FFMA R3, R27, UR4, R0 ;  /* 0x000000041b037c23 */ /* 0x003fc80008000000 */
        /* <DEDUP_REMOVED lines=32> */
.L_x_1415:
[----:B------:R-:W-:Y:S05]  /*37d0*/  BSYNC.RECONVERGENT B4 ;  /* 0x0000000000047941 */ /* 0x000fea0003800200 */
.L_x_1414:
[----:B------:R-:W-:Y:S01]  /*37e0*/  MOV R3, R0 ;  /* 0x0000000000037202 */ /* 0x000fe20000000f00 */
[----:B------:R-:W-:Y:S06]  /*37f0*/  BRA `(.L_x_1411) ;  /* 0x0000000000687947 */ /* 0x000fec0003800000 */
.L_x_1413:
        /* <DEDUP_REMOVED lines=25> */
.L_x_1412:
[----:B------:R-:W-:-:S07]  /*3990*/  FMNMX R3, RZ, R3, !PT ;  /* 0x00000003ff037209 */ /* 0x000fce0007800000 */
.L_x_1411:
[----:B------:R3:W-:Y:S02]  /*39a0*/  STG.E desc[UR8][R8.64+0x8], R3 ;  /* 0x0000080308007986 */ /* 0x0007e4000c101908 */
.L_x_1410:
[----:B------:R-:W-:Y:S05]  /*39b0*/  BSYNC.RECONVERGENT B3 ;  /* 0x0000000000037941 */ /* 0x000fea0003800200 */
.L_x_1409:
[----:B------:R-:W5:Y:S01]  /*39c0*/  LDCU UR4, c[0x0][0x3ac] ;  /* 0x00007580ff0477ac */ /* 0x000f620008000800 */
[----:B------:R-:W-:-:S04]  /*39d0*/  IADD3 R0, PT, PT, R59, 0x3, RZ ;  /* 0x000000033b007810 */ /* 0x000fc80007ffe0ff */
[----:B-----5:R-:W-:-:S13]  /*39e0*/  ISETP.GE.U32.AND P0, PT, R0, UR4, PT ;  /* 0x0000000400007c0c */ /* 0x020fda000bf06070 */
[----:B------:R-:W-:Y:S05]  /*39f0*/  @P0 BRA `(.L_x_1395) ;  /* 0x0000000400180947 */ /* 0x000fea0003800000 */
[----:B----4-:R-:W4:Y:S01]  /*3a00*/  LDC R6, c[0x0][0x3b4] ;  /* 0x0000ed00ff067b82 */ /* 0x010f220000000800 */
[----:B------:R-:W0:Y:S01]  /*3a10*/  LDG.E R0, desc[UR8][R8.64+0xc] ;  /* 0x00000c0808007981 */ /* 0x000e22000c1e1900 */
[----:B------:R-:W0:Y:S01]  /*3a20*/  LDCU.64 UR4, c[0x0][0x3a0] ;  /* 0x00007400ff0477ac */ /* 0x000e220008000a00 */
[----:B----4-:R-:W-:-:S13]  /*3a30*/  ISETP.NE.AND P0, PT, R6, 0x7, PT ;  /* 0x000000070600780c */ /* 0x010fda0003f05270 */
[----:B------:R-:W4:Y:S01]  /*3a40*/  @!P0 LDG.E.CONSTANT R2, desc[UR8][R4.64+0xc] ;  /* 0x00000c0804028981 */ /* 0x000f22000c1e9900 */
[----:B------:R-:W-:Y:S01]  /*3a50*/  ISETP.GT.U32.AND P1, PT, R6, 0x7, PT ;  /* 0x000000070600780c */ /* 0x000fe20003f24070 */
[----:B01-3--:R-:W-:-:S04]  /*3a60*/  FMUL R3, R0, UR5 ;  /* 0x0000000500037c20 */ /* 0x00bfc80008400000 */
[----:B------:R-:W-:-:S04]  /*3a70*/  FFMA R3, R24, UR4, R3 ;  /* 0x0000000418037c23 */ /* 0x000fc80008000003 */
[----:B----4-:R-:W-:-:S04]  /*3a80*/  @!P0 FADD R3, R3, R2 ;  /* 0x0000000203038221 */ /* 0x010fc80000000000 */
        /* <DEDUP_REMOVED lines=31> */
.L_x_1420:
[----:B------:R-:W-:Y:S05]  /*3c80*/  BSYNC.RECONVERGENT B3 ;  /* 0x0000000000037941 */ /* 0x000fea0003800200 */
.L_x_1419:
[----:B------:R-:W-:Y:S01]  /*3c90*/  MOV R3, R0 ;  /* 0x0000000000037202 */ /* 0x000fe20000000f00 */
[----:B------:R-:W-:Y:S06]  /*3ca0*/  BRA `(.L_x_1416) ;  /* 0x0000000000687947 */ /* 0x000fec0003800000 */
.L_x_1418:
        /* <DEDUP_REMOVED lines=25> */
.L_x_1417:
[----:B------:R-:W-:-:S07]  /*3e40*/  FMNMX R3, RZ, R3, !PT ;  /* 0x00000003ff037209 */ /* 0x000fce0007800000 */
.L_x_1416:
[----:B------:R0:W-:Y:S02]  /*3e50*/  STG.E desc[UR8][R8.64+0xc], R3 ;  /* 0x00000c0308007986 */ /* 0x0001e4000c101908 */
.L_x_1395:
[----:B------:R-:W-:Y:S05]  /*3e60*/  BSYNC.RECONVERGENT B2 ;  /* 0x0000000000027941 */ /* 0x000fea0003800200 */
.L_x_1394:
        /* <DEDUP_REMOVED lines=9> */
[----:B01-3--:R-:W0:Y:S01]  /*3f00*/  LDC.64 R8, c[0x0][0x380] ;  /* 0x0000e000ff087b82 */ /* 0x00be220000000a00 */
[----:B------:R-:W-:Y:S01]  /*3f10*/  IMAD R3, R16, R0, R59 ;  /* 0x0000000010037224 */ /* 0x000fe200078e023b */
[----:B------:R-:W1:Y:S06]  /*3f20*/  LDCU.64 UR4, c[0x0][0x3a0] ;  /* 0x00007400ff0477ac */ /* 0x000e6c0008000a00 */
[----:B------:R-:W3:Y:S01]  /*3f30*/  LDC R2, c[0x0][0x3b4] ;  /* 0x0000ed00ff027b82 */ /* 0x000ee20000000800 */
[----:B0-----:R-:W-:-:S05]  /*3f40*/  IMAD.WIDE.U32 R8, R3, 0x4, R8 ;  /* 0x0000000403087825 */ /* 0x001fca00078e0008 */
[----:B------:R-:W1:Y:S01]  /*3f50*/  LDG.E R0, desc[UR8][R8.64] ;  /* 0x0000000808007981 */ /* 0x000e62000c1e1900 */
[----:B---3--:R-:W-:-:S13]  /*3f60*/  ISETP.NE.AND P0, PT, R2, 0x7, PT ;  /* 0x000000070200780c */ /* 0x008fda0003f05270 */
[----:B----4-:R-:W3:Y:S01]  /*3f70*/  @!P0 LDG.E.CONSTANT R6, desc[UR8][R4.64] ;  /* 0x0000000804068981 */ /* 0x010ee2000c1e9900 */
[----:B------:R-:W-:Y:S01]  /*3f80*/  ISETP.GT.U32.AND P1, PT, R2, 0x7, PT ;  /* 0x000000070200780c */ /* 0x000fe20003f24070 */
[----:B-1----:R-:W-:-:S04]  /*3f90*/  FMUL R0, R0, UR5 ;  /* 0x0000000500007c20 */ /* 0x002fc80008400000 */
        /* <DEDUP_REMOVED lines=33> */
.L_x_1429:
[----:B------:R-:W-:Y:S05]  /*41b0*/  BSYNC.RECONVERGENT B4 ;  /* 0x0000000000047941 */ /* 0x000fea0003800200 */
.L_x_1428:
[----:B------:R-:W-:Y:S01]  /*41c0*/  MOV R3, R0 ;  /* 0x0000000000037202 */ /* 0x000fe20000000f00 */
[----:B------:R-:W-:Y:S06]  /*41d0*/  BRA `(.L_x_1425) ;  /* 0x0000000000687947 */ /* 0x000fec0003800000 */
.L_x_1427:
        /* <DEDUP_REMOVED lines=25> */
.L_x_1426:
[----:B------:R-:W-:-:S07]  /*4370*/  FMNMX R3, RZ, R3, !PT ;  /* 0x00000003ff037209 */ /* 0x000fce0007800000 */
.L_x_1425:
[----:B------:R0:W-:Y:S02]  /*4380*/  STG.E desc[UR8][R8.64], R3 ;  /* 0x0000000308007986 */ /* 0x0001e4000c101908 */
.L_x_1424:
[----:B------:R-:W-:Y:S05]  /*4390*/  BSYNC.RECONVERGENT B3 ;  /* 0x0000000000037941 */ /* 0x000fea0003800200 */
.L_x_1423:
[----:B------:R-:W5:Y:S01]  /*43a0*/  LDC R0, c[0x0][0x3ac] ;  /* 0x0000eb00ff007b82 */ /* 0x000f620000000800 */
[----:B01-3--:R-:W-:Y:S01]  /*43b0*/  IADD3 R3, PT, PT, R59, 0x1, RZ ;  /* 0x000000013b037810 */ /* 0x00bfe20007ffe0ff */
[----:B------:R-:W-:Y:S03]  /*43c0*/  BSSY.RECONVERGENT B3, `(.L_x_1430) ;  /* 0x000004c000037945 */ /* 0x000fe60003800200 */
[----:B-----5:R-:W-:-:S13]  /*43d0*/  ISETP.GE.U32.AND P0, PT, R3, R0, PT ;  /* 0x000000000300720c */ /* 0x020fda0003f06070 */
[----:B------:R-:W-:Y:S05]  /*43e0*/  @P0 BRA `(.L_x_1431) ;  /* 0x0000000400240947 */ /* 0x000fea0003800000 */
[----:B------:R-:W0:Y:S01]  /*43f0*/  LDC.64 R8, c[0x0][0x380] ;  /* 0x0000e000ff087b82 */ /* 0x000e220000000a00 */
        /* <DEDUP_REMOVED lines=42> */
.L_x_1436:
[----:B------:R-:W-:Y:S05]  /*46a0*/  BSYNC.RECONVERGENT B4 ;  /* 0x0000000000047941 */ /* 0x000fea0003800200 */
.L_x_1435:
[----:B------:R-:W-:Y:S01]  /*46b0*/  MOV R3, R0 ;  /* 0x0000000000037202 */ /* 0x000fe20000000f00 */
[----:B------:R-:W-:Y:S06]  /*46c0*/  BRA `(.L_x_1432) ;  /* 0x0000000000687947 */ /* 0x000fec0003800000 */
.L_x_1434:
        /* <DEDUP_REMOVED lines=25> */
.L_x_1433:
[----:B------:R-:W-:-:S07]  /*4860*/  FMNMX R3, RZ, R3, !PT ;  /* 0x00000003ff037209 */ /* 0x000fce0007800000 */
.L_x_1432:
[----:B------:R0:W-:Y:S02]  /*4870*/  STG.E desc[UR8][R8.64], R3 ;  /* 0x0000000308007986 */ /* 0x0001e4000c101908 */
.L_x_1431:
[----:B------:R-:W-:Y:S05]  /*4880*/  BSYNC.RECONVERGENT B3 ;  /* 0x0000000000037941 */ /* 0x000fea0003800200 */
.L_x_1430:
        /* <DEDUP_REMOVED lines=48> */
.L_x_1443:
[----:B------:R-:W-:Y:S05]  /*4b90*/  BSYNC.RECONVERGENT B4 ;  /* 0x0000000000047941 */ /* 0x000fea0003800200 */
.L_x_1442:
[----:B------:R-:W-:Y:S01]  /*4ba0*/  MOV R3, R0 ;  /* 0x0000000000037202 */ /* 0x000fe20000000f00 */
[----:B------:R-:W-:Y:S06]  /*4bb0*/  BRA `(.L_x_1439) ;  /* 0x0000000000687947 */ /* 0x000fec0003800000 */
.L_x_1441:
        /* <DEDUP_REMOVED lines=25> */
.L_x_1440:
[----:B------:R-:W-:-:S07]  /*4d50*/  FMNMX R3, RZ, R3, !PT ;  /* 0x00000003ff037209 */ /* 0x000fce0007800000 */
.L_x_1439:
[----:B------:R0:W-:Y:S02]  /*4d60*/  STG.E desc[UR8][R8.64], R3 ;  /* 0x0000000308007986 */ /* 0x0001e4000c101908 */
.L_x_1438:
[----:B------:R-:W-:Y:S05]  /*4d70*/  BSYNC.RECONVERGENT B3 ;  /* 0x0000000000037941 */ /* 0x000fea0003800200 */
.L_x_1437:
[----:B------:R-:W1:Y:S01]  /*4d80*/  LDC R0, c[0x0][0x3ac] ;  /* 0x0000eb00ff007b82 */ /* 0x000e620000000800 */
[----:B0-----:R-:W-:-:S04]  /*4d90*/  IADD3 R3, PT, PT, R59, 0x3, RZ ;  /* 0x000000033b037810 */ /* 0x001fc80007ffe0ff */
        /* <DEDUP_REMOVED lines=45> */
.L_x_1448:
[----:B------:R-:W-:Y:S05]  /*5070*/  BSYNC.RECONVERGENT B3 ;  /* 0x0000000000037941 */ /* 0x000fea0003800200 */
.L_x_1447:
[----:B------:R-:W-:Y:S01]  /*5080*/  MOV R3, R0 ;  /* 0x0000000000037202 */ /* 0x000fe20000000f00 */
[----:B------:R-:W-:Y:S06]  /*5090*/  BRA `(.L_x_1444) ;  /* 0x0000000000687947 */ /* 0x000fec0003800000 */
.L_x_1446:
        /* <DEDUP_REMOVED lines=25> */
.L_x_1445:
[----:B------:R-:W-:-:S07]  /*5230*/  FMNMX R3, RZ, R3, !PT ;  /* 0x00000003ff037209 */ /* 0x000fce0007800000 */
.L_x_1444:
[----:B------:R0:W-:Y:S02]  /*5240*/  STG.E desc[UR8][R8.64], R3 ;  /* 0x0000000308007986 */ /* 0x0001e4000c101908 */
.L_x_1422:
[----:B------:R-:W-:Y:S05]  /*5250*/  BSYNC.RECONVERGENT B2 ;  /* 0x0000000000027941 */ /* 0x000fea0003800200 */
.L_x_1421:
[----:B------:R-:W5:Y:S01]  /*5260*/  LDCU UR4, c[0x0][0x3a8] ;  /* 0x00007500ff0477ac */ /* 0x000f620008000800 */
[----:B------:R-:W-:Y:S01]  /*5270*/  IADD3 R16, PT, PT, R60, 0x2, RZ ;  /* 0x000000023c107810 */ /* 0x000fe20007ffe0ff */
[----:B------:R-:W-:Y:S03]  /*5280*/  BSSY.RECONVERGENT B2, `(.L_x_1449) ;  /* 0x0000136000027945 */ /* 0x000fe60003800200 */
[----:B-----5:R-:W-:-:S13]  /*5290*/  ISETP.GE.U32.AND P0, PT, R16, UR4, PT ;  /* 0x0000000410007c0c */ /* 0x020fda000bf06070 */
[----:B------:R-:W-:Y:S05]  /*52a0*/  @P0 BRA `(.L_x_1450) ;  /* 0x0000001000cc0947 */ /* 0x000fea0003800000 */
[----:B------:R-:W5:Y:S01]  /*52b0*/  LDCU UR4, c[0x0][0x3ac] ;  /* 0x00007580ff0477ac */ /* 0x000f620008000800 */
[----:B01-3--:R-:W0:Y:S01]  /*52c0*/  LDC.64 R8, c[0x0][0x380] ;  /* 0x0000e000ff087b82 */ /* 0x00be220000000a00 */
[----:B------:R-:W-:Y:S01]  /*52d0*/  BSSY.RECONVERGENT B3, `(.L_x_1451) ;  /* 0x000004b000037945 */ /* 0x000fe20003800200 */
[----:B-----5:R-:W-:Y:S01]  /*52e0*/  ISETP.GE.U32.AND P0, PT, R59, UR4, PT ;  /* 0x000000043b007c0c */ /* 0x020fe2000bf06070 */
[----:B------:R-:W-:-:S04]  /*52f0*/  IMAD R3, R16, UR4, R59 ;  /* 0x0000000410037c24 */ /* 0x000fc8000f8e023b */
[----:B0-----:R-:W-:-:S08]  /*5300*/  IMAD.WIDE.U32 R8, R3, 0x4, R8 ;  /* 0x0000000403087825 */ /* 0x001fd000078e0008 */
[----:B------:R-:W-:Y:S05]  /*5310*/  @P0 BRA `(.L_x_1452) ;  /* 0x0000000400180947 */ /* 0x000fea0003800000 */
[----:B------:R-:W0:Y:S01]  /*5320*/  LDC R2, c[0x0][0x3b4] ;  /* 0x0000ed00ff027b82 */ /* 0x000e220000000800 */
[----:B------:R-:W3:Y:S01]  /*5330*/  LDG.E R0, desc[UR8][R8.64] ;  /* 0x0000000808007981 */ /* 0x000ee2000c1e1900 */
[----:B------:R-:W3:Y:S01]  /*5340*/  LDCU.64 UR4, c[0x0][0x3a0] ;  /* 0x00007400ff0477ac */ /* 0x000ee20008000a00 */
[----:B0-----:R-:W-:-:S13]  /*5350*/  ISETP.NE.AND P0, PT, R2, 0x7, PT ;  /* 0x000000070200780c */ /* 0x001fda0003f05270 */
[----:B----4-:R-:W4:Y:S01]  /*5360*/  @!P0 LDG.E.CONSTANT R6, desc[UR8][R4.64] ;  /* 0x0000000804068981 */ /* 0x010f22000c1e9900 */
[----:B------:R-:W-:Y:S01]  /*5370*/  ISETP.GT.U32.AND P1, PT, R2, 0x7, PT ;  /* 0x000000070200780c */ /* 0x000fe20003f24070 */
[----:B---3--:R-:W-:-:S04]  /*5380*/  FMUL R0, R0, UR5 ;  /* 0x0000000500007c20 */ /* 0x008fc80008400000 */
        /* <DEDUP_REMOVED lines=33> */
.L_x_1457:
[----:B------:R-:W-:Y:S05]  /*55a0*/  BSYNC.RECONVERGENT B4 ;  /* 0x0000000000047941 */ /* 0x000fea0003800200 */
.L_x_1456:
[----:B------:R-:W-:Y:S01]  /*55b0*/  MOV R3, R0 ;  /* 0x0000000000037202 */ /* 0x000fe20000000f00 */
[----:B------:R-:W-:Y:S06]  /*55c0*/  BRA `(.L_x_1453) ;  /* 0x0000000000687947 */ /* 0x000fec0003800000 */
.L_x_1455:
        /* <DEDUP_REMOVED lines=25> */
.L_x_1454:
[----:B------:R-:W-:-:S07]  /*5760*/  FMNMX R3, RZ, R3, !PT ;  /* 0x00000003ff037209 */ /* 0x000fce0007800000 */
.L_x_1453:
[----:B------:R0:W-:Y:S02]  /*5770*/  STG.E desc[UR8][R8.64], R3 ;  /* 0x0000000308007986 */ /* 0x0001e4000c101908 */
.L_x_1452:
[----:B------:R-:W-:Y:S05]  /*5780*/  BSYNC.RECONVERGENT B3 ;  /* 0x0000000000037941 */ /* 0x000fea0003800200 */
.L_x_1451:
[----:B------:R-:W1:Y:S01]  /*5790*/  LDCU UR4, c[0x0][0x3ac] ;  /* 0x00007580ff0477ac */ /* 0x000e620008000800 */
[----:B------:R-:W-:Y:S01]  /*57a0*/  IADD3 R0, PT, PT, R59, 0x1, RZ ;  /* 0x000000013b007810 */ /* 0x000fe20007ffe0ff */
[----:B------:R-:W-:Y:S03]  /*57b0*/  BSSY.RECONVERGENT B3, `(.L_x_1458) ;  /* 0x0000049000037945 */ /* 0x000fe60003800200 */
[----:B-1----:R-:W-:-:S13]  /*57c0*/  ISETP.GE.U32.AND P0, PT, R0, UR4, PT ;  /* 0x0000000400007c0c */ /* 0x002fda000bf06070 */
[----:B------:R-:W-:Y:S05]  /*57d0*/  @P0 BRA `(.L_x_1459) ;  /* 0x0000000400180947 */ /* 0x000fea0003800000 */
[----:B------:R-:W1:Y:S01]  /*57e0*/  LDC R2, c[0x0][0x3b4] ;  /* 0x0000ed00ff027b82 */ /* 0x000e620000000800 */
[----:B------:R-:W3:Y:S01]  /*57f0*/  LDG.E R0, desc[UR8][R8.64+0x4] ;  /* 0x0000040808007981 */ /* 0x000ee2000c1e1900 */
[----:B------:R-:W3:Y:S01]  /*5800*/  LDCU.64 UR4, c[0x0][0x3a0] ;  /* 0x00007400ff0477ac */ /* 0x000ee20008000a00 */
[----:B-1----:R-:W-:-:S13]  /*5810*/  ISETP.NE.AND P0, PT, R2, 0x7, PT ;  /* 0x000000070200780c */ /* 0x002fda0003f05270 */
[----:B----4-:R-:W4:Y:S01]  /*5820*/  @!P0 LDG.E.CONSTANT R6, desc[UR8][R4.64+0x4] ;  /* 0x0000040804068981 */ /* 0x010f22000c1e9900 */
[----:B------:R-:W-:Y:S01]  /*5830*/  ISETP.GT.U32.AND P1, PT, R2, 0x7, PT ;  /* 0x000000070200780c */ /* 0x000fe20003f24070 */
[----:B---3--:R-:W-:-:S04]  /*5840*/  FMUL R0, R0, UR5 ;  /* 0x0000000500007c20 */ /* 0x008fc80008400000 */
[----:B0-----:R-:W-:-:S04]  /*5850*/  FFMA R3, R63, UR4, R0 ;  /* 0x000000043f037c23 */ /* 0x001fc80008000000 */
        /* <DEDUP_REMOVED lines=32> */
.L_x_1464:
[----:B------:R-:W-:Y:S05]  /*5a60*/  BSYNC.RECONVERGENT B4 ;  /* 0x0000000000047941 */ /* 0x000fea0003800200 */
.L_x_1463:
[----:B------:R-:W-:Y:S01]  /*5a70*/  MOV R3, R0 ;  /* 0x0000000000037202 */ /* 0x000fe20000000f00 */
[----:B------:R-:W-:Y:S06]  /*5a80*/  BRA `(.L_x_1460) ;  /* 0x0000000000687947 */ /* 0x000fec0003800000 */
.L_x_1462:
        /* <DEDUP_REMOVED lines=25> */
.L_x_1461:
[----:B------:R-:W-:-:S07]  /*5c20*/  FMNMX R3, RZ, R3, !PT ;  /* 0x00000003ff037209 */ /* 0x000fce0007800000 */
.L_x_1460:
[----:B------:R1:W-:Y:S02]  /*5c30*/  STG.E desc[UR8][R8.64+0x4], R3 ;  /* 0x0000040308007986 */ /* 0x0003e4000c101908 */
.L_x_1459:
[----:B------:R-:W-:Y:S05]  /*5c40*/  BSYNC.RECONVERGENT B3 ;  /* 0x0000000000037941 */ /* 0x000fea0003800200 */
.L_x_1458:
[----:B------:R-:W3:Y:S01]  /*5c50*/  LDCU UR4, c[0x0][0x3ac] ;  /* 0x00007580ff0477ac */ /* 0x000ee20008000800 */
[----:B01----:R-:W0:Y:S01]  /*5c60*/  LDC.64 R8, c[0x0][0x380] ;  /* 0x0000e000ff087b82 */ /* 0x003e220000000a00 */
[----:B------:R-:W-:Y:S01]  /*5c70*/  IADD3 R3, PT, PT, R59, 0x2, RZ ;  /* 0x000000023b037810 */ /* 0x000fe20007ffe0ff */
[----:B------:R-:W-:Y:S03]  /*5c80*/  BSSY.RECONVERGENT B3, `(.L_x_1465) ;  /* 0x000004b000037945 */ /* 0x000fe60003800200 */
[----:B---3--:R-:W-:Y:S01]  /*5c90*/  ISETP.GE.U32.AND P0, PT, R3, UR4, PT ;  /* 0x0000000403007c0c */ /* 0x008fe2000bf06070 */
        /* <DEDUP_REMOVED lines=43> */
.L_x_1471:
[----:B------:R-:W-:Y:S05]  /*5f50*/  BSYNC.RECONVERGENT B4 ;  /* 0x0000000000047941 */ /* 0x000fea0003800200 */
.L_x_1470:
[----:B------:R-:W-:Y:S01]  /*5f60*/  MOV R3, R0 ;  /* 0x0000000000037202 */ /* 0x000fe20000000f00 */
[----:B------:R-:W-:Y:S06]  /*5f70*/  BRA `(.L_x_1467) ;  /* 0x0000000000687947 */ /* 0x000fec0003800000 */
.L_x_1469:
        /* <DEDUP_REMOVED lines=25> */
.L_x_1468:
[----:B------:R-:W-:-:S07]  /*6110*/  FMNMX R3, RZ, R3, !PT ;  /* 0x00000003ff037209 */ /* 0x000fce0007800000 */
.L_x_1467:
[----:B------:R0:W-:Y:S02]  /*6120*/  STG.E desc[UR8][R8.64], R3 ;  /* 0x0000000308007986 */ /* 0x0001e4000c101908 */
.L_x_1466:
[----:B------:R-:W-:Y:S05]  /*6130*/  BSYNC.RECONVERGENT B3 ;  /* 0x0000000000037941 */ /* 0x000fea0003800200 */
.L_x_1465:
[----:B------:R-:W1:Y:S01]  /*6140*/  LDCU UR4, c[0x0][0x3ac] ;  /* 0x00007580ff0477ac */ /* 0x000e620008000800 */
[----:B------:R-:W-:-:S04]  /*6150*/  IADD3 R0, PT, PT, R59, 0x3, RZ ;  /* 0x000000033b007810 */ /* 0x000fc80007ffe0ff */
[----:B-1----:R-:W-:-:S13]  /*6160*/  ISETP.GE.U32.AND P0, PT, R0, UR4, PT ;  /* 0x0000000400007c0c */ /* 0x002fda000bf06070 */
[----:B------:R-:W-:Y:S05]  /*6170*/  @P0 BRA `(.L_x_1450) ;  /* 0x0000000400180947 */ /* 0x000fea0003800000 */
[----:B------:R-:W1:Y:S01]  /*6180*/  LDC R2, c[0x0][0x3b4] ;  /* 0x0000ed00ff027b82 */ /* 0x000e620000000800 */
[----:B------:R-:W0:Y:S01]  /*6190*/  LDG.E R0, desc[UR8][R8.64+0x4] ;  /* 0x0000040808007981 */ /* 0x000e22000c1e1900 */
[----:B------:R-:W0:Y:S01]  /*61a0*/  LDCU.64 UR4, c[0x0][0x3a0] ;  /* 0x00007400ff0477ac */ /* 0x000e220008000a00 */
[----:B-1----:R-:W-:-:S13]  /*61b0*/  ISETP.NE.AND P0, PT, R2, 0x7, PT ;  /* 0x000000070200780c */ /* 0x002fda0003f05270 */
[----:B----4-:R-:W3:Y:S01]  /*61c0*/  @!P0 LDG.E.CONSTANT R6, desc[UR8][R4.64+0xc] ;  /* 0x00000c0804068981 */ /* 0x010ee2000c1e9900 */
        /* <DEDUP_REMOVED lines=35> */
.L_x_1476:
[----:B------:R-:W-:Y:S05]  /*6400*/  BSYNC.RECONVERGENT B3 ;  /* 0x0000000000037941 */ /* 0x000fea0003800200 */
.L_x_1475:
[----:B------:R-:W-:Y:S01]  /*6410*/  MOV R3, R0 ;  /* 0x0000000000037202 */ /* 0x000fe20000000f00 */
[----:B------:R-:W-:Y:S06]  /*6420*/  BRA `(.L_x_1472) ;  /* 0x0000000000687947 */ /* 0x000fec0003800000 */
.L_x_1474:
        /* <DEDUP_REMOVED lines=25> */
.L_x_1473:
[----:B------:R-:W-:-:S07]  /*65c0*/  FMNMX R3, RZ, R3, !PT ;  /* 0x00000003ff037209 */ /* 0x000fce0007800000 */
.L_x_1472:
[----:B------:R0:W-:Y:S02]  /*65d0*/  STG.E desc[UR8][R8.64+0x4], R3 ;  /* 0x0000040308007986 */ /* 0x0001e4000c101908 */
.L_x_1450:
[----:B------:R-:W-:Y:S05]  /*65e0*/  BSYNC.RECONVERGENT B2 ;  /* 0x0000000000027941 */ /* 0x000fea0003800200 */
.L_x_1449:
        /* <DEDUP_REMOVED lines=8> */
[----:B01-3--:R-:W0:Y:S01]  /*6670*/  LDC.64 R8, c[0x0][0x380] ;  /* 0x0000e000ff087b82 */ /* 0x00be220000000a00 */
[----:B------:R-:W-:Y:S01]  /*6680*/  IMAD R3, R60, UR4, R59 ;  /* 0x000000043c037c24 */ /* 0x000fe2000f8e023b */
        /* <DEDUP_REMOVED lines=41> */
.L_x_1483:
[----:B------:R-:W-:Y:S05]  /*6920*/  BSYNC.RECONVERGENT B3 ;  /* 0x0000000000037941 */ /* 0x000fea0003800200 */
.L_x_1482:
[----:B------:R-:W-:Y:S01]  /*6930*/  MOV R3, R0 ;  /* 0x0000000000037202 */ /* 0x000fe20000000f00 */
[----:B------:R-:W-:Y:S06]  /*6940*/  BRA `(.L_x_1479) ;  /* 0x0000000000687947 */ /* 0x000fec0003800000 */
.L_x_1481:
        /* <DEDUP_REMOVED lines=25> */
.L_x_1480:
[----:B------:R-:W-:-:S07]  /*6ae0*/  FMNMX R3, RZ, R3, !PT ;  /* 0x00000003ff037209 */ /* 0x000fce0007800000 */
.L_x_1479:
[----:B------:R0:W-:Y:S02]  /*6af0*/  STG.E desc[UR8][R8.64], R3 ;  /* 0x0000000308007986 */ /* 0x0001e4000c101908 */
.L_x_1478:
[----:B------:R-:W-:Y:S05]  /*6b00*/  BSYNC.RECONVERGENT B2 ;  /* 0x0000000000027941 */ /* 0x000fea0003800200 */
.L_x_1477:
[----:B------:R-:W5:Y:S01]  /*6b10*/  LDCU UR4, c[0x0][0x3ac] ;  /* 0x00007580ff0477ac */ /* 0x000f620008000800 */
[----:B01-3--:R-:W-:Y:S01]  /*6b20*/  IADD3 R3, PT, PT, R59, 0x1, RZ ;  /* 0x000000013b037810 */ /* 0x00bfe20007ffe0ff */
[----:B------:R-:W-:Y:S03]  /*6b30*/  BSSY.RECONVERGENT B2, `(.L_x_1484) ;  /* 0x000004c000027945 */ /* 0x000fe60003800200 */
[----:B-----5:R-:W-:-:S13]  /*6b40*/  ISETP.GE.U32.AND P0, PT, R3, UR4, PT ;  /* 0x0000000403007c0c */ /* 0x020fda000bf06070 */
[----:B------:R-:W-:Y:S05]  /*6b50*/  @P0 BRA `(.L_x_1485) ;  /* 0x0000000400240947 */ /* 0x000fea0003800000 */
[----:B------:R-:W0:Y:S01]  /*6b60*/  LDC.64 R8, c[0x0][0x380] ;  /* 0x0000e000ff087b82 */ /* 0x000e220000000a00 */
        /* <DEDUP_REMOVED lines=42> */
.L_x_1490:
[----:B------:R-:W-:Y:S05]  /*6e10*/  BSYNC.RECONVERGENT B3 ;  /* 0x0000000000037941 */ /* 0x000fea0003800200 */
.L_x_1489:
[----:B------:R-:W-:Y:S01]  /*6e20*/  MOV R3, R0 ;  /* 0x0000000000037202 */ /* 0x000fe20000000f00 */
[----:B------:R-:W-:Y:S06]  /*6e30*/  BRA `(.L_x_1486) ;  /* 0x0000000000687947 */ /* 0x000fec0003800000 */
.L_x_1488:
        /* <DEDUP_REMOVED lines=25> */
.L_x_1487:
[----:B------:R-:W-:-:S07]  /*6fd0*/  FMNMX R3, RZ, R3, !PT ;  /* 0x00000003ff037209 */ /* 0x000fce0007800000 */
.L_x_1486:
[----:B------:R0:W-:Y:S02]  /*6fe0*/  STG.E desc[UR8][R8.64], R3 ;  /* 0x0000000308007986 */ /* 0x0001e4000c101908 */
.L_x_1485:
[----:B------:R-:W-:Y:S05]  /*6ff0*/  BSYNC.RECONVERGENT B2 ;  /* 0x0000000000027941 */ /* 0x000fea0003800200 */
.L_x_1484:
        /* <DEDUP_REMOVED lines=48> */
.L_x_1497:
[----:B------:R-:W-:Y:S05]  /*7300*/  BSYNC.RECONVERGENT B3 ;  /* 0x0000000000037941 */ /* 0x000fea0003800200 */
.L_x_1496:
[----:B------:R-:W-:Y:S01]  /*7310*/  MOV R3, R0 ;  /* 0x0000000000037202 */ /* 0x000fe20000000f00 */
[----:B------:R-:W-:Y:S06]  /*7320*/  BRA `(.L_x_1493) ;  /* 0x0000000000687947 */ /* 0x000fec0003800000 */
.L_x_1495:
        /* <DEDUP_REMOVED lines=25> */
.L_x_1494:
[----:B------:R-:W-:-:S07]  /*74c0*/  FMNMX R3, RZ, R3, !PT ;  /* 0x00000003ff037209 */ /* 0x000fce0007800000 */
.L_x_1493:
[----:B------:R0:W-:Y:S02]  /*74d0*/  STG.E desc[UR8][R8.64], R3 ;  /* 0x0000000308007986 */ /* 0x0001e4000c101908 */
.L_x_1492:
[----:B------:R-:W-:Y:S05]  /*74e0*/  BSYNC.RECONVERGENT B2 ;  /* 0x0000000000027941 */ /* 0x000fea0003800200 */
.L_x_1491:
[----:B------:R-:W1:Y:S01]  /*74f0*/  LDCU UR5, c[0x0][0x3ac] ;  /* 0x00007580ff0577ac */ /* 0x000e620008000800 */
[----:B0-----:R-:W-:-:S04]  /*7500*/  IADD3 R3, PT, PT, R59, 0x3, RZ ;  /* 0x000000033b037810 */ /* 0x001fc80007ffe0ff */
[----:B-1----:R-:W-:-:S13]  /*7510*/  ISETP.GE.U32.AND P0, PT, R3, UR5, PT ;  /* 0x0000000503007c0c */ /* 0x002fda000bf06070 */
[----:B------:R-:W-:Y:S05]  /*7520*/  @P0 EXIT ;  /* 0x000000000000094d */ /* 0x000fea0003800000 */
[----:B------:R-:W0:Y:S01]  /*7530*/  LDC.64 R8, c[0x0][0x380] ;  /* 0x0000e000ff087b82 */ /* 0x000e220000000a00 */
[----:B------:R-:W-:Y:S01]  /*7540*/  IMAD R3, R60, UR5, R3 ;  /* 0x000000053c037c24 */ /* 0x000fe2000f8e0203 */
[----:B------:R-:W1:Y:S06]  /*7550*/  LDCU.64 UR4, c[0x0][0x3a0] ;  /* 0x00007400ff0477ac */ /* 0x000e6c0008000a00 */
[----:B------:R-:W3:Y:S01]  /*7560*/  LDC R2, c[0x0][0x3b4] ;  /* 0x0000ed00ff027b82 */ /* 0x000ee20000000800 */
[----:B0-----:R-:W-:-:S05]  /*7570*/  IMAD.WIDE.U32 R8, R3, 0x4, R8 ;  /* 0x0000000403087825 */ /* 0x001fca00078e0008 */
[----:B------:R-:W1:Y:S01]  /*7580*/  LDG.E R0, desc[UR8][R8.64] ;  /* 0x0000000808007981 */ /* 0x000e62000c1e1900 */
[----:B---3--:R-:W-:-:S13]  /*7590*/  ISETP.NE.AND P0, PT, R2, 0x7, PT ;  /* 0x000000070200780c */ /* 0x008fda0003f05270 */
[----:B------:R-:W3:Y:S01]  /*75a0*/  @!P0 LDG.E.CONSTANT R4, desc[UR8][R4.64+0xc] ;  /* 0x00000c0804048981 */ /* 0x000ee2000c1e9900 */
        /* <DEDUP_REMOVED lines=35> */
.L_x_1502:
[----:B------:R-:W-:Y:S05]  /*77e0*/  BSYNC.RECONVERGENT B2 ;  /* 0x0000000000027941 */ /* 0x000fea0003800200 */
.L_x_1501:
[----:B------:R-:W-:Y:S01]  /*77f0*/  MOV R3, R0 ;  /* 0x0000000000037202 */ /* 0x000fe20000000f00 */
[----:B------:R-:W-:Y:S06]  /*7800*/  BRA `(.L_x_1498) ;  /* 0x0000000000687947 */ /* 0x000fec0003800000 */
.L_x_1500:
[C---:B------:R-:W-:Y:S01]  /*7810*/  FMUL R0, R3.reuse, R3 ;  /* 0x0000000303007220 */ /* 0x040fe20000400000 */
[----:B----4-:R-:W-:Y:S01]  /*7820*/  HFMA2 R6, -RZ, RZ, 1.125, -9232 ;  /* 0x3c80f082ff067431 */ /* 0x010fe200000001ff */
        /* <DEDUP_REMOVED lines=23> */
.L_x_1499:
[----:B------:R-:W-:-:S07]  /*79a0*/  FMNMX R3, RZ, R3, !PT ;  /* 0x00000003ff037209 */ /* 0x000fce0007800000 */
.L_x_1498:
[----:B------:R-:W-:Y:S01]  /*79b0*/  STG.E desc[UR8][R8.64], R3 ;  /* 0x0000000308007986 */ /* 0x000fe2000c101908 */
[----:B------:R-:W-:Y:S05]  /*79c0*/  EXIT ;  /* 0x000000000000794d */ /* 0x000fea0003800000 */
.L_x_1393:
        /* <DEDUP_REMOVED lines=13> */
.L_x_2362:
[----:B------:R-:W-:Y:S05]  /*7aa0*/  BRX R2 -0x7ab0                                                           (*"BRANCH_TARGETS .L_x_2363,.L_x_2364,.L_x_2365"*) ;  /* 0xffffff8402547949 */ /* 0x000fea000383ffff */
.L_x_1505:
[----:B------:R-:W-:-:S04]  /*7ab0*/  MOV R3, 0xfffffffc ;  /* 0xfffffffc00037802 */ /* 0x000fc80000000f00 */
[----:B------:R-:W-:-:S04]  /*7ac0*/  VIADDMNMX.U32 R0, R10, R3, 0x3, PT ;  /* 0x000000030a007446 */ /* 0x000fc80003800003 */
[----:B------:R-:W-:-:S04]  /*7ad0*/  SHF.L.U32 R0, R0, 0x2, RZ ;  /* 0x0000000200007819 */ /* 0x000fc800000006ff */
[----:B------:R-:W0:Y:S02]  /*7ae0*/  LDC R2, c[0x2][R0+0x54] ;  /* 0x0080150000027b82 */ /* 0x000e240000000800 */
[----:B0-----:R-:W-:-:S04]  /*7af0*/  SHF.R.S32.HI R3, RZ, 0x1f, R2 ;  /* 0x0000001fff037819 */ /* 0x001fc80000011402 */
.L_x_2366:
[----:B------:R-:W-:Y:S05]  /*7b00*/  BRX R2 -0x7b10                                                           (*"BRANCH_TARGETS .L_x_2367,.L_x_2363,.L_x_2364,.L_x_2365"*) ;  /* 0xffffff84023c7949 */ /* 0x000fea000383ffff */
.L_x_2365:
[----:B------:R-:W0:Y:S01]  /*7b10*/  LDC R8, c[0x0][0x3ac] ;  /* 0x0000eb00ff087b82 */ /* 0x000e220000000800 */
[----:B------:R-:W-:-:S07]  /*7b20*/  IADD3 R7, PT, PT, R59, 0x1, RZ ;  /* 0x000000013b077810 */ /* 0x000fce0007ffe0ff */
[----:B------:R-:W1:Y:S01]  /*7b30*/  LDC.64 R2, c[0x0][0x380] ;  /* 0x0000e000ff027b82 */ /* 0x000e620000000a00 */
[-C--:B0-----:R-:W-:Y:S02]  /*7b40*/  ISETP.GE.U32.AND P0, PT, R59, R8.reuse, PT ;  /* 0x000000083b00720c */ /* 0x081fe40003f06070 */
[-C--:B------:R-:W-:Y:S01]  /*7b50*/  ISETP.GE.U32.AND P1, PT, R7, R8.reuse, PT ;  /* 0x000000080700720c */ /* 0x080fe20003f26070 */
[----:B------:R-:W-:-:S04]  /*7b60*/  IMAD R7, R60, R8, R59 ;  /* 0x000000083c077224 */ /* 0x000fc800078e023b */
[----:B-1----:R-:W-:-:S06]  /*7b70*/  IMAD.WIDE.U32 R2, R7, 0x4, R2 ;  /* 0x0000000407027825 */ /* 0x002fcc00078e0002 */
[----:B------:R-:W3:Y:S01]  /*7b80*/  @!P0 LDG.E R0, desc[UR8][R2.64] ;  /* 0x0000000802008981 */ /* 0x000ee2000c1e1900 */
[----:B------:R-:W0:Y:S03]  /*7b90*/  @!P0 LDC R9, c[0x0][0x3a0] ;  /* 0x0000e800ff098b82 */ /* 0x000e260000000800 */
[----:B----4-:R-:W4:Y:S04]  /*7ba0*/  @!P1 LDG.E R6, desc[UR8][R2.64+0x4] ;  /* 0x0000040802069981 */ /* 0x010f28000c1e1900 */
[----:B------:R-:W5:Y:S01]  /*7bb0*/  @!P0 LDG.E.CONSTANT R11, desc[UR8][R4.64] ;  /* 0x00000008040b8981 */ /* 0x000f62000c1e9900 */
[----:B------:R-:W1:Y:S03]  /*7bc0*/  @!P1 LDC R10, c[0x0][0x3a0] ;  /* 0x0000e800ff0a9b82 */ /* 0x000e660000000800 */
[----:B------:R-:W2:Y:S01]  /*7bd0*/  @!P1 LDG.E.CONSTANT R13, desc[UR8][R4.64+0x4] ;  /* 0x00000408040d9981 */ /* 0x000ea2000c1e9900 */
[----:B------:R-:W-:Y:S01]  /*7be0*/  BSSY.RECONVERGENT B0, `(.L_x_1506) ;  /* 0x0000015000007945 */ /* 0x000fe20003800200 */
[----:B---3--:R-:W-:Y:S01]  /*7bf0*/  @!P0 FMUL R0, R0, UR6 ;  /* 0x0000000600008c20 */ /* 0x008fe20008400000 */
[----:B----4-:R-:W-:-:S03]  /*7c00*/  @!P1 FMUL R7, R6, UR6 ;  /* 0x0000000606079c20 */ /* 0x010fc60008400000 */
[----:B0-----:R-:W-:Y:S01]  /*7c10*/  @!P0 FFMA R0, R69, R9, R0 ;  /* 0x0000000945008223 */ /* 0x001fe20000000000 */
[----:B-1----:R-:W-:-:S03]  /*7c20*/  @!P1 FFMA R62, R62, R10, R7 ;  /* 0x0000000a3e3e9223 */ /* 0x002fc60000000007 */
[----:B-----5:R-:W-:Y:S01]  /*7c30*/  @!P0 FADD R7, R0, R11 ;  /* 0x0000000b00078221 */ /* 0x020fe20000000000 */
[C---:B------:R-:W-:Y:S01]  /*7c40*/  IADD3 R11, PT, PT, R59.reuse, 0x2, RZ ;  /* 0x000000023b0b7810 */ /* 0x040fe20007ffe0ff */
[----:B--2---:R-:W-:Y:S01]  /*7c50*/  @!P1 FADD R9, R62, R13 ;  /* 0x0000000d3e099221 */ /* 0x004fe20000000000 */
[----:B------:R-:W-:Y:S02]  /*7c60*/  IADD3 R13, PT, PT, R59, 0x3, RZ ;  /* 0x000000033b0d7810 */ /* 0x000fe40007ffe0ff */
[----:B------:R0:W-:Y:S01]  /*7c70*/  @!P0 STG.E desc[UR8][R2.64], R7 ;  /* 0x0000000702008986 */ /* 0x0001e2000c101908 */
[----:B------:R-:W-:-:S03]  /*7c80*/  ISETP.GE.U32.AND P0, PT, R11, R8, PT ;  /* 0x000000080b00720c */ /* 0x000fc60003f06070 */
[----:B------:R0:W-:Y:S01]  /*7c90*/  @!P1 STG.E desc[UR8][R2.64+0x4], R9 ;  /* 0x0000040902009986 */ /* 0x0001e2000c101908 */
[----:B------:R-:W-:-:S09]  /*7ca0*/  ISETP.GE.U32.AND P1, PT, R13, R8, PT ;  /* 0x000000080d00720c */ /* 0x000fd20003f26070 */
[----:B------:R-:W-:Y:S05]  /*7cb0*/  @P0 BRA `(.L_x_1507) ;  /* 0x00000000001c0947 */ /* 0x000fea0003800000 */
[----:B------:R-:W2:Y:S01]  /*7cc0*/  LDG.E R0, desc[UR8][R2.64+0x8] ;  /* 0x0000080802007981 */ /* 0x000ea2000c1e1900 */
[----:B------:R-:W1:Y:S03]  /*7cd0*/  LDCU UR4, c[0x0][0x3a0] ;  /* 0x00007400ff0477ac */ /* 0x000e660008000800 */
[----:B0-----:R-:W3:Y:S01]  /*7ce0*/  LDG.E.CONSTANT R7, desc[UR8][R4.64+0x8] ;  /* 0x0000080804077981 */ /* 0x001ee2000c1e9900 */
[----:B--2---:R-:W-:-:S04]  /*7cf0*/  FMUL R0, R0, UR6 ;  /* 0x0000000600007c20 */ /* 0x004fc80008400000 */
[----:B-1----:R-:W-:-:S04]  /*7d00*/  FFMA R0, R27, UR4, R0 ;  /* 0x000000041b007c23 */ /* 0x002fc80008000000 */
[----:B---3--:R-:W-:-:S05]  /*7d10*/  FADD R7, R0, R7 ;  /* 0x0000000700077221 */ /* 0x008fca0000000000 */
[----:B------:R1:W-:Y:S02]  /*7d20*/  STG.E desc[UR8][R2.64+0x8], R7 ;  /* 0x0000080702007986 */ /* 0x0003e4000c101908 */
.L_x_1507:
[----:B------:R-:W-:Y:S05]  /*7d30*/  BSYNC.RECONVERGENT B0 ;  /* 0x0000000000007941 */ /* 0x000fea0003800200 */
.L_x_1506:
[----:B------:R-:W-:Y:S05]  /*7d40*/  @P1 BRA `(.L_x_1504) ;  /* 0x0000001400681947 */ /* 0x000fea0003800000 */
[----:B------:R-:W0:Y:S01]  /*7d50*/  LDG.E R0, desc[UR8][R2.64+0xc] ;  /* 0x00000c0802007981 */ /* 0x000e22000c1e1900 */
[----:B------:R-:W2:Y:S03]  /*7d60*/  LDCU UR4, c[0x0][0x3a0] ;  /* 0x00007400ff0477ac */ /* 0x000ea60008000800 */
[----:B------:R-:W3:Y:S01]  /*7d70*/  LDG.E.CONSTANT R6, desc[UR8][R4.64+0xc] ;  /* 0x00000c0804067981 */ /* 0x000ee2000c1e9900 */
[----:B01----:R-:W-:-:S04]  /*7d80*/  FMUL R7, R0, UR6 ;  /* 0x0000000600077c20 */ /* 0x003fc80008400000 */
[----:B--2---:R-:W-:-:S04]  /*7d90*/  FFMA R7, R24, UR4, R7 ;  /* 0x0000000418077c23 */ /* 0x004fc80008000007 */
[----:B---3--:R-:W-:-:S05]  /*7da0*/  FADD R7, R7, R6 ;  /* 0x0000000607077221 */ /* 0x008fca0000000000 */
[----:B------:R0:W-:Y:S01]  /*7db0*/  STG.E desc[UR8][R2.64+0xc], R7 ;  /* 0x00000c0702007986 */ /* 0x0001e2000c101908 */
[----:B------:R-:W-:Y:S05]  /*7dc0*/  BRA `(.L_x_1504) ;  /* 0x0000001400487947 */ /* 0x000fea0003800000 */
.L_x_2363:
        /* <DEDUP_REMOVED lines=13> */
[----:B------:R-:W-:Y:S01]  /*7ea0*/  IADD3 R13, PT, PT, R59, 0x3, RZ ;  /* 0x000000033b0d7810 */ /* 0x000fe20007ffe0ff */
[----:B------:R-:W-:Y:S01]  /*7eb0*/  BSSY.RECONVERGENT B0, `(.L_x_1508) ;  /* 0x0000017000007945 */ /* 0x000fe20003800200 */
[----:B---3--:R-:W-:Y:S01]  /*7ec0*/  @!P0 FMUL R0, R0, UR6 ;  /* 0x0000000600008c20 */ /* 0x008fe20008400000 */
[----:B----4-:R-:W-:-:S03]  /*7ed0*/  @!P1 FMUL R7, R6, UR6 ;  /* 0x0000000606079c20 */ /* 0x010fc60008400000 */
[----:B0-----:R-:W-:Y:S01]  /*7ee0*/  @!P0 FFMA R0, R69, R9, R0 ;  /* 0x0000000945008223 */ /* 0x001fe20000000000 */
[----:B-1----:R-:W-:-:S03]  /*7ef0*/  @!P1 FFMA R7, R62, R10, R7 ;  /* 0x0000000a3e079223 */ /* 0x002fc60000000007 */
[----:B-----5:R-:W-:Y:S01]  /*7f00*/  @!P0 FADD R0, R0, R11 ;  /* 0x0000000b00008221 */ /* 0x020fe20000000000 */
[----:B------:R-:W-:Y:S01]  /*7f10*/  IADD3 R11, PT, PT, R59, 0x2, RZ ;  /* 0x000000023b0b7810 */ /* 0x000fe20007ffe0ff */
[----:B--2---:R-:W-:-:S03]  /*7f20*/  @!P1 FADD R6, R7, R12 ;  /* 0x0000000c07069221 */ /* 0x004fc60000000000 */
[----:B------:R-:W-:Y:S02]  /*7f30*/  @!P0 FMNMX R7, RZ, R0, !PT ;  /* 0x00000000ff078209 */ /* 0x000fe40007800000 */
[----:B------:R-:W-:-:S03]  /*7f40*/  @!P1 FMNMX R9, RZ, R6, !PT ;  /* 0x00000006ff099209 */ /* 0x000fc60007800000 */
        /* <DEDUP_REMOVED lines=11> */
[----:B------:R-:W-:-:S05]  /*8000*/  FMNMX R7, RZ, R0, !PT ;  /* 0x00000000ff077209 */ /* 0x000fca0007800000 */
[----:B------:R1:W-:Y:S02]  /*8010*/  STG.E desc[UR8][R2.64+0x8], R7 ;  /* 0x0000080702007986 */ /* 0x0003e4000c101908 */
.L_x_1509:
[----:B------:R-:W-:Y:S05]  /*8020*/  BSYNC.RECONVERGENT B0 ;  /* 0x0000000000007941 */ /* 0x000fea0003800200 */
.L_x_1508:
[----:B------:R-:W-:Y:S05]  /*8030*/  @P1 BRA `(.L_x_1504) ;  /* 0x0000001000ac1947 */ /* 0x000fea0003800000 */
[----:B------:R-:W0:Y:S01]  /*8040*/  LDG.E R0, desc[UR8][R2.64+0xc] ;  /* 0x00000c0802007981 */ /* 0x000e22000c1e1900 */
[----:B------:R-:W2:Y:S03]  /*8050*/  LDCU UR4, c[0x0][0x3a0] ;  /* 0x00007400ff0477ac */ /* 0x000ea60008000800 */
[----:B------:R-:W3:Y:S01]  /*8060*/  LDG.E.CONSTANT R6, desc[UR8][R4.64+0xc] ;  /* 0x00000c0804067981 */ /* 0x000ee2000c1e9900 */
[----:B01----:R-:W-:-:S04]  /*8070*/  FMUL R7, R0, UR6 ;  /* 0x0000000600077c20 */ /* 0x003fc80008400000 */
[----:B--2---:R-:W-:-:S04]  /*8080*/  FFMA R7, R24, UR4, R7 ;  /* 0x0000000418077c23 */ /* 0x004fc80008000007 */
[----:B---3--:R-:W-:-:S05]  /*8090*/  FADD R7, R7, R6 ;  /* 0x0000000607077221 */ /* 0x008fca0000000000 */
[----:B------:R-:W-:-:S05]  /*80a0*/  FMNMX R7, RZ, R7, !PT ;  /* 0x00000007ff077209 */ /* 0x000fca0007800000 */
[----:B------:R0:W-:Y:S01]  /*80b0*/  STG.E desc[UR8][R2.64+0xc], R7 ;  /* 0x00000c0702007986 */ /* 0x0001e2000c101908 */
[----:B------:R-:W-:Y:S05]  /*80c0*/  BRA `(.L_x_1504) ;  /* 0x0000001000887947 */ /* 0x000fea0003800000 */
.L_x_2367:
[----:B------:R-:W0:Y:S01]  /*80d0*/  LDCU UR4, c[0x0][0x3ac] ;  /* 0x00007580ff0477ac */ /* 0x000e220008000800 */
[----:B------:R-:W1:Y:S01]  /*80e0*/  LDC.64 R8, c[0x0][0x380] ;  /* 0x0000e000ff087b82 */ /* 0x000e620000000a00 */
[----:B------:R-:W-:Y:S01]  /*80f0*/  BSSY.RECONVERGENT B3, `(.L_x_1510) ;  /* 0x0000023000037945 */ /* 0x000fe20003800200 */
[----:B0-----:R-:W-:Y:S01]  /*8100*/  ISETP.GE.U32.AND P0, PT, R59, UR4, PT ;  /* 0x000000043b007c0c */ /* 0x001fe2000bf06070 */
[----:B------:R-:W-:-:S04]  /*8110*/  IMAD R3, R60, UR4, R59 ;  /* 0x000000043c037c24 */ /* 0x000fc8000f8e023b */
[----:B-1----:R-:W-:-:S08]  /*8120*/  IMAD.WIDE.U32 R8, R3, 0x4, R8 ;  /* 0x0000000403087825 */ /* 0x002fd000078e0008 */
[----:B------:R-:W-:Y:S05]  /*8130*/  @P0 BRA `(.L_x_1511) ;  /* 0x0000000000780947 */ /* 0x000fea0003800000 */
[----:B------:R-:W3:Y:S01]  /*8140*/  LDG.E R0, desc[UR8][R8.64] ;  /* 0x0000000808007981 */ /* 0x000ee2000c1e1900 */
[----:B------:R-:W0:Y:S03]  /*8150*/  LDCU UR4, c[0x0][0x3a0] ;  /* 0x00007400ff0477ac */ /* 0x000e260008000800 */
[----:B------:R-:W5:Y:S01]  /*8160*/  LDG.E.CONSTANT R3, desc[UR8][R4.64] ;  /* 0x0000000804037981 */ /* 0x000f62000c1e9900 */
[----:B------:R-:W-:Y:S01]  /*8170*/  HFMA2 R2, -RZ, RZ, 0.96630859375, -0.0022525787353515625 ;  /* 0x3bbb989dff027431 */ /* 0x000fe200000001ff */
[----:B------:R-:W-:Y:S01]  /*8180*/  MOV R7, 0x437c0000 ;  /* 0x437c000000077802 */ /* 0x000fe20000000f00 */
[----:B------:R-:W-:Y:S01]  /*8190*/  BSSY.RECONVERGENT B4, `(.L_x_1512) ;  /* 0x0000017000047945 */ /* 0x000fe20003800200 */
[----:B---3--:R-:W-:-:S04]  /*81a0*/  FMUL R0, R0, UR6 ;  /* 0x0000000600007c20 */ /* 0x008fc80008400000 */
[----:B0-----:R-:W-:-:S04]  /*81b0*/  FFMA R0, R69, UR4, R0 ;  /* 0x0000000445007c23 */ /* 0x001fc80008000000 */
[----:B-----5:R-:W-:-:S04]  /*81c0*/  FADD R3, R0, R3 ;  /* 0x0000000300037221 */ /* 0x020fc80000000000 */
        /* <DEDUP_REMOVED lines=18> */
[----:B--2---:R-:W-:Y:S05]  /*82f0*/  CALL.REL.NOINC `($__internal_2_$__cuda_sm3x_div_rn_noftz_f32_slowpath) ;  /* 0x0000022c00c87944 */ /* 0x004fea0003c00000 */
.L_x_1513:
[----:B------:R-:W-:Y:S05]  /*8300*/  BSYNC.RECONVERGENT B4 ;  /* 0x0000000000047941 */ /* 0x000fea0003800200 */
.L_x_1512:
[----:B------:R0:W-:Y:S02]  /*8310*/  STG.E desc[UR8][R8.64], R0 ;  /* 0x0000000008007986 */ /* 0x0001e4000c101908 */
.L_x_1511:
[----:B------:R-:W-:Y:S05]  /*8320*/  BSYNC.RECONVERGENT B3 ;  /* 0x0000000000037941 */ /* 0x000fea0003800200 */
.L_x_1510:
[----:B------:R-:W1:Y:S01]  /*8330*/  LDCU UR4, c[0x0][0x3ac] ;  /* 0x00007580ff0477ac */ /* 0x000e620008000800 */
[----:B0-----:R-:W-:Y:S01]  /*8340*/  IADD3 R0, PT, PT, R59, 0x1, RZ ;  /* 0x000000013b007810 */ /* 0x001fe20007ffe0ff */
[----:B------:R-:W-:Y:S03]  /*8350*/  BSSY.RECONVERGENT B3, `(.L_x_1514) ;  /* 0x0000021000037945 */ /* 0x000fe60003800200 */
[----:B-1----:R-:W-:-:S13]  /*8360*/  ISETP.GE.U32.AND P0, PT, R0, UR4, PT ;  /* 0x0000000400007c0c */ /* 0x002fda000bf06070 */
[----:B------:R-:W-:Y:S05]  /*8370*/  @P0 BRA `(.L_x_1515) ;  /* 0x0000000000780947 */ /* 0x000fea0003800000 */
[----:B------:R-:W3:Y:S01]  /*8380*/  LDG.E R0, desc[UR8][R8.64+0x4] ;  /* 0x0000040808007981 */ /* 0x000ee2000c1e1900 */
[----:B------:R-:W3:Y:S03]  /*8390*/  LDCU.64 UR4, c[0x0][0x3a0] ;  /* 0x00007400ff0477ac */ /* 0x000ee60008000a00 */
[----:B------:R-:W5:Y:S01]  /*83a0*/  LDG.E.CONSTANT R2, desc[UR8][R4.64+0x4] ;  /* 0x0000040804027981 */ /* 0x000f62000c1e9900 */
[----:B------:R-:W-:Y:S01]  /*83b0*/  MOV R7, 0x437c0000 ;  /* 0x437c000000077802 */ /* 0x000fe20000000f00 */
[----:B------:R-:W-:Y:S01]  /*83c0*/  BSSY.RECONVERGENT B4, `(.L_x_1516) ;  /* 0x0000018000047945 */ /* 0x000fe20003800200 */
[----:B---3--:R-:W-:Y:S01]  /*83d0*/  FMUL R3, R0, UR5 ;  /* 0x0000000500037c20 */ /* 0x008fe20008400000 */
[----:B------:R-:W-:-:S03]  /*83e0*/  HFMA2 R0, -RZ, RZ, 0.96630859375, -0.0022525787353515625 ;  /* 0x3bbb989dff007431 */ /* 0x000fc600000001ff */
[----:B------:R-:W-:-:S04]  /*83f0*/  FFMA R3, R62, UR4, R3 ;  /* 0x000000043e037c23 */ /* 0x000fc80008000003 */
        /* <DEDUP_REMOVED lines=20> */
.L_x_1517:
[----:B------:R-:W-:Y:S05]  /*8540*/  BSYNC.RECONVERGENT B4 ;  /* 0x0000000000047941 */ /* 0x000fea0003800200 */
.L_x_1516:
[----:B------:R0:W-:Y:S02]  /*8550*/  STG.E desc[UR8][R8.64+0x4], R0 ;  /* 0x0000040008007986 */ /* 0x0001e4000c101908 */
.L_x_1515:
[----:B------:R-:W-:Y:S05]  /*8560*/  BSYNC.RECONVERGENT B3 ;  /* 0x0000000000037941 */ /* 0x000fea0003800200 */
.L_x_1514:
        /* <DEDUP_REMOVED lines=8> */
[----:B------:R-:W-:Y:S01]  /*85f0*/  HFMA2 R2, -RZ, RZ, 0.96630859375, -0.0022525787353515625 ;  /* 0x3bbb989dff027431 */ /* 0x000fe200000001ff */
[----:B------:R-:W-:Y:S01]  /*8600*/  MOV R7, 0x437c0000 ;  /* 0x437c000000077802 */ /* 0x000fe20000000f00 */
[----:B------:R-:W-:Y:S01]  /*8610*/  BSSY.RECONVERGENT B4, `(.L_x_1520) ;  /* 0x0000017000047945 */ /* 0x000fe20003800200 */
[----:B---3--:R-:W-:-:S04]  /*8620*/  FMUL R0, R0, UR5 ;  /* 0x0000000500007c20 */ /* 0x008fc80008400000 */
        /* <DEDUP_REMOVED lines=21> */
.L_x_1521:
[----:B------:R-:W-:Y:S05]  /*8780*/  BSYNC.RECONVERGENT B4 ;  /* 0x0000000000047941 */ /* 0x000fea0003800200 */
.L_x_1520:
[----:B------:R0:W-:Y:S02]  /*8790*/  STG.E desc[UR8][R8.64+0x8], R0 ;  /* 0x0000080008007986 */ /* 0x0001e4000c101908 */
.L_x_1519:
[----:B------:R-:W-:Y:S05]  /*87a0*/  BSYNC.RECONVERGENT B3 ;  /* 0x0000000000037941 */ /* 0x000fea0003800200 */
.L_x_1518:
[----:B------:R-:W1:Y:S01]  /*87b0*/  LDCU UR4, c[0x0][0x3ac] ;  /* 0x00007580ff0477ac */ /* 0x000e620008000800 */
[----:B0-----:R-:W-:-:S04]  /*87c0*/  IADD3 R0, PT, PT, R59, 0x3, RZ ;  /* 0x000000033b007810 */ /* 0x001fc80007ffe0ff */
        /* <DEDUP_REMOVED lines=30> */
.L_x_1523:
[----:B------:R-:W-:Y:S05]  /*89b0*/  BSYNC.RECONVERGENT B3 ;  /* 0x0000000000037941 */ /* 0x000fea0003800200 */
.L_x_1522:
[----:B------:R0:W-:Y:S01]  /*89c0*/  STG.E desc[UR8][R8.64+0xc], R0 ;  /* 0x00000c0008007986 */ /* 0x0001e2000c101908 */
[----:B------:R-:W-:Y:S05]  /*89d0*/  BRA `(.L_x_1504) ;  /* 0x0000000800447947 */ /* 0x000fea0003800000 */
.L_x_2364:
        /* <DEDUP_REMOVED lines=13> */
[----:B------:R-:W3:Y:S01]  /*8ab0*/  LDG.E R0, desc[UR8][R2.64] ;  /* 0x0000000802007981 */ /* 0x000ee2000c1e1900 */
[----:B------:R-:W0:Y:S03]  /*8ac0*/  LDCU UR4, c[0x0][0x3a0] ;  /* 0x00007400ff0477ac */ /* 0x000e260008000800 */
[----:B------:R-:W4:Y:S01]  /*8ad0*/  LDG.E.CONSTANT R7, desc[UR8][R4.64] ;  /* 0x0000000804077981 */ /* 0x000f22000c1e9900 */
[----:B------:R-:W-:Y:S01]  /*8ae0*/  HFMA2 R10, -RZ, RZ, 1.125, -9232 ;  /* 0x3c80f082ff0a7431 */ /* 0x000fe200000001ff */
[----:B------:R-:W-:Y:S01]  /*8af0*/  MOV R9, 0x3f800000 ;  /* 0x3f80000000097802 */ /* 0x000fe20000000f00 */
[----:B---3--:R-:W-:-:S04]  /*8b00*/  FMUL R0, R0, UR6 ;  /* 0x0000000600007c20 */ /* 0x008fc80008400000 */
[----:B0-----:R-:W-:-:S04]  /*8b10*/  FFMA R0, R69, UR4, R0 ;  /* 0x0000000445007c23 */ /* 0x001fc80008000000 */
[----:B----4-:R-:W-:-:S04]  /*8b20*/  FADD R6, R0, R7 ;  /* 0x0000000700067221 */ /* 0x010fc80000000000 */
        /* <DEDUP_REMOVED lines=22> */
[----:B------:R0:W-:Y:S02]  /*8c90*/  STG.E desc[UR8][R2.64], R7 ;  /* 0x0000000702007986 */ /* 0x0001e4000c101908 */
.L_x_1525:
[----:B------:R-:W-:Y:S05]  /*8ca0*/  BSYNC.RECONVERGENT B0 ;  /* 0x0000000000007941 */ /* 0x000fea0003800200 */
.L_x_1524:
[----:B------:R-:W-:Y:S04]  /*8cb0*/  BSSY.RECONVERGENT B0, `(.L_x_1526) ;  /* 0x0000021000007945 */ /* 0x000fe80003800200 */
[----:B------:R-:W-:Y:S05]  /*8cc0*/  @P4 BRA `(.L_x_1527) ;  /* 0x00000000007c4947 */ /* 0x000fea0003800000 */
[----:B------:R-:W0:Y:S01]  /*8cd0*/  LDG.E R0, desc[UR8][R2.64+0x4] ;  /* 0x0000040802007981 */ /* 0x000e22000c1e1900 */
[----:B------:R-:W1:Y:S03]  /*8ce0*/  LDCU UR4, c[0x0][0x3a0] ;  /* 0x00007400ff0477ac */ /* 0x000e660008000800 */
[----:B----4-:R-:W3:Y:S01]  /*8cf0*/  LDG.E.CONSTANT R6, desc[UR8][R4.64+0x4] ;  /* 0x0000040804067981 */ /* 0x010ee2000c1e9900 */
[----:B------:R-:W-:Y:S01]  /*8d00*/  HFMA2 R10, -RZ, RZ, 1.125, -9232 ;  /* 0x3c80f082ff0a7431 */ /* 0x000fe200000001ff */
[----:B------:R-:W-:Y:S01]  /*8d10*/  MOV R9, 0x3f800000 ;  /* 0x3f80000000097802 */ /* 0x000fe20000000f00 */
[----:B0-----:R-:W-:-:S04]  /*8d20*/  FMUL R7, R0, UR6 ;  /* 0x0000000600077c20 */ /* 0x001fc80008400000 */
[----:B-1----:R-:W-:-:S04]  /*8d30*/  FFMA R7, R62, UR4, R7 ;  /* 0x000000043e077c23 */ /* 0x002fc80008000007 */
[----:B---3--:R-:W-:-:S04]  /*8d40*/  FADD R7, R7, R6 ;  /* 0x0000000607077221 */ /* 0x008fc80000000000 */
        /* <DEDUP_REMOVED lines=23> */
.L_x_1527:
[----:B------:R-:W-:Y:S05]  /*8ec0*/  BSYNC.RECONVERGENT B0 ;  /* 0x0000000000007941 */ /* 0x000fea0003800200 */
.L_x_1526:
[----:B------:R-:W-:Y:S04]  /*8ed0*/  BSSY.RECONVERGENT B0, `(.L_x_1528) ;  /* 0x0000021000007945 */ /* 0x000fe80003800200 */
[----:B------:R-:W-:Y:S05]  /*8ee0*/  @P1 BRA `(.L_x_1529) ;  /* 0x00000000007c1947 */ /* 0x000fea0003800000 */
[----:B------:R-:W3:Y:S01]  /*8ef0*/  LDG.E R0, desc[UR8][R2.64+0x8] ;  /* 0x0000080802007981 */ /* 0x000ee2000c1e1900 */
[----:B------:R-:W5:Y:S03]  /*8f00*/  LDCU UR4, c[0x0][0x3a0] ;  /* 0x00007400ff0477ac */ /* 0x000f660008000800 */
[----:B01----:R-:W4:Y:S01]  /*8f10*/  LDG.E.CONSTANT R7, desc[UR8][R4.64+0x8] ;  /* 0x0000080804077981 */ /* 0x003f22000c1e9900 */
[----:B------:R-:W-:Y:S01]  /*8f20*/  HFMA2 R10, -RZ, RZ, 1.125, -9232 ;  /* 0x3c80f082ff0a7431 */ /* 0x000fe200000001ff */
[----:B------:R-:W-:Y:S01]  /*8f30*/  MOV R9, 0x3f800000 ;  /* 0x3f80000000097802 */ /* 0x000fe20000000f00 */
[----:B---3--:R-:W-:-:S04]  /*8f40*/  FMUL R0, R0, UR6 ;  /* 0x0000000600007c20 */ /* 0x008fc80008400000 */
[----:B-----5:R-:W-:-:S04]  /*8f50*/  FFMA R0, R27, UR4, R0 ;  /* 0x000000041b007c23 */ /* 0x020fc80008000000 */
        /* <DEDUP_REMOVED lines=24> */
.L_x_1529:
[----:B------:R-:W-:Y:S05]  /*90e0*/  BSYNC.RECONVERGENT B0 ;  /* 0x0000000000007941 */ /* 0x000fea0003800200 */
.L_x_1528:
[----:B------:R-:W-:Y:S05]  /*90f0*/  @P0 BRA `(.L_x_1504) ;  /* 0x00000000007c0947 */ /* 0x000fea0003800000 */
[----:B------:R-:W0:Y:S01]  /*9100*/  LDG.E R0, desc[UR8][R2.64+0xc] ;  /* 0x00000c0802007981 */ /* 0x000e22000c1e1900 */
[----:B------:R-:W5:Y:S03]  /*9110*/  LDCU UR4, c[0x0][0x3a0] ;  /* 0x00007400ff0477ac */ /* 0x000f660008000800 */
[----:B----4-:R-:W4:Y:S01]  /*9120*/  LDG.E.CONSTANT R6, desc[UR8][R4.64+0xc] ;  /* 0x00000c0804067981 */ /* 0x010f22000c1e9900 */
[----:B------:R-:W-:Y:S01]  /*9130*/  HFMA2 R10, -RZ, RZ, 1.125, -9232 ;  /* 0x3c80f082ff0a7431 */ /* 0x000fe200000001ff */
[----:B------:R-:W-:Y:S01]  /*9140*/  MOV R9, 0x3f800000 ;  /* 0x3f80000000097802 */ /* 0x000fe20000000f00 */
[----:B01-3--:R-:W-:-:S04]  /*9150*/  FMUL R7, R0, UR6 ;  /* 0x0000000600077c20 */ /* 0x00bfc80008400000 */
        /* <DEDUP_REMOVED lines=25> */
.L_x_1504:
[----:B------:R-:W-:Y:S05]  /*92f0*/  BSYNC.RECONVERGENT B2 ;  /* 0x0000000000027941 */ /* 0x000fea0003800200 */
.L_x_1503:
[----:B------:R-:W5:Y:S01]  /*9300*/  LDCU UR4, c[0x0][0x3a8] ;  /* 0x00007500ff0477ac */ /* 0x000f620008000800 */
[----:B------:R-:W-:Y:S01]  /*9310*/  IADD3 R16, PT, PT, R60, 0x1, RZ ;  /* 0x000000013c107810 */ /* 0x000fe20007ffe0ff */
[----:B------:R-:W-:Y:S03]  /*9320*/  BSSY.RECONVERGENT B2, `(.L_x_1530) ;  /* 0x00001b2000027945 */ /* 0x000fe60003800200 */
[----:B-----5:R-:W-:-:S13]  /*9330*/  ISETP.GE.U32.AND P0, PT, R16, UR4, PT ;  /* 0x0000000410007c0c */ /* 0x020fda000bf06070 */
[----:B------:R-:W-:Y:S05]  /*9340*/  @P0 BRA `(.L_x_1531) ;  /* 0x0000001800bc0947 */ /* 0x000fea0003800000 */
[----:B----4-:R-:W4:Y:S02]  /*9350*/  LDC R6, c[0x0][0x3b4] ;  /* 0x0000ed00ff067b82 */ /* 0x010f240000000800 */
[----:B----4-:R-:W-:-:S13]  /*9360*/  ISETP.GT.AND P0, PT, R6, 0x3, PT ;  /* 0x000000030600780c */ /* 0x010fda0003f04270 */
[----:B------:R-:W-:Y:S05]  /*9370*/  @P0 BRA `(.L_x_1532) ;  /* 0x0000000000180947 */ /* 0x000fea0003800000 */
[----:B------:R-:W-:-:S04]  /*9380*/  IADD3 R6, PT, PT, R6, -0x2, RZ ;  /* 0xfffffffe06067810 */ /* 0x000fc80007ffe0ff */
[----:B------:R-:W-:-:S04]  /*9390*/  VIMNMX.U32 R6, PT, PT, R6, 0x2, PT ;  /* 0x0000000206067848 */ /* 0x000fc80003fe0000 */
[----:B------:R-:W-:-:S04]  /*93a0*/  SHF.L.U32 R6, R6, 0x2, RZ ;  /* 0x0000000206067819 */ /* 0x000fc800000006ff */
[----:B01-3--:R-:W0:Y:S02]  /*93b0*/  LDC R2, c[0x2][R6] ;  /* 0x0080000006027b82 */ /* 0x00be240000000800 */
[----:B0-----:R-:W-:-:S04]  /*93c0*/  SHF.R.S32.HI R3, RZ, 0x1f, R2 ;  /* 0x0000001fff037819 */ /* 0x001fc80000011402 */
.L_x_2371:
[----:B------:R-:W-:Y:S05]  /*93d0*/  BRX R2 -0x93e0                                                           (*"BRANCH_TARGETS .L_x_2372,.L_x_2373,.L_x_1533"*) ;  /* 0xffffff6c02087949 */ /* 0x000fea000383ffff */
.L_x_1532:
[----:B01-3--:R-:W-:-:S04]  /*93e0*/  MOV R3, 0xfffffffb ;  /* 0xfffffffb00037802 */ /* 0x00bfc80000000f00 */
[----:B------:R-:W-:-:S04]  /*93f0*/  VIADDMNMX.U32 R0, R6, R3, 0x2, PT ;  /* 0x0000000206007446 */ /* 0x000fc80003800003 */
[----:B------:R-:W-:-:S04]  /*9400*/  SHF.L.U32 R0, R0, 0x2, RZ ;  /* 0x0000000200007819 */ /* 0x000fc800000006ff */
[----:B------:R-:W0:Y:S02]  /*9410*/  LDC R2, c[0x2][R0+0xc] ;  /* 0x0080030000027b82 */ /* 0x000e240000000800 */
[----:B0-----:R-:W-:-:S04]  /*9420*/  SHF.R.S32.HI R3, RZ, 0x1f, R2 ;  /* 0x0000001fff037819 */ /* 0x001fc80000011402 */
.L_x_2375:
[----:B------:R-:W-:Y:S05]  /*9430*/  BRX R2 -0x9440                                                           (*"BRANCH_TARGETS .L_x_2372,.L_x_2373,.L_x_2378"*) ;  /* 0xffffff6802f07949 */ /* 0x000fea000383ffff */
.L_x_2378:
        /* <DEDUP_REMOVED lines=9> */
[----:B0-----:R-:W-:Y:S02]  /*94d0*/  IMAD.WIDE.U32 R8, R3, 0x4, R8 ;  /* 0x0000000403087825 */ /* 0x001fe400078e0008 */
[----:B------:R-:W3:Y:S04]  /*94e0*/  LDG.E.CONSTANT R3, desc[UR8][R4.64] ;  /* 0x0000000804037981 */ /* 0x000ee8000c1e9900 */
[----:B------:R-:W1:Y:S01]  /*94f0*/  LDG.E R0, desc[UR8][R8.64] ;  /* 0x0000000808007981 */ /* 0x000e62000c1e1900 */
[----:B------:R-:W-:Y:S01]  /*9500*/  HFMA2 R2, -RZ, RZ, 0.96630859375, -0.0022525787353515625 ;  /* 0x3bbb989dff027431 */ /* 0x000fe200000001ff */
[----:B------:R-:W-:Y:S01]  /*9510*/  MOV R7, 0x437c0000 ;  /* 0x437c000000077802 */ /* 0x000fe20000000f00 */
[----:B------:R-:W-:Y:S01]  /*9520*/  BSSY.RECONVERGENT B4, `(.L_x_1536) ;  /* 0x0000017000047945 */ /* 0x000fe20003800200 */
[----:B-1----:R-:W-:-:S04]  /*9530*/  FMUL R0, R0, UR5 ;  /* 0x0000000500007c20 */ /* 0x002fc80008400000 */
[----:B------:R-:W-:-:S04]  /*9540*/  FFMA R0, R61, UR4, R0 ;  /* 0x000000043d007c23 */ /* 0x000fc80008000000 */
[----:B---3--:R-:W-:-:S04]  /*9550*/  FADD R3, R0, R3 ;  /* 0x0000000300037221 */ /* 0x008fc80000000000 */
        /* <DEDUP_REMOVED lines=19> */
.L_x_1537:
[----:B------:R-:W-:Y:S05]  /*9690*/  BSYNC.RECONVERGENT B4 ;  /* 0x0000000000047941 */ /* 0x000fea0003800200 */
.L_x_1536:
[----:B------:R0:W-:Y:S02]  /*96a0*/  STG.E desc[UR8][R8.64], R0 ;  /* 0x0000000008007986 */ /* 0x0001e4000c101908 */
.L_x_1535:
[----:B------:R-:W-:Y:S05]  /*96b0*/  BSYNC.RECONVERGENT B3 ;  /* 0x0000000000037941 */ /* 0x000fea0003800200 */
.L_x_1534:
        /* <DEDUP_REMOVED lines=36> */
.L_x_1541:
[----:B------:R-:W-:Y:S05]  /*9900*/  BSYNC.RECONVERGENT B4 ;  /* 0x0000000000047941 */ /* 0x000fea0003800200 */
.L_x_1540:
[----:B------:R0:W-:Y:S02]  /*9910*/  STG.E desc[UR8][R8.64], R0 ;  /* 0x0000000008007986 */ /* 0x0001e4000c101908 */
.L_x_1539:
[----:B------:R-:W-:Y:S05]  /*9920*/  BSYNC.RECONVERGENT B3 ;  /* 0x0000000000037941 */ /* 0x000fea0003800200 */
.L_x_1538:
        /* <DEDUP_REMOVED lines=36> */
.L_x_1545:
[----:B------:R-:W-:Y:S05]  /*9b70*/  BSYNC.RECONVERGENT B4 ;  /* 0x0000000000047941 */ /* 0x000fea0003800200 */
.L_x_1544:
[----:B------:R0:W-:Y:S02]  /*9b80*/  STG.E desc[UR8][R8.64], R0 ;  /* 0x0000000008007986 */ /* 0x0001e4000c101908 */
.L_x_1543:
[----:B------:R-:W-:Y:S05]  /*9b90*/  BSYNC.RECONVERGENT B3 ;  /* 0x0000000000037941 */ /* 0x000fea0003800200 */
.L_x_1542:
[----:B0-----:R-:W0:Y:S01]  /*9ba0*/  LDC R0, c[0x0][0x3ac] ;  /* 0x0000eb00ff007b82 */ /* 0x001e220000000800 */
[----:B------:R-:W-:-:S04]  /*9bb0*/  IADD3 R3, PT, PT, R59, 0x3, RZ ;  /* 0x000000033b037810 */ /* 0x000fc80007ffe0ff */
[----:B0-----:R-:W-:-:S13]  /*9bc0*/  ISETP.GE.U32.AND P0, PT, R3, R0, PT ;  /* 0x000000000300720c */ /* 0x001fda0003f06070 */
[----:B------:R-:W-:Y:S05]  /*9bd0*/  @P0 BRA `(.L_x_1531) ;  /* 0x0000001000980947 */ /* 0x000fea0003800000 */
[----:B------:R-:W0:Y:S01]  /*9be0*/  LDC.64 R8, c[0x0][0x380] ;  /* 0x0000e000ff087b82 */ /* 0x000e220000000a00 */
[----:B------:R-:W-:Y:S01]  /*9bf0*/  IMAD R3, R16, R0, R3 ;  /* 0x0000000010037224 */ /* 0x000fe200078e0203 */
[----:B------:R-:W3:Y:S01]  /*9c00*/  LDG.E.CONSTANT R2, desc[UR8][R4.64+0xc] ;  /* 0x00000c0804027981 */ /* 0x000ee2000c1e9900 */
[----:B------:R-:W1:Y:S02]  /*9c10*/  LDCU.64 UR4, c[0x0][0x3a0] ;  /* 0x00007400ff0477ac */ /* 0x000e640008000a00 */
[----:B0-----:R-:W-:-:S05]  /*9c20*/  IMAD.WIDE.U32 R8, R3, 0x4, R8 ;  /* 0x0000000403087825 */ /* 0x001fca00078e0008 */
[----:B------:R-:W1:Y:S01]  /*9c30*/  LDG.E R0, desc[UR8][R8.64] ;  /* 0x0000000808007981 */ /* 0x000e62000c1e1900 */
[----:B------:R-:W-:Y:S01]  /*9c40*/  MOV R7, 0x437c0000 ;  /* 0x437c000000077802 */ /* 0x000fe20000000f00 */
[----:B------:R-:W-:Y:S01]  /*9c50*/  BSSY.RECONVERGENT B3, `(.L_x_1546) ;  /* 0x0000018000037945 */ /* 0x000fe20003800200 */
[----:B-1----:R-:W-:Y:S01]  /*9c60*/  FMUL R3, R0, UR5 ;  /* 0x0000000500037c20 */ /* 0x002fe20008400000 */
[----:B------:R-:W-:-:S03]  /*9c70*/  HFMA2 R0, -RZ, RZ, 0.96630859375, -0.0022525787353515625 ;  /* 0x3bbb989dff007431 */ /* 0x000fc600000001ff */
        /* <DEDUP_REMOVED lines=21> */
.L_x_1547:
[----:B------:R-:W-:Y:S05]  /*9dd0*/  BSYNC.RECONVERGENT B3 ;  /* 0x0000000000037941 */ /* 0x000fea0003800200 */
.L_x_1546:
[----:B------:R0:W-:Y:S01]  /*9de0*/  STG.E desc[UR8][R8.64], R0 ;  /* 0x0000000008007986 */ /* 0x0001e2000c101908 */
[----:B------:R-:W-:Y:S05]  /*9df0*/  BRA `(.L_x_1531) ;  /* 0x0000001000107947 */ /* 0x000fea0003800000 */
.L_x_1533:
[----:B------:R-:W0:Y:S02]  /*9e00*/  LDC R13, c[0x0][0x3ac] ;  /* 0x0000eb00ff0d7b82 */ /* 0x000e240000000800 */
[----:B0-----:R-:W-:-:S13]  /*9e10*/  ISETP.GE.U32.AND P0, PT, R59, R13, PT ;  /* 0x0000000d3b00720c */ /* 0x001fda0003f06070 */
[----:B------:R-:W0:Y:S01]  /*9e20*/  @!P0 LDC.64 R2, c[0x0][0x380] ;  /* 0x0000e000ff028b82 */ /* 0x000e220000000a00 */
[----:B------:R-:W-:Y:S01]  /*9e30*/  @!P0 IMAD R7, R16, R13, R59 ;  /* 0x0000000d10078224 */ /* 0x000fe200078e023b */
[----:B------:R-:W3:Y:S01]  /*9e40*/  @!P0 LDG.E.CONSTANT R11, desc[UR8][R4.64] ;  /* 0x00000008040b8981 */ /* 0x000ee2000c1e9900 */
[----:B------:R-:W-:-:S05]  /*9e50*/  IADD3 R10, PT, PT, R59, 0x1, RZ ;  /* 0x000000013b0a7810 */ /* 0x000fca0007ffe0ff */
[----:B------:R-:W1:Y:S01]  /*9e60*/  @!P0 LDC.64 R8, c[0x0][0x3a0] ;  /* 0x0000e800ff088b82 */ /* 0x000e620000000a00 */
[----:B0-----:R-:W-:-:S05]  /*9e70*/  @!P0 IMAD.WIDE.U32 R2, R7, 0x4, R2 ;  /* 0x0000000407028825 */ /* 0x001fca00078e0002 */
[----:B------:R-:W1:Y:S01]  /*9e80*/  @!P0 LDG.E R0, desc[UR8][R2.64] ;  /* 0x0000000802008981 */ /* 0x000e62000c1e1900 */
[----:B------:R-:W-:-:S13]  /*9e90*/  ISETP.GE.U32.AND P1, PT, R10, R13, PT ;  /* 0x0000000d0a00720c */ /* 0x000fda0003f26070 */
[----:B------:R-:W0:Y:S01]  /*9ea0*/  @!P1 LDC.64 R6, c[0x0][0x380] ;  /* 0x0000e000ff069b82 */ /* 0x000e220000000a00 */
[----:B------:R-:W-:-:S04]  /*9eb0*/  @!P1 IMAD R15, R16, R13, R10 ;  /* 0x0000000d100f9224 */ /* 0x000fc800078e020a */
[----:B0-----:R-:W-:Y:S02]  /*9ec0*/  @!P1 IMAD.WIDE.U32 R6, R15, 0x4, R6 ;  /* 0x000000040f069825 */ /* 0x001fe400078e0006 */
[----:B------:R-:W4:Y:S02]  /*9ed0*/  @!P1 LDG.E.CONSTANT R15, desc[UR8][R4.64+0x4] ;  /* 0x00000408040f9981 */ /* 0x000f24000c1e9900 */
[----:B-1----:R-:W-:-:S04]  /*9ee0*/  @!P0 FMUL R0, R0, R9 ;  /* 0x0000000900008220 */ /* 0x002fc80000400000 */
[----:B------:R-:W-:-:S04]  /*9ef0*/  @!P0 FFMA R0, R61, R8, R0 ;  /* 0x000000083d008223 */ /* 0x000fc80000000000 */
[----:B---3--:R-:W-:Y:S02]  /*9f00*/  @!P0 FADD R9, R0, R11 ;  /* 0x0000000b00098221 */ /* 0x008fe40000000000 */
[----:B------:R-:W0:Y:S03]  /*9f10*/  @!P1 LDC.64 R10, c[0x0][0x3a0] ;  /* 0x0000e800ff0a9b82 */ /* 0x000e260000000a00 */
[----:B------:R1:W-:Y:S04]  /*9f20*/  @!P0 STG.E desc[UR8][R2.64], R9 ;  /* 0x0000000902008986 */ /* 0x0003e8000c101908 */
[----:B------:R-:W0:Y:S01]  /*9f30*/  @!P1 LDG.E R0, desc[UR8][R6.64] ;  /* 0x0000000806009981 */ /* 0x000e22000c1e1900 */
[----:B------:R-:W-:Y:S01]  /*9f40*/  IADD3 R8, PT, PT, R59, 0x3, RZ ;  /* 0x000000033b087810 */ /* 0x000fe20007ffe0ff */
[----:B------:R-:W-:Y:S01]  /*9f50*/  BSSY.RECONVERGENT B0, `(.L_x_1548) ;  /* 0x0000013000007945 */ /* 0x000fe20003800200 */
[----:B0-----:R-:W-:-:S04]  /*9f60*/  @!P1 FMUL R0, R0, R11 ;  /* 0x0000000b00009220 */ /* 0x001fc80000400000 */
[----:B------:R-:W-:-:S04]  /*9f70*/  @!P1 FFMA R0, R67, R10, R0 ;  /* 0x0000000a43009223 */ /* 0x000fc80000000000 */
[----:B----4-:R-:W-:Y:S01]  /*9f80*/  @!P1 FADD R11, R0, R15 ;  /* 0x0000000f000b9221 */ /* 0x010fe20000000000 */
[----:B------:R-:W-:-:S04]  /*9f90*/  IADD3 R0, PT, PT, R59, 0x2, RZ ;  /* 0x000000023b007810 */ /* 0x000fc80007ffe0ff */
[-C--:B------:R-:W-:Y:S01]  /*9fa0*/  ISETP.GE.U32.AND P0, PT, R0, R13.reuse, PT ;  /* 0x0000000d0000720c */ /* 0x080fe20003f06070 */
[----:B------:R1:W-:Y:S01]  /*9fb0*/  @!P1 STG.E desc[UR8][R6.64], R11 ;  /* 0x0000000b06009986 */ /* 0x0003e2000c101908 */
[----:B------:R-:W-:-:S11]  /*9fc0*/  ISETP.GE.U32.AND P1, PT, R8, R13, PT ;  /* 0x0000000d0800720c */ /* 0x000fd60003f26070 */
[----:B-1----:R-:W-:Y:S05]  /*9fd0*/  @P0 BRA `(.L_x_1549) ;  /* 0x0000000000280947 */ /* 0x002fea0003800000 */
[----:B------:R-:W0:Y:S01]  /*9fe0*/  LDC.64 R2, c[0x0][0x380] ;  /* 0x0000e000ff027b82 */ /* 0x000e220000000a00 */
[----:B------:R-:W-:Y:S01]  /*9ff0*/  IMAD R7, R16, R13, R0 ;  /* 0x0000000d10077224 */ /* 0x000fe200078e0200 */
[----:B------:R-:W1:Y:S03]  /*a000*/  LDCU.64 UR4, c[0x0][0x3a0] ;  /* 0x00007400ff0477ac */ /* 0x000e660008000a00 */
[----:B0-----:R-:W-:Y:S02]  /*a010*/  IMAD.WIDE.U32 R2, R7, 0x4, R2 ;  /* 0x0000000407027825 */ /* 0x001fe400078e0002 */
[----:B------:R-:W3:Y:S04]  /*a020*/  LDG.E.CONSTANT R7, desc[UR8][R4.64+0x8] ;  /* 0x0000080804077981 */ /* 0x000ee8000c1e9900 */
[----:B------:R-:W1:Y:S02]  /*a030*/  LDG.E R0, desc[UR8][R2.64] ;  /* 0x0000000802007981 */ /* 0x000e64000c1e1900 */
[----:B-1----:R-:W-:-:S04]  /*a040*/  FMUL R0, R0, UR5 ;  /* 0x0000000500007c20 */ /* 0x002fc80008400000 */
[----:B------:R-:W-:-:S04]  /*a050*/  FFMA R0, R31, UR4, R0 ;  /* 0x000000041f007c23 */ /* 0x000fc80008000000 */
[----:B---3--:R-:W-:-:S05]  /*a060*/  FADD R7, R0, R7 ;  /* 0x0000000700077221 */ /* 0x008fca0000000000 */
[----:B------:R0:W-:Y:S02]  /*a070*/  STG.E desc[UR8][R2.64], R7 ;  /* 0x0000000702007986 */ /* 0x0001e4000c101908 */
.L_x_1549:
[----:B------:R-:W-:Y:S05]  /*a080*/  BSYNC.RECONVERGENT B0 ;  /* 0x0000000000007941 */ /* 0x000fea0003800200 */
.L_x_1548:
[----:B------:R-:W-:Y:S05]  /*a090*/  @P1 BRA `(.L_x_1531) ;  /* 0x0000000c00681947 */ /* 0x000fea0003800000 */
[----:B0-----:R-:W0:Y:S01]  /*a0a0*/  LDC.64 R2, c[0x0][0x380] ;  /* 0x0000e000ff027b82 */ /* 0x001e220000000a00 */
[----:B------:R-:W-:Y:S01]  /*a0b0*/  IMAD R13, R16, R13, R8 ;  /* 0x0000000d100d7224 */ /* 0x000fe200078e0208 */
[----:B------:R-:W3:Y:S01]  /*a0c0*/  LDG.E.CONSTANT R6, desc[UR8][R4.64+0xc] ;  /* 0x00000c0804067981 */ /* 0x000ee2000c1e9900 */
[----:B------:R-:W1:Y:S02]  /*a0d0*/  LDCU.64 UR4, c[0x0][0x3a0] ;  /* 0x00007400ff0477ac */ /* 0x000e640008000a00 */
[----:B0-----:R-:W-:-:S05]  /*a0e0*/  IMAD.WIDE.U32 R2, R13, 0x4, R2 ;  /* 0x000000040d027825 */ /* 0x001fca00078e0002 */
[----:B------:R-:W1:Y:S02]  /*a0f0*/  LDG.E R0, desc[UR8][R2.64] ;  /* 0x0000000802007981 */ /* 0x000e64000c1e1900 */
[----:B-1----:R-:W-:-:S04]  /*a100*/  FMUL R7, R0, UR5 ;  /* 0x0000000500077c20 */ /* 0x002fc80008400000 */
[----:B------:R-:W-:-:S04]  /*a110*/  FFMA R7, R30, UR4, R7 ;  /* 0x000000041e077c23 */ /* 0x000fc80008000007 */
[----:B---3--:R-:W-:-:S05]  /*a120*/  FADD R7, R7, R6 ;  /* 0x0000000607077221 */ /* 0x008fca0000000000 */
[----:B------:R0:W-:Y:S01]  /*a130*/  STG.E desc[UR8][R2.64], R7 ;  /* 0x0000000702007986 */ /* 0x0001e2000c101908 */
[----:B------:R-:W-:Y:S05]  /*a140*/  BRA `(.L_x_1531) ;  /* 0x0000000c003c7947 */ /* 0x000fea0003800000 */
.L_x_2373:
        /* <DEDUP_REMOVED lines=14> */
[----:B------:R-:W3:Y:S04]  /*a230*/  LDG.E.CONSTANT R9, desc[UR8][R4.64] ;  /* 0x0000000804097981 */ /* 0x000ee8000c1e9900 */
[----:B------:R-:W1:Y:S01]  /*a240*/  LDG.E R0, desc[UR8][R2.64] ;  /* 0x0000000802007981 */ /* 0x000e62000c1e1900 */
[----:B------:R-:W-:Y:S01]  /*a250*/  HFMA2 R14, -RZ, RZ, 1.125, -9232 ;  /* 0x3c80f082ff0e7431 */ /* 0x000fe200000001ff */
[----:B------:R-:W-:Y:S01]  /*a260*/  MOV R12, 0x3f800000 ;  /* 0x3f800000000c7802 */ /* 0x000fe20000000f00 */
[----:B-1----:R-:W-:-:S04]  /*a270*/  FMUL R0, R0, UR5 ;  /* 0x0000000500007c20 */ /* 0x002fc80008400000 */
[----:B------:R-:W-:-:S04]  /*a280*/  FFMA R0, R61, UR4, R0 ;  /* 0x000000043d007c23 */ /* 0x000fc80008000000 */
[----:B---3--:R-:W-:-:S04]  /*a290*/  FADD R9, R0, R9 ;  /* 0x0000000900097221 */ /* 0x008fc80000000000 */
        /* <DEDUP_REMOVED lines=22> */
[----:B------:R0:W-:Y:S02]  /*a400*/  STG.E desc[UR8][R2.64], R9 ;  /* 0x0000000902007986 */ /* 0x0001e4000c101908 */
.L_x_1551:
[----:B------:R-:W-:Y:S05]  /*a410*/  BSYNC.RECONVERGENT B0 ;  /* 0x0000000000007941 */ /* 0x000fea0003800200 */
.L_x_1550:
[----:B------:R-:W-:Y:S04]  /*a420*/  BSSY.RECONVERGENT B0, `(.L_x_1552) ;  /* 0x0000024000007945 */ /* 0x000fe80003800200 */
[----:B------:R-:W-:Y:S05]  /*a430*/  @P4 BRA `(.L_x_1553) ;  /* 0x0000000000884947 */ /* 0x000fea0003800000 */
[----:B0-----:R-:W0:Y:S01]  /*a440*/  LDC.64 R2, c[0x0][0x380] ;  /* 0x0000e000ff027b82 */ /* 0x001e220000000a00 */
        /* <DEDUP_REMOVED lines=33> */
.L_x_1553:
[----:B------:R-:W-:Y:S05]  /*a660*/  BSYNC.RECONVERGENT B0 ;  /* 0x0000000000007941 */ /* 0x000fea0003800200 */
.L_x_1552:
[----:B------:R-:W-:Y:S04]  /*a670*/  BSSY.RECONVERGENT B0, `(.L_x_1554) ;  /* 0x0000024000007945 */ /* 0x000fe80003800200 */
[----:B------:R-:W-:Y:S05]  /*a680*/  @P1 BRA `(.L_x_1555) ;  /* 0x0000000000881947 */ /* 0x000fea0003800000 */
[----:B01----:R-:W0:Y:S01]  /*a690*/  LDC.64 R2, c[0x0][0x380] ;  /* 0x0000e000ff027b82 */ /* 0x003e220000000a00 */
        /* <DEDUP_REMOVED lines=33> */
.L_x_1555:
[----:B------:R-:W-:Y:S05]  /*a8b0*/  BSYNC.RECONVERGENT B0 ;  /* 0x0000000000007941 */ /* 0x000fea0003800200 */
.L_x_1554:
[----:B------:R-:W-:Y:S05]  /*a8c0*/  @P0 BRA `(.L_x_1531) ;  /* 0x00000004005c0947 */ /* 0x000fea0003800000 */
[----:B01-3--:R-:W0:Y:S01]  /*a8d0*/  LDC.64 R2, c[0x0][0x380] ;  /* 0x0000e000ff027b82 */ /* 0x00be220000000a00 */
[----:B------:R-:W-:Y:S01]  /*a8e0*/  IMAD R7, R16, R7, R6 ;  /* 0x0000000710077224 */ /* 0x000fe200078e0206 */
[----:B------:R-:W1:Y:S01]  /*a8f0*/  LDCU.64 UR4, c[0x0][0x3a0] ;  /* 0x00007400ff0477ac */ /* 0x000e620008000a00 */
[----:B------:R-:W3:Y:S02]  /*a900*/  LDG.E.CONSTANT R6, desc[UR8][R4.64+0xc] ;  /* 0x00000c0804067981 */ /* 0x000ee4000c1e9900 */
[----:B0-----:R-:W-:-:S05]  /*a910*/  IMAD.WIDE.U32 R2, R7, 0x4, R2 ;  /* 0x0000000407027825 */ /* 0x001fca00078e0002 */
        /* <DEDUP_REMOVED lines=30> */
.L_x_2372:
[----:B------:R-:W0:Y:S02]  /*ab00*/  LDCU UR4, c[0x0][0x3ac] ;  /* 0x00007580ff0477ac */ /* 0x000e240008000800 */
[----:B0-----:R-:W-:-:S13]  /*ab10*/  ISETP.GE.U32.AND P0, PT, R59, UR4, PT ;  /* 0x000000043b007c0c */ /* 0x001fda000bf06070 */
[----:B------:R-:W0:Y:S01]  /*ab20*/  @!P0 LDC.64 R2, c[0x0][0x380] ;  /* 0x0000e000ff028b82 */ /* 0x000e220000000a00 */
[----:B------:R-:W-:Y:S01]  /*ab30*/  @!P0 IMAD R7, R16, UR4, R59 ;  /* 0x0000000410078c24 */ /* 0x000fe2000f8e023b */
[----:B------:R-:W3:Y:S01]  /*ab40*/  @!P0 LDG.E.CONSTANT R11, desc[UR8][R4.64] ;  /* 0x00000008040b8981 */ /* 0x000ee2000c1e9900 */
[----:B------:R-:W-:-:S05]  /*ab50*/  IADD3 R13, PT, PT, R59, 0x1, RZ ;  /* 0x000000013b0d7810 */ /* 0x000fca0007ffe0ff */
[----:B------:R-:W1:Y:S01]  /*ab60*/  @!P0 LDC.64 R8, c[0x0][0x3a0] ;  /* 0x0000e800ff088b82 */ /* 0x000e620000000a00 */
[----:B0-----:R-:W-:-:S05]  /*ab70*/  @!P0 IMAD.WIDE.U32 R2, R7, 0x4, R2 ;  /* 0x0000000407028825 */ /* 0x001fca00078e0002 */
[----:B------:R-:W1:Y:S01]  /*ab80*/  @!P0 LDG.E R0, desc[UR8][R2.64] ;  /* 0x0000000802008981 */ /* 0x000e62000c1e1900 */
[----:B------:R-:W-:-:S13]  /*ab90*/  ISETP.GE.U32.AND P1, PT, R13, UR4, PT ;  /* 0x000000040d007c0c */ /* 0x000fda000bf26070 */
[----:B------:R-:W0:Y:S01]  /*aba0*/  @!P1 LDC.64 R6, c[0x0][0x380] ;  /* 0x0000e000ff069b82 */ /* 0x000e220000000a00 */
[----:B------:R-:W-:Y:S01]  /*abb0*/  @!P1 IMAD R13, R16, UR4, R13 ;  /* 0x00000004100d9c24 */ /* 0x000fe2000f8e020d */
[----:B------:R-:W4:Y:S03]  /*abc0*/  @!P1 LDG.E.CONSTANT R15, desc[UR8][R4.64+0x4] ;  /* 0x00000408040f9981 */ /* 0x000f26000c1e9900 */
[----:B0-----:R-:W-:Y:S01]  /*abd0*/  @!P1 IMAD.WIDE.U32 R6, R13, 0x4, R6 ;  /* 0x000000040d069825 */ /* 0x001fe200078e0006 */
[----:B------:R-:W-:Y:S02]  /*abe0*/  IADD3 R17, PT, PT, R59, 0x2, RZ ;  /* 0x000000023b117810 */ /* 0x000fe40007ffe0ff */
[----:B------:R-:W0:Y:S01]  /*abf0*/  @!P1 LDC.64 R12, c[0x0][0x3a0] ;  /* 0x0000e800ff0c9b82 */ /* 0x000e220000000a00 */
[----:B-1----:R-:W-:-:S04]  /*ac00*/  @!P0 FMUL R0, R0, R9 ;  /* 0x0000000900008220 */ /* 0x002fc80000400000 */
[----:B------:R-:W-:-:S04]  /*ac10*/  @!P0 FFMA R0, R61, R8, R0 ;  /* 0x000000083d008223 */ /* 0x000fc80000000000 */
[----:B---3--:R-:W-:-:S05]  /*ac20*/  @!P0 FADD R0, R0, R11 ;  /* 0x0000000b00008221 */ /* 0x008fca0000000000 */
[----:B------:R-:W-:-:S05]  /*ac30*/  @!P0 FMNMX R11, RZ, R0, !PT ;  /* 0x00000000ff0b8209 */ /* 0x000fca0007800000 */
[----:B------:R1:W-:Y:S04]  /*ac40*/  @!P0 STG.E desc[UR8][R2.64], R11 ;  /* 0x0000000b02008986 */ /* 0x0003e8000c101908 */
[----:B------:R-:W0:Y:S01]  /*ac50*/  @!P1 LDG.E R0, desc[UR8][R6.64] ;  /* 0x0000000806009981 */ /* 0x000e22000c1e1900 */
[----:B------:R-:W-:-:S13]  /*ac60*/  ISETP.GE.U32.AND P0, PT, R17, UR4, PT ;  /* 0x0000000411007c0c */ /* 0x000fda000bf06070 */
[----:B------:R-:W3:Y:S01]  /*ac70*/  @!P0 LDC.64 R8, c[0x0][0x380] ;  /* 0x0000e000ff088b82 */ /* 0x000ee20000000a00 */
[----:B------:R-:W-:-:S04]  /*ac80*/  @!P0 IMAD R17, R16, UR4, R17 ;  /* 0x0000000410118c24 */ /* 0x000fc8000f8e0211 */
[----:B---3--:R-:W-:-:S04]  /*ac90*/  @!P0 IMAD.WIDE.U32 R8, R17, 0x4, R8 ;  /* 0x0000000411088825 */ /* 0x008fc800078e0008 */
[----:B0-----:R-:W-:-:S04]  /*aca0*/  @!P1 FMUL R0, R0, R13 ;  /* 0x0000000d00009220 */ /* 0x001fc80000400000 */
[----:B------:R-:W-:Y:S01]  /*acb0*/  @!P1 FFMA R0, R67, R12, R0 ;  /* 0x0000000c43009223 */ /* 0x000fe20000000000 */
[----:B------:R-:W-:Y:S01]  /*acc0*/  IADD3 R17, PT, PT, R59, 0x3, RZ ;  /* 0x000000033b117810 */ /* 0x000fe20007ffe0ff */
[----:B------:R-:W0:Y:S02]  /*acd0*/  @!P0 LDC.64 R12, c[0x0][0x3a0] ;  /* 0x0000e800ff0c8b82 */ /* 0x000e240000000a00 */
[----:B----4-:R-:W-:Y:S02]  /*ace0*/  @!P1 FADD R0, R0, R15 ;  /* 0x0000000f00009221 */ /* 0x010fe40000000000 */
[----:B------:R-:W3:Y:S03]  /*acf0*/  @!P0 LDG.E.CONSTANT R15, desc[UR8][R4.64+0x8] ;  /* 0x00000808040f8981 */ /* 0x000ee6000c1e9900 */
[----:B-1----:R-:W-:-:S05]  /*ad00*/  @!P1 FMNMX R11, RZ, R0, !PT ;  /* 0x00000000ff0b9209 */ /* 0x002fca0007800000 */
[----:B------:R1:W-:Y:S04]  /*ad10*/  @!P1 STG.E desc[UR8][R6.64], R11 ;  /* 0x0000000b06009986 */ /* 0x0003e8000c101908 */
[----:B------:R-:W0:Y:S01]  /*ad20*/  @!P0 LDG.E R0, desc[UR8][R8.64] ;  /* 0x0000000808008981 */ /* 0x000e22000c1e1900 */
[----:B------:R-:W-:-:S13]  /*ad30*/  ISETP.GE.U32.AND P1, PT, R17, UR4, PT ;  /* 0x0000000411007c0c */ /* 0x000fda000bf26070 */
[----:B------:R-:W4:Y:S01]  /*ad40*/  @!P1 LDC.64 R2, c[0x0][0x380] ;  /* 0x0000e000ff029b82 */ /* 0x000f220000000a00 */
[----:B------:R-:W-:Y:S01]  /*ad50*/  @!P1 IMAD R17, R16, UR4, R17 ;  /* 0x0000000410119c24 */ /* 0x000fe2000f8e0211 */
[----:B-1----:R-:W5:Y:S06]  /*ad60*/  @!P1 LDG.E.CONSTANT R6, desc[UR8][R4.64+0xc] ;  /* 0x00000c0804069981 */ /* 0x002f6c000c1e9900 */
[----:B------:R-:W1:Y:S01]  /*ad70*/  @!P1 LDC.64 R10, c[0x0][0x3a0] ;  /* 0x0000e800ff0a9b82 */ /* 0x000e620000000a00 */
[----:B----4-:R-:W-:-:S04]  /*ad80*/  @!P1 IMAD.WIDE.U32 R2, R17, 0x4, R2 ;  /* 0x0000000411029825 */ /* 0x010fc800078e0002 */
[----:B0-----:R-:W-:-:S04]  /*ad90*/  @!P0 FMUL R0, R0, R13 ;  /* 0x0000000d00008220 */ /* 0x001fc80000400000 */
[----:B------:R-:W-:-:S04]  /*ada0*/  @!P0 FFMA R0, R31, R12, R0 ;  /* 0x0000000c1f008223 */ /* 0x000fc80000000000 */
[----:B---3--:R-:W-:-:S05]  /*adb0*/  @!P0 FADD R0, R0, R15 ;  /* 0x0000000f00008221 */ /* 0x008fca0000000000 */
[----:B------:R-:W-:-:S05]  /*adc0*/  @!P0 FMNMX R7, RZ, R0, !PT ;  /* 0x00000000ff078209 */ /* 0x000fca0007800000 */
[----:B------:R0:W-:Y:S04]  /*add0*/  @!P0 STG.E desc[UR8][R8.64], R7 ;  /* 0x0000000708008986 */ /* 0x0001e8000c101908 */
[----:B------:R-:W1:Y:S02]  /*ade0*/  @!P1 LDG.E R0, desc[UR8][R2.64] ;  /* 0x0000000802009981 */ /* 0x000e64000c1e1900 */
[----:B-1----:R-:W-:-:S04]  /*adf0*/  @!P1 FMUL R11, R0, R11 ;  /* 0x0000000b000b9220 */ /* 0x002fc80000400000 */
[----:B------:R-:W-:-:S04]  /*ae00*/  @!P1 FFMA R11, R30, R10, R11 ;  /* 0x0000000a1e0b9223 */ /* 0x000fc8000000000b */
[----:B-----5:R-:W-:-:S05]  /*ae10*/  @!P1 FADD R11, R11, R6 ;  /* 0x000000060b0b9221 */ /* 0x020fca0000000000 */
[----:B------:R-:W-:-:S05]  /*ae20*/  @!P1 FMNMX R11, RZ, R11, !PT ;  /* 0x0000000bff0b9209 */ /* 0x000fca0007800000 */
[----:B------:R0:W-:Y:S02]  /*ae30*/  @!P1 STG.E desc[UR8][R2.64], R11 ;  /* 0x0000000b02009986 */ /* 0x0001e4000c101908 */
.L_x_1531:
[----:B------:R-:W-:Y:S05]  /*ae40*/  BSYNC.RECONVERGENT B2 ;  /* 0x0000000000027941 */ /* 0x000fea0003800200 */
.L_x_1530:
[----:B------:R-:W5:Y:S01]  /*ae50*/  LDCU UR4, c[0x0][0x3a8] ;  /* 0x00007500ff0477ac */ /* 0x000f620008000800 */
[----:B------:R-:W-:Y:S01]  /*ae60*/  IADD3 R16, PT, PT, R60, 0x2, RZ ;  /* 0x000000023c107810 */ /* 0x000fe20007ffe0ff */
[----:B------:R-:W-:Y:S03]  /*ae70*/  BSSY.RECONVERGENT B2, `(.L_x_1556) ;  /* 0x0000197000027945 */ /* 0x000fe60003800200 */
[----:B-----5:R-:W-:-:S13]  /*ae80*/  ISETP.GE.U32.AND P0, PT, R16, UR4, PT ;  /* 0x0000000410007c0c */ /* 0x020fda000bf06070 */
[----:B------:R-:W-:Y:S05]  /*ae90*/  @P0 BRA `(.L_x_1557) ;  /* 0x0000001800500947 */ /* 0x000fea0003800000 */
[----:B0-----:R-:W0:Y:S02]  /*aea0*/  LDC R0, c[0x0][0x3b4] ;  /* 0x0000ed00ff007b82 */ /* 0x001e240000000800 */
[----:B0-----:R-:W-:-:S13]  /*aeb0*/  ISETP.GT.AND P0, PT, R0, 0x3, PT ;  /* 0x000000030000780c */ /* 0x001fda0003f04270 */
[----:B------:R-:W-:Y:S05]  /*aec0*/  @P0 BRA `(.L_x_1558) ;  /* 0x0000000000180947 */ /* 0x000fea0003800000 */
[----:B------:R-:W-:-:S04]  /*aed0*/  IADD3 R0, PT, PT, R0, -0x2, RZ ;  /* 0xfffffffe00007810 */ /* 0x000fc80007ffe0ff */
[----:B------:R-:W-:-:S04]  /*aee0*/  VIMNMX.U32 R0, PT, PT, R0, 0x2, PT ;  /* 0x0000000200007848 */ /* 0x000fc80003fe0000 */
[----:B------:R-:W-:-:S04]  /*aef0*/  SHF.L.U32 R0, R0, 0x2, RZ ;  /* 0x0000000200007819 */ /* 0x000fc800000006ff */
[----:B-1-3--:R-:W0:Y:S02]  /*af00*/  LDC R2, c[0x2][R0+0x18] ;  /* 0x0080060000027b82 */ /* 0x00ae240000000800 */
[----:B0-----:R-:W-:-:S04]  /*af10*/  SHF.R.S32.HI R3, RZ, 0x1f, R2 ;  /* 0x0000001fff037819 */ /* 0x001fc80000011402 */
.L_x_2379:
[----:B------:R-:W-:Y:S05]  /*af20*/  BRX R2 -0xaf30                                                           (*"BRANCH_TARGETS .L_x_2380,.L_x_2381,.L_x_1559"*) ;  /* 0xffffff5002347949 */ /* 0x000fea000383ffff */
.L_x_1558:
[----:B-1-3--:R-:W-:-:S04]  /*af30*/  MOV R3, 0xfffffffb ;  /* 0xfffffffb00037802 */ /* 0x00afc80000000f00 */
[----:B------:R-:W-:-:S04]  /*af40*/  VIADDMNMX.U32 R3, R0, R3, 0x2, PT ;  /* 0x0000000200037446 */ /* 0x000fc80003800003 */
[----:B----4-:R-:W-:-:S04]  /*af50*/  SHF.L.U32 R6, R3, 0x2, RZ ;  /* 0x0000000203067819 */ /* 0x010fc800000006ff */
[----:B------:R-:W0:Y:S02]  /*af60*/  LDC R2, c[0x2][R6+0x24] ;  /* 0x0080090006027b82 */ /* 0x000e240000000800 */
[----:B0-----:R-:W-:-:S04]  /*af70*/  SHF.R.S32.HI R3, RZ, 0x1f, R2 ;  /* 0x0000001fff037819 */ /* 0x001fc80000011402 */
.L_x_2383:
[----:B------:R-:W-:Y:S05]  /*af80*/  BRX R2 -0xaf90                                                           (*"BRANCH_TARGETS .L_x_2380,.L_x_2381,.L_x_2386"*) ;  /* 0xffffff50021c7949 */ /* 0x000fea000383ffff */
.L_x_2386:
        /* <DEDUP_REMOVED lines=10> */
[----:B------:R-:W3:Y:S03]  /*b030*/  LDCU.64 UR4, c[0x0][0x3a0] ;  /* 0x00007400ff0477ac */ /* 0x000ee60008000a00 */
[----:B------:R-:W4:Y:S01]  /*b040*/  LDG.E.CONSTANT R3, desc[UR8][R4.64] ;  /* 0x0000000804037981 */ /* 0x000f22000c1e9900 */
[----:B------:R-:W-:Y:S01]  /*b050*/  HFMA2 R2, -RZ, RZ, 0.96630859375, -0.0022525787353515625 ;  /* 0x3bbb989dff027431 */ /* 0x000fe200000001ff */
[----:B------:R-:W-:Y:S01]  /*b060*/  MOV R7, 0x437c0000 ;  /* 0x437c000000077802 */ /* 0x000fe20000000f00 */
[----:B------:R-:W-:Y:S01]  /*b070*/  BSSY.RECONVERGENT B4, `(.L_x_1562) ;  /* 0x0000017000047945 */ /* 0x000fe20003800200 */
[----:B---3--:R-:W-:-:S04]  /*b080*/  FMUL R0, R0, UR5 ;  /* 0x0000000500007c20 */ /* 0x008fc80008400000 */
[----:B------:R-:W-:-:S04]  /*b090*/  FFMA R0, R39, UR4, R0 ;  /* 0x0000000427007c23 */ /* 0x000fc80008000000 */
[----:B----4-:R-:W-:-:S04]  /*b0a0*/  FADD R3, R0, R3 ;  /* 0x0000000300037221 */ /* 0x010fc80000000000 */
        /* <DEDUP_REMOVED lines=19> */
.L_x_1563:
[----:B------:R-:W-:Y:S05]  /*b1e0*/  BSYNC.RECONVERGENT B4 ;  /* 0x0000000000047941 */ /* 0x000fea0003800200 */
.L_x_1562:
[----:B------:R0:W-:Y:S02]  /*b1f0*/  STG.E desc[UR8][R8.64], R0 ;  /* 0x0000000008007986 */ /* 0x0001e4000c101908 */
.L_x_1561:
[----:B------:R-:W-:Y:S05]  /*b200*/  BSYNC.RECONVERGENT B3 ;  /* 0x0000000000037941 */ /* 0x000fea0003800200 */
.L_x_1560:
[----:B------:R-:W1:Y:S01]  /*b210*/  LDCU UR4, c[0x0][0x3ac] ;  /* 0x00007580ff0477ac */ /* 0x000e620008000800 */
[----:B0-----:R-:W-:Y:S01]  /*b220*/  IADD3 R0, PT, PT, R59, 0x1, RZ ;  /* 0x000000013b007810 */ /* 0x001fe20007ffe0ff */
[----:B------:R-:W-:Y:S03]  /*b230*/  BSSY.RECONVERGENT B3, `(.L_x_1564) ;  /* 0x0000021000037945 */ /* 0x000fe60003800200 */
[----:B-1----:R-:W-:-:S13]  /*b240*/  ISETP.GE.U32.AND P0, PT, R0, UR4, PT ;  /* 0x0000000400007c0c */ /* 0x002fda000bf06070 */
        /* <DEDUP_REMOVED lines=29> */
.L_x_1567:
[----:B------:R-:W-:Y:S05]  /*b420*/  BSYNC.RECONVERGENT B4 ;  /* 0x0000000000047941 */ /* 0x000fea0003800200 */
.L_x_1566:
[----:B------:R0:W-:Y:S02]  /*b430*/  STG.E desc[UR8][R8.64+0x4], R0 ;  /* 0x0000040008007986 */ /* 0x0001e4000c101908 */
.L_x_1565:
[----:B------:R-:W-:Y:S05]  /*b440*/  BSYNC.RECONVERGENT B3 ;  /* 0x0000000000037941 */ /* 0x000fea0003800200 */
.L_x_1564:
        /* <DEDUP_REMOVED lines=36> */
.L_x_1571:
[----:B------:R-:W-:Y:S05]  /*b690*/  BSYNC.RECONVERGENT B4 ;  /* 0x0000000000047941 */ /* 0x000fea0003800200 */
.L_x_1570:
[----:B------:R0:W-:Y:S02]  /*b6a0*/  STG.E desc[UR8][R8.64], R0 ;  /* 0x0000000008007986 */ /* 0x0001e4000c101908 */
.L_x_1569:
[----:B------:R-:W-:Y:S05]  /*b6b0*/  BSYNC.RECONVERGENT B3 ;  /* 0x0000000000037941 */ /* 0x000fea0003800200 */
.L_x_1568:
[----:B------:R-:W1:Y:S01]  /*b6c0*/  LDCU UR4, c[0x0][0x3ac] ;  /* 0x00007580ff0477ac */ /* 0x000e620008000800 */
[----:B0-----:R-:W-:-:S04]  /*b6d0*/  IADD3 R0, PT, PT, R59, 0x3, RZ ;  /* 0x000000033b007810 */ /* 0x001fc80007ffe0ff */
[----:B-1----:R-:W-:-:S13]  /*b6e0*/  ISETP.GE.U32.AND P0, PT, R0, UR4, PT ;  /* 0x0000000400007c0c */ /* 0x002fda000bf06070 */
[----:B------:R-:W-:Y:S05]  /*b6f0*/  @P0 BRA `(.L_x_1557) ;  /* 0x0000001000380947 */ /* 0x000fea0003800000 */
[----:B------:R-:W3:Y:S01]  /*b700*/  LDG.E R0, desc[UR8][R8.64+0x4] ;  /* 0x0000040808007981 */ /* 0x000ee2000c1e1900 */
[----:B------:R-:W3:Y:S03]  /*b710*/  LDCU.64 UR4, c[0x0][0x3a0] ;  /* 0x00007400ff0477ac */ /* 0x000ee60008000a00 */
[----:B------:R-:W4:Y:S01]  /*b720*/  LDG.E.CONSTANT R2, desc[UR8][R4.64+0xc] ;  /* 0x00000c0804027981 */ /* 0x000f22000c1e9900 */
[----:B------:R-:W-:Y:S01]  /*b730*/  MOV R7, 0x437c0000 ;  /* 0x437c000000077802 */ /* 0x000fe20000000f00 */
[----:B------:R-:W-:Y:S01]  /*b740*/  BSSY.RECONVERGENT B3, `(.L_x_1572) ;  /* 0x0000018000037945 */ /* 0x000fe20003800200 */
[----:B---3--:R-:W-:Y:S01]  /*b750*/  FMUL R3, R0, UR5 ;  /* 0x0000000500037c20 */ /* 0x008fe20008400000 */
[----:B------:R-:W-:-:S03]  /*b760*/  HFMA2 R0, -RZ, RZ, 0.96630859375, -0.0022525787353515625 ;  /* 0x3bbb989dff007431 */ /* 0x000fc600000001ff */
        /* <DEDUP_REMOVED lines=21> */
.L_x_1573:
[----:B------:R-:W-:Y:S05]  /*b8c0*/  BSYNC.RECONVERGENT B3 ;  /* 0x0000000000037941 */ /* 0x000fea0003800200 */
.L_x_1572:
[----:B------:R0:W-:Y:S01]  /*b8d0*/  STG.E desc[UR8][R8.64+0x4], R0 ;  /* 0x0000040008007986 */ /* 0x0001e2000c101908 */
[----:B------:R-:W-:Y:S05]  /*b8e0*/  BRA `(.L_x_1557) ;  /* 0x0000000c00bc7947 */ /* 0x000fea0003800000 */
.L_x_1559:
[----:B------:R-:W0:Y:S01]  /*b8f0*/  LDC R10, c[0x0][0x3ac] ;  /* 0x0000eb00ff0a7b82 */ /* 0x000e220000000800 */
[----:B------:R-:W-:-:S07]  /*b900*/  IADD3 R7, PT, PT, R59, 0x1, RZ ;  /* 0x000000013b077810 */ /* 0x000fce0007ffe0ff */
[----:B------:R-:W4:Y:S01]  /*b910*/  LDC.64 R2, c[0x0][0x380] ;  /* 0x0000e000ff027b82 */ /* 0x000f220000000a00 */
[-C--:B0-----:R-:W-:Y:S02]  /*b920*/  ISETP.GE.U32.AND P0, PT, R59, R10.reuse, PT ;  /* 0x0000000a3b00720c */ /* 0x081fe40003f06070 */
[-C--:B------:R-:W-:Y:S01]  /*b930*/  ISETP.GE.U32.AND P1, PT, R7, R10.reuse, PT ;  /* 0x0000000a0700720c */ /* 0x080fe20003f26070 */
[----:B------:R-:W-:-:S04]  /*b940*/  IMAD R7, R16, R10, R59 ;  /* 0x0000000a10077224 */ /* 0x000fc800078e023b */
[----:B----4-:R-:W-:-:S06]  /*b950*/  IMAD.WIDE.U32 R6, R7, 0x4, R2 ;  /* 0x0000000407067825 */ /* 0x010fcc00078e0002 */
[----:B------:R-:W3:Y:S01]  /*b960*/  @!P0 LDG.E R0, desc[UR8][R6.64] ;  /* 0x0000000806008981 */ /* 0x000ee2000c1e1900 */
[----:B------:R-:W3:Y:S03]  /*b970*/  @!P0 LDC.64 R12, c[0x0][0x3a0] ;  /* 0x0000e800ff0c8b82 */ /* 0x000ee60000000a00 */
[----:B------:R-:W4:Y:S04]  /*b980*/  @!P0 LDG.E.CONSTANT R9, desc[UR8][R4.64] ;  /* 0x0000000804098981 */ /* 0x000f28000c1e9900 */
[----:B------:R-:W5:Y:S01]  /*b990*/  @!P1 LDG.E R8, desc[UR8][R6.64+0x4] ;  /* 0x0000040806089981 */ /* 0x000f62000c1e1900 */
[----:B------:R-:W5:Y:S03]  /*b9a0*/  @!P1 LDC.64 R14, c[0x0][0x3a0] ;  /* 0x0000e800ff0e9b82 */ /* 0x000f660000000a00 */
[----:B------:R-:W2:Y:S01]  /*b9b0*/  @!P1 LDG.E.CONSTANT R11, desc[UR8][R4.64+0x4] ;  /* 0x00000408040b9981 */ /* 0x000ea2000c1e9900 */
[----:B------:R-:W-:Y:S01]  /*b9c0*/  BSSY.RECONVERGENT B0, `(.L_x_1574) ;  /* 0x0000017000007945 */ /* 0x000fe20003800200 */
[----:B---3--:R-:W-:-:S04]  /*b9d0*/  @!P0 FMUL R0, R0, R13 ;  /* 0x0000000d00008220 */ /* 0x008fc80000400000 */
[----:B------:R-:W-:Y:S01]  /*b9e0*/  @!P0 FFMA R0, R39, R12, R0 ;  /* 0x0000000c27008223 */ /* 0x000fe20000000000 */
[----:B------:R-:W-:-:S03]  /*b9f0*/  IADD3 R13, PT, PT, R59, 0x2, RZ ;  /* 0x000000023b0d7810 */ /* 0x000fc60007ffe0ff */
[----:B----4-:R-:W-:Y:S01]  /*ba00*/  @!P0 FADD R9, R0, R9 ;  /* 0x0000000900098221 */ /* 0x010fe20000000000 */
[----:B-----5:R-:W-:-:S04]  /*ba10*/  @!P1 FMUL R8, R8, R15 ;  /* 0x0000000f08089220 */ /* 0x020fc80000400000 */
[----:B------:R0:W-:Y:S01]  /*ba20*/  @!P0 STG.E desc[UR8][R6.64], R9 ;  /* 0x0000000906008986 */ /* 0x0001e2000c101908 */
[----:B------:R-:W-:Y:S01]  /*ba30*/  ISETP.GE.U32.AND P0, PT, R13, R10, PT ;  /* 0x0000000a0d00720c */ /* 0x000fe20003f06070 */
[----:B------:R-:W-:Y:S01]  /*ba40*/  @!P1 FFMA R8, R63, R14, R8 ;  /* 0x0000000e3f089223 */ /* 0x000fe20000000008 */
[----:B------:R-:W-:Y:S01]  /*ba50*/  IADD3 R15, PT, PT, R59, 0x3, RZ ;  /* 0x000000033b0f7810 */ /* 0x000fe20007ffe0ff */
[----:B------:R-:W-:Y:S02]  /*ba60*/  IMAD R13, R16, R10, R13 ;  /* 0x0000000a100d7224 */ /* 0x000fe400078e020d */
[----:B--2---:R-:W-:Y:S02]  /*ba70*/  @!P1 FADD R11, R8, R11 ;  /* 0x0000000b080b9221 */ /* 0x004fe40000000000 */
[----:B------:R-:W-:-:S03]  /*ba80*/  IMAD.WIDE.U32 R2, R13, 0x4, R2 ;  /* 0x000000040d027825 */ /* 0x000fc600078e0002 */
[----:B------:R0:W-:Y:S01]  /*ba90*/  @!P1 STG.E desc[UR8][R6.64+0x4], R11 ;  /* 0x0000040b06009986 */ /* 0x0001e2000c101908 */
[----:B------:R-:W-:Y:S02]  /*baa0*/  ISETP.GE.U32.AND P1, PT, R15, R10, PT ;  /* 0x0000000a0f00720c */ /* 0x000fe40003f26070 */
[----:B------:R-:W-:Y:S11]  /*bab0*/  @P0 BRA `(.L_x_1575) ;  /* 0x00000000001c0947 */ /* 0x000ff60003800000 */
[----:B------:R-:W2:Y:S01]  /*bac0*/  LDG.E R0, desc[UR8][R2.64] ;  /* 0x0000000802007981 */ /* 0x000ea2000c1e1900 */
[----:B------:R-:W2:Y:S03]  /*bad0*/  LDCU.64 UR4, c[0x0][0x3a0] ;  /* 0x00007400ff0477ac */ /* 0x000ea60008000a00 */
[----:B0-----:R-:W3:Y:S01]  /*bae0*/  LDG.E.CONSTANT R7, desc[UR8][R4.64+0x8] ;  /* 0x0000080804077981 */ /* 0x001ee2000c1e9900 */
[----:B--2---:R-:W-:-:S04]  /*baf0*/  FMUL R0, R0, UR5 ;  /* 0x0000000500007c20 */ /* 0x004fc80008400000 */
[----:B------:R-:W-:-:S04]  /*bb00*/  FFMA R0, R65, UR4, R0 ;  /* 0x0000000441007c23 */ /* 0x000fc80008000000 */
[----:B---3--:R-:W-:-:S05]  /*bb10*/  FADD R7, R0, R7 ;  /* 0x0000000700077221 */ /* 0x008fca0000000000 */
[----:B------:R1:W-:Y:S02]  /*bb20*/  STG.E desc[UR8][R2.64], R7 ;  /* 0x0000000702007986 */ /* 0x0003e4000c101908 */
.L_x_1575:
[----:B------:R-:W-:Y:S05]  /*bb30*/  BSYNC.RECONVERGENT B0 ;  /* 0x0000000000007941 */ /* 0x000fea0003800200 */
.L_x_1574:
[----:B------:R-:W-:Y:S05]  /*bb40*/  @P1 BRA `(.L_x_1557) ;  /* 0x0000000c00241947 */ /* 0x000fea0003800000 */
[----:B------:R-:W1:Y:S01]  /*bb50*/  LDG.E R0, desc[UR8][R2.64+0x4] ;  /* 0x0000040802007981 */ /* 0x000e62000c1e1900 */
[----:B------:R-:W1:Y:S03]  /*bb60*/  LDCU.64 UR4, c[0x0][0x3a0] ;  /* 0x00007400ff0477ac */ /* 0x000e660008000a00 */
[----:B0-----:R-:W2:Y:S01]  /*bb70*/  LDG.E.CONSTANT R6, desc[UR8][R4.64+0xc] ;  /* 0x00000c0804067981 */ /* 0x001ea2000c1e9900 */
[----:B-1----:R-:W-:-:S04]  /*bb80*/  FMUL R7, R0, UR5 ;  /* 0x0000000500077c20 */ /* 0x002fc80008400000 */
[----:B------:R-:W-:-:S04]  /*bb90*/  FFMA R7, R28, UR4, R7 ;  /* 0x000000041c077c23 */ /* 0x000fc80008000007 */
[----:B--2---:R-:W-:-:S05]  /*bba0*/  FADD R7, R7, R6 ;  /* 0x0000000607077221 */ /* 0x004fca0000000000 */
[----:B------:R0:W-:Y:S01]  /*bbb0*/  STG.E desc[UR8][R2.64+0x4], R7 ;  /* 0x0000040702007986 */ /* 0x0001e2000c101908 */
[----:B------:R-:W-:Y:S05]  /*bbc0*/  BRA `(.L_x_1557) ;  /* 0x0000000c00047947 */ /* 0x000fea0003800000 */
.L_x_2381:
[----:B------:R-:W0:Y:S01]  /*bbd0*/  LDC R0, c[0x0][0x3ac] ;  /* 0x0000eb00ff007b82 */ /* 0x000e220000000800 */
[C---:B------:R-:W-:Y:S01]  /*bbe0*/  IADD3 R3, PT, PT, R59.reuse, 0x1, RZ ;  /* 0x000000013b037810 */ /* 0x040fe20007ffe0ff */
[----:B------:R-:W-:Y:S01]  /*bbf0*/  BSSY.RECONVERGENT B0, `(.L_x_1576) ;  /* 0x000002c000007945 */ /* 0x000fe20003800200 */
[C---:B------:R-:W-:Y:S02]  /*bc00*/  IADD3 R9, PT, PT, R59.reuse, 0x2, RZ ;  /* 0x000000023b097810 */ /* 0x040fe40007ffe0ff */
[----:B------:R-:W-:-:S03]  /*bc10*/  IADD3 R11, PT, PT, R59, 0x3, RZ ;  /* 0x000000033b0b7810 */ /* 0x000fc60007ffe0ff */
[----:B----4-:R-:W1:Y:S01]  /*bc20*/  LDC.64 R6, c[0x0][0x380] ;  /* 0x0000e000ff067b82 */ /* 0x010e620000000a00 */
        /* <DEDUP_REMOVED lines=9> */
[----:B------:R-:W3:Y:S01]  /*bcc0*/  LDG.E R0, desc[UR8][R6.64] ;  /* 0x0000000806007981 */ /* 0x000ee2000c1e1900 */
[----:B------:R-:W3:Y:S03]  /*bcd0*/  LDCU.64 UR4, c[0x0][0x3a0] ;  /* 0x00007400ff0477ac */ /* 0x000ee60008000a00 */
[----:B------:R-:W4:Y:S01]  /*bce0*/  LDG.E.CONSTANT R9, desc[UR8][R4.64] ;  /* 0x0000000804097981 */ /* 0x000f22000c1e9900 */
[----:B------:R-:W-:Y:S01]  /*bcf0*/  HFMA2 R12, -RZ, RZ, 1.125, -9232 ;  /* 0x3c80f082ff0c7431 */ /* 0x000fe200000001ff */
[----:B------:R-:W-:Y:S01]  /*bd00*/  MOV R11, 0x3f800000 ;  /* 0x3f800000000b7802 */ /* 0x000fe20000000f00 */
[----:B---3--:R-:W-:-:S04]  /*bd10*/  FMUL R0, R0, UR5 ;  /* 0x0000000500007c20 */ /* 0x008fc80008400000 */
[----:B------:R-:W-:-:S04]  /*bd20*/  FFMA R0, R39, UR4, R0 ;  /* 0x0000000427007c23 */ /* 0x000fc80008000000 */
        /* <DEDUP_REMOVED lines=24> */
.L_x_1577:
[----:B------:R-:W-:Y:S05]  /*beb0*/  BSYNC.RECONVERGENT B0 ;  /* 0x0000000000007941 */ /* 0x000fea0003800200 */
.L_x_1576:
[----:B------:R-:W-:Y:S04]  /*bec0*/  BSSY.RECONVERGENT B0, `(.L_x_1578) ;  /* 0x0000021000007945 */ /* 0x000fe80003800200 */
[----:B------:R-:W-:Y:S05]  /*bed0*/  @P4 BRA `(.L_x_1579) ;  /* 0x00000000007c4947 */ /* 0x000fea0003800000 */
[----:B------:R-:W3:Y:S01]  /*bee0*/  LDG.E R0, desc[UR8][R6.64+0x4] ;  /* 0x0000040806007981 */ /* 0x000ee2000c1e1900 */
[----:B------:R-:W3:Y:S03]  /*bef0*/  LDCU.64 UR4, c[0x0][0x3a0] ;  /* 0x00007400ff0477ac */ /* 0x000ee60008000a00 */
[----:B0-----:R-:W4:Y:S01]  /*bf00*/  LDG.E.CONSTANT R9, desc[UR8][R4.64+0x4] ;  /* 0x0000040804097981 */ /* 0x001f22000c1e9900 */
        /* <DEDUP_REMOVED lines=28> */
.L_x_1579:
[----:B------:R-:W-:Y:S05]  /*c0d0*/  BSYNC.RECONVERGENT B0 ;  /* 0x0000000000007941 */ /* 0x000fea0003800200 */
.L_x_1578:
[----:B------:R-:W-:Y:S04]  /*c0e0*/  BSSY.RECONVERGENT B0, `(.L_x_1580) ;  /* 0x0000021000007945 */ /* 0x000fe80003800200 */
[----:B------:R-:W-:Y:S05]  /*c0f0*/  @P1 BRA `(.L_x_1581) ;  /* 0x00000000007c1947 */ /* 0x000fea0003800000 */
[----:B------:R-:W3:Y:S01]  /*c100*/  LDG.E R0, desc[UR8][R2.64] ;  /* 0x0000000802007981 */ /* 0x000ee2000c1e1900 */
[----:B------:R-:W3:Y:S03]  /*c110*/  LDCU.64 UR4, c[0x0][0x3a0] ;  /* 0x00007400ff0477ac */ /* 0x000ee60008000a00 */
[----:B01----:R-:W4:Y:S01]  /*c120*/  LDG.E.CONSTANT R7, desc[UR8][R4.64+0x8] ;  /* 0x0000080804077981 */ /* 0x003f22000c1e9900 */
        /* <DEDUP_REMOVED lines=28> */
.L_x_1581:
[----:B------:R-:W-:Y:S05]  /*c2f0*/  BSYNC.RECONVERGENT B0 ;  /* 0x0000000000007941 */ /* 0x000fea0003800200 */
.L_x_1580:
        /* <DEDUP_REMOVED lines=33> */
.L_x_2380:
[----:B------:R-:W0:Y:S01]  /*c510*/  LDCU UR4, c[0x0][0x3ac] ;  /* 0x00007580ff0477ac */ /* 0x000e220008000800 */
[----:B------:R-:W4:Y:S01]  /*c520*/  LDC.64 R2, c[0x0][0x380] ;  /* 0x0000e000ff027b82 */ /* 0x000f220000000a00 */
[C---:B------:R-:W-:Y:S02]  /*c530*/  IADD3 R0, PT, PT, R59.reuse, 0x1, RZ ;  /* 0x000000013b007810 */ /* 0x040fe40007ffe0ff */
[----:B0-----:R-:W-:Y:S01]  /*c540*/  ISETP.GE.U32.AND P0, PT, R59, UR4, PT ;  /* 0x000000043b007c0c */ /* 0x001fe2000bf06070 */
[----:B------:R-:W-:Y:S01]  /*c550*/  IMAD R7, R16, UR4, R59 ;  /* 0x0000000410077c24 */ /* 0x000fe2000f8e023b */
[----:B------:R-:W-:-:S03]  /*c560*/  ISETP.GE.U32.AND P1, PT, R0, UR4, PT ;  /* 0x0000000400007c0c */ /* 0x000fc6000bf26070 */
[----:B----4-:R-:W-:-:S08]  /*c570*/  IMAD.WIDE.U32 R6, R7, 0x4, R2 ;  /* 0x0000000407067825 */ /* 0x010fd000078e0002 */
[----:B------:R-:W3:Y:S01]  /*c580*/  @!P0 LDG.E R0, desc[UR8][R6.64] ;  /* 0x0000000806008981 */ /* 0x000ee2000c1e1900 */
[----:B------:R-:W3:Y:S03]  /*c590*/  @!P0 LDC.64 R10, c[0x0][0x3a0] ;  /* 0x0000e800ff0a8b82 */ /* 0x000ee60000000a00 */
[----:B------:R-:W4:Y:S04]  /*c5a0*/  @!P1 LDG.E R8, desc[UR8][R6.64+0x4] ;  /* 0x0000040806089981 */ /* 0x000f28000c1e1900 */
[----:B------:R-:W5:Y:S01]  /*c5b0*/  @!P0 LDG.E.CONSTANT R9, desc[UR8][R4.64] ;  /* 0x0000000804098981 */ /* 0x000f62000c1e9900 */
[----:B------:R-:W4:Y:S03]  /*c5c0*/  @!P1 LDC.64 R12, c[0x0][0x3a0] ;  /* 0x0000e800ff0c9b82 */ /* 0x000f260000000a00 */
[----:B------:R-:W2:Y:S01]  /*c5d0*/  @!P1 LDG.E.CONSTANT R15, desc[UR8][R4.64+0x4] ;  /* 0x00000408040f9981 */ /* 0x000ea2000c1e9900 */
[----:B---3--:R-:W-:Y:S01]  /*c5e0*/  @!P0 FMUL R0, R0, R11 ;  /* 0x0000000b00008220 */ /* 0x008fe20000400000 */
[C---:B------:R-:W-:Y:S01]  /*c5f0*/  IADD3 R11, PT, PT, R59.reuse, 0x2, RZ ;  /* 0x000000023b0b7810 */ /* 0x040fe20007ffe0ff */
[----:B----4-:R-:W-:Y:S01]  /*c600*/  @!P1 FMUL R8, R8, R13 ;  /* 0x0000000d08089220 */ /* 0x010fe20000400000 */
[----:B------:R-:W-:Y:S01]  /*c610*/  IADD3 R13, PT, PT, R59, 0x3, RZ ;  /* 0x000000033b0d7810 */ /* 0x000fe20007ffe0ff */
[----:B------:R-:W-:Y:S01]  /*c620*/  @!P0 FFMA R0, R39, R10, R0 ;  /* 0x0000000a27008223 */ /* 0x000fe20000000000 */
[----:B------:R-:W-:Y:S01]  /*c630*/  ISETP.GE.U32.AND P2, PT, R11, UR4, PT ;  /* 0x000000040b007c0c */ /* 0x000fe2000bf46070 */
[----:B------:R-:W-:Y:S01]  /*c640*/  @!P1 FFMA R8, R63, R12, R8 ;  /* 0x0000000c3f089223 */ /* 0x000fe20000000008 */
[----:B------:R-:W-:Y:S01]  /*c650*/  ISETP.GE.U32.AND P3, PT, R13, UR4, PT ;  /* 0x000000040d007c0c */ /* 0x000fe2000bf66070 */
[----:B-----5:R-:W-:Y:S01]  /*c660*/  @!P0 FADD R0, R0, R9 ;  /* 0x0000000900008221 */ /* 0x020fe20000000000 */
[----:B------:R-:W-:-:S02]  /*c670*/  IMAD R13, R16, UR4, R11 ;  /* 0x00000004100d7c24 */ /* 0x000fc4000f8e020b */
[----:B--2---:R-:W-:Y:S02]  /*c680*/  @!P1 FADD R8, R8, R15 ;  /* 0x0000000f08089221 */ /* 0x004fe40000000000 */
[----:B------:R-:W-:Y:S01]  /*c690*/  @!P0 FMNMX R9, RZ, R0, !PT ;  /* 0x00000000ff098209 */ /* 0x000fe20007800000 */
[----:B------:R-:W-:Y:S02]  /*c6a0*/  IMAD.WIDE.U32 R2, R13, 0x4, R2 ;  /* 0x000000040d027825 */ /* 0x000fe400078e0002 */
[----:B------:R-:W-:Y:S02]  /*c6b0*/  @!P1 FMNMX R11, RZ, R8, !PT ;  /* 0x00000008ff0b9209 */ /* 0x000fe40007800000 */
[----:B------:R-:W-:Y:S01]  /*c6c0*/  @!P0 STG.E desc[UR8][R6.64], R9 ;  /* 0x0000000906008986 */ /* 0x000fe2000c101908 */
[----:B------:R-:W0:Y:S03]  /*c6d0*/  @!P2 LDC.64 R12, c[0x0][0x3a0] ;  /* 0x0000e800ff0cab82 */ /* 0x000e260000000a00 */
[----:B------:R1:W-:Y:S04]  /*c6e0*/  @!P1 STG.E desc[UR8][R6.64+0x4], R11 ;  /* 0x0000040b06009986 */ /* 0x0003e8000c101908 */
[----:B------:R-:W0:Y:S01]  /*c6f0*/  @!P2 LDG.E R0, desc[UR8][R2.64] ;  /* 0x000000080200a981 */ /* 0x000e22000c1e1900 */
[----:B------:R-:W2:Y:S03]  /*c700*/  @!P3 LDC.64 R16, c[0x0][0x3a0] ;  /* 0x0000e800ff10bb82 */ /* 0x000ea60000000a00 */
[----:B------:R-:W2:Y:S04]  /*c710*/  @!P3 LDG.E R8, desc[UR8][R2.64+0x4] ;  /* 0x000004080208b981 */ /* 0x000ea8000c1e1900 */
[----:B------:R-:W3:Y:S04]  /*c720*/  @!P2 LDG.E.CONSTANT R15, desc[UR8][R4.64+0x8] ;  /* 0x00000808040fa981 */ /* 0x000ee8000c1e9900 */
[----:B------:R-:W4:Y:S01]  /*c730*/  @!P3 LDG.E.CONSTANT R10, desc[UR8][R4.64+0xc] ;  /* 0x00000c08040ab981 */ /* 0x000f22000c1e9900 */
[----:B0-----:R-:W-:Y:S01]  /*c740*/  @!P2 FMUL R0, R0, R13 ;  /* 0x0000000d0000a220 */ /* 0x001fe20000400000 */
[----:B--2---:R-:W-:-:S03]  /*c750*/  @!P3 FMUL R13, R8, R17 ;  /* 0x00000011080db220 */ /* 0x004fc60000400000 */
[----:B------:R-:W-:Y:S01]  /*c760*/  @!P2 FFMA R0, R65, R12, R0 ;  /* 0x0000000c4100a223 */ /* 0x000fe20000000000 */
[----:B------:R-:W-:-:S03]  /*c770*/  @!P3 FFMA R13, R28, R16, R13 ;  /* 0x000000101c0db223 */ /* 0x000fc6000000000d */
[----:B---3--:R-:W-:Y:S01]  /*c780*/  @!P2 FADD R0, R0, R15 ;  /* 0x0000000f0000a221 */ /* 0x008fe20000000000 */
[----:B----4-:R-:W-:-:S04]  /*c790*/  @!P3 FADD R13, R13, R10 ;  /* 0x0000000a0d0db221 */ /* 0x010fc80000000000 */
[----:B-1----:R-:W-:Y:S02]  /*c7a0*/  @!P2 FMNMX R7, RZ, R0, !PT ;  /* 0x00000000ff07a209 */ /* 0x002fe40007800000 */
[----:B------:R-:W-:-:S03]  /*c7b0*/  @!P3 FMNMX R13, RZ, R13, !PT ;  /* 0x0000000dff0db209 */ /* 0x000fc60007800000 */
[----:B------:R0:W-:Y:S04]  /*c7c0*/  @!P2 STG.E desc[UR8][R2.64], R7 ;  /* 0x000000070200a986 */ /* 0x0001e8000c101908 */
[----:B------:R0:W-:Y:S02]  /*c7d0*/  @!P3 STG.E desc[UR8][R2.64+0x4], R13 ;  /* 0x0000040d0200b986 */ /* 0x0001e4000c101908 */
.L_x_1557:
[----:B------:R-:W-:Y:S05]  /*c7e0*/  BSYNC.RECONVERGENT B2 ;  /* 0x0000000000027941 */ /* 0x000fea0003800200 */
.L_x_1556:
[----:B------:R-:W5:Y:S01]  /*c7f0*/  LDCU UR4, c[0x0][0x3a8] ;  /* 0x00007500ff0477ac */ /* 0x000f620008000800 */
[----:B------:R-:W-:-:S04]  /*c800*/  IADD3 R60, PT, PT, R60, 0x3, RZ ;  /* 0x000000033c3c7810 */ /* 0x000fc80007ffe0ff */
[----:B-----5:R-:W-:-:S13]  /*c810*/  ISETP.GE.U32.AND P0, PT, R60, UR4, PT ;  /* 0x000000043c007c0c */ /* 0x020fda000bf06070 */
[----:B------:R-:W-:Y:S05]  /*c820*/  @P0 EXIT ;  /* 0x000000000000094d */ /* 0x000fea0003800000 */
        /* <DEDUP_REMOVED lines=8> */
.L_x_2387:
[----:B------:R-:W-:Y:S05]  /*c8b0*/  BRX R2 -0xc8c0                                                           (*"BRANCH_TARGETS .L_x_2388,.L_x_2389,.L_x_1583"*) ;  /* 0xffffff3402d07949 */ /* 0x000fea000383ffff */
.L_x_1582:
[----:B-1-3--:R-:W-:-:S04]  /*c8c0*/  MOV R3, 0xfffffffb ;  /* 0xfffffffb00037802 */ /* 0x00afc80000000f00 */
[----:B------:R-:W-:-:S04]  /*c8d0*/  VIADDMNMX.U32 R3, R0, R3, 0x2, PT ;  /* 0x0000000200037446 */ /* 0x000fc80003800003 */
[----:B----4-:R-:W-:-:S04]  /*c8e0*/  SHF.L.U32 R6, R3, 0x2, RZ ;  /* 0x0000000203067819 */ /* 0x010fc800000006ff */
[----:B------:R-:W0:Y:S02]  /*c8f0*/  LDC R2, c[0x2][R6+0x3c] ;  /* 0x00800f0006027b82 */ /* 0x000e240000000800 */
[----:B0-----:R-:W-:-:S04]  /*c900*/  SHF.R.S32.HI R3, RZ, 0x1f, R2 ;  /* 0x0000001fff037819 */ /* 0x001fc80000011402 */
.L_x_2391:
[----:B------:R-:W-:Y:S05]  /*c910*/  BRX R2 -0xc920                                                           (*"BRANCH_TARGETS .L_x_2388,.L_x_2389,.L_x_2394"*) ;  /* 0xffffff3402b87949 */ /* 0x000fea000383ffff */
.L_x_2394:
        /* <DEDUP_REMOVED lines=37> */
.L_x_1587:
[----:B------:R-:W-:Y:S05]  /*cb70*/  BSYNC.RECONVERGENT B3 ;  /* 0x0000000000037941 */ /* 0x000fea0003800200 */
.L_x_1586:
[----:B------:R0:W-:Y:S02]  /*cb80*/  STG.E desc[UR8][R8.64], R0 ;  /* 0x0000000008007986 */ /* 0x0001e4000c101908 */
.L_x_1585:
[----:B------:R-:W-:Y:S05]  /*cb90*/  BSYNC.RECONVERGENT B2 ;  /* 0x0000000000027941 */ /* 0x000fea0003800200 */
.L_x_1584:
[----:B------:R-:W1:Y:S01]  /*cba0*/  LDCU UR4, c[0x0][0x3ac] ;  /* 0x00007580ff0477ac */ /* 0x000e620008000800 */
[----:B------:R-:W-:Y:S01]  /*cbb0*/  IADD3 R3, PT, PT, R59, 0x1, RZ ;  /* 0x000000013b037810 */ /* 0x000fe20007ffe0ff */
[----:B------:R-:W-:Y:S03]  /*cbc0*/  BSSY.RECONVERGENT B2, `(.L_x_1588) ;  /* 0x0000024000027945 */ /* 0x000fe60003800200 */
[----:B-1----:R-:W-:-:S13]  /*cbd0*/  ISETP.GE.U32.AND P0, PT, R3, UR4, PT ;  /* 0x0000000403007c0c */ /* 0x002fda000bf06070 */
[----:B------:R-:W-:Y:S05]  /*cbe0*/  @P0 BRA `(.L_x_1589) ;  /* 0x0000000000840947 */ /* 0x000fea0003800000 */
[----:B0-----:R-:W0:Y:S01]  /*cbf0*/  LDC.64 R8, c[0x0][0x380] ;  /* 0x0000e000ff087b82 */ /* 0x001e220000000a00 */
[----:B------:R-:W-:Y:S01]  /*cc00*/  IMAD R3, R60, UR4, R3 ;  /* 0x000000043c037c24 */ /* 0x000fe2000f8e0203 */
        /* <DEDUP_REMOVED lines=29> */
.L_x_1591:
[----:B------:R-:W-:Y:S05]  /*cde0*/  BSYNC.RECONVERGENT B3 ;  /* 0x0000000000037941 */ /* 0x000fea0003800200 */
.L_x_1590:
[----:B------:R1:W-:Y:S02]  /*cdf0*/  STG.E desc[UR8][R8.64], R0 ;  /* 0x0000000008007986 */ /* 0x0003e4000c101908 */
.L_x_1589:
[----:B------:R-:W-:Y:S05]  /*ce00*/  BSYNC.RECONVERGENT B2 ;  /* 0x0000000000027941 */ /* 0x000fea0003800200 */
.L_x_1588:
[----:B------:R-:W3:Y:S01]  /*ce10*/  LDCU UR4, c[0x0][0x3ac] ;  /* 0x00007580ff0477ac */ /* 0x000ee20008000800 */
[----:B------:R-:W-:Y:S01]  /*ce20*/  IADD3 R3, PT, PT, R59, 0x2, RZ ;  /* 0x000000023b037810 */ /* 0x000fe20007ffe0ff */
[----:B------:R-:W-:Y:S03]  /*ce30*/  BSSY.RECONVERGENT B2, `(.L_x_1592) ;  /* 0x0000024000027945 */ /* 0x000fe60003800200 */
[----:B---3--:R-:W-:-:S13]  /*ce40*/  ISETP.GE.U32.AND P0, PT, R3, UR4, PT ;  /* 0x0000000403007c0c */ /* 0x008fda000bf06070 */
[----:B------:R-:W-:Y:S05]  /*ce50*/  @P0 BRA `(.L_x_1593) ;  /* 0x0000000000840947 */ /* 0x000fea0003800000 */
[----:B01----:R-:W0:Y:S01]  /*ce60*/  LDC.64 R8, c[0x0][0x380] ;  /* 0x0000e000ff087b82 */ /* 0x003e220000000a00 */
        /* <DEDUP_REMOVED lines=30> */
.L_x_1595:
[----:B------:R-:W-:Y:S05]  /*d050*/  BSYNC.RECONVERGENT B3 ;  /* 0x0000000000037941 */ /* 0x000fea0003800200 */
.L_x_1594:
[----:B------:R3:W-:Y:S02]  /*d060*/  STG.E desc[UR8][R8.64], R0 ;  /* 0x0000000008007986 */ /* 0x0007e4000c101908 */
.L_x_1593:
[----:B------:R-:W-:Y:S05]  /*d070*/  BSYNC.RECONVERGENT B2 ;  /* 0x0000000000027941 */ /* 0x000fea0003800200 */
.L_x_1592:
[----:B------:R-:W4:Y:S01]  /*d080*/  LDCU UR5, c[0x0][0x3ac] ;  /* 0x00007580ff0577ac */ /* 0x000f220008000800 */
[----:B------:R-:W-:-:S04]  /*d090*/  IADD3 R59, PT, PT, R59, 0x3, RZ ;  /* 0x000000033b3b7810 */ /* 0x000fc80007ffe0ff */
[----:B----4-:R-:W-:-:S13]  /*d0a0*/  ISETP.GE.U32.AND P0, PT, R59, UR5, PT ;  /* 0x000000053b007c0c */ /* 0x010fda000bf06070 */
[----:B------:R-:W-:Y:S05]  /*d0b0*/  @P0 EXIT ;  /* 0x000000000000094d */ /* 0x000fea0003800000 */
[----:B01-3--:R-:W0:Y:S01]  /*d0c0*/  LDC.64 R8, c[0x0][0x380] ;  /* 0x0000e000ff087b82 */ /* 0x00be220000000a00 */
        /* <DEDUP_REMOVED lines=30> */
.L_x_1597:
[----:B------:R-:W-:Y:S05]  /*d2b0*/  BSYNC.RECONVERGENT B2 ;  /* 0x0000000000027941 */ /* 0x000fea0003800200 */
.L_x_1596:
[----:B------:R-:W-:Y:S01]  /*d2c0*/  STG.E desc[UR8][R8.64], R0 ;  /* 0x0000000008007986 */ /* 0x000fe2000c101908 */
[----:B------:R-:W-:Y:S05]  /*d2d0*/  EXIT ;  /* 0x000000000000794d */ /* 0x000fea0003800000 */
.L_x_1583:
        /* <DEDUP_REMOVED lines=10> */
[----:B----4-:R-:W0:Y:S01]  /*d380*/  @!P1 LDC.64 R6, c[0x0][0x380] ;  /* 0x0000e000ff069b82 */ /* 0x010e220000000a00 */
[----:B------:R-:W-:-:S04]  /*d390*/  @!P1 IMAD R13, R60, UR4, R13 ;  /* 0x000000043c0d9c24 */ /* 0x000fc8000f8e020d */
[----:B0-----:R-:W-:-:S04]  /*d3a0*/  @!P1 IMAD.WIDE.U32 R6, R13, 0x4, R6 ;  /* 0x000000040d069825 */ /* 0x001fc800078e0006 */
[----:B-1----:R-:W-:-:S04]  /*d3b0*/  @!P0 FMUL R0, R0, R9 ;  /* 0x0000000900008220 */ /* 0x002fc80000400000 */
[----:B------:R-:W-:Y:S02]  /*d3c0*/  @!P0 FFMA R0, R29, R8, R0 ;  /* 0x000000081d008223 */ /* 0x000fe40000000000 */
[----:B------:R-:W4:Y:S02]  /*d3d0*/  @!P1 LDG.E.CONSTANT R8, desc[UR8][R4.64+0x4] ;  /* 0x0000040804089981 */ /* 0x000f24000c1e9900 */
[----:B---3--:R-:W-:Y:S02]  /*d3e0*/  @!P0 FADD R9, R0, R11 ;  /* 0x0000000b00098221 */ /* 0x008fe40000000000 */
[----:B------:R-:W0:Y:S03]  /*d3f0*/  @!P1 LDC.64 R10, c[0x0][0x3a0] ;  /* 0x0000e800ff0a9b82 */ /* 0x000e260000000a00 */
[----:B------:R1:W-:Y:S04]  /*d400*/  @!P0 STG.E desc[UR8][R2.64], R9 ;  /* 0x0000000902008986 */ /* 0x0003e8000c101908 */
[----:B------:R-:W0:Y:S01]  /*d410*/  @!P1 LDG.E R0, desc[UR8][R6.64] ;  /* 0x0000000806009981 */ /* 0x000e22000c1e1900 */
[----:B------:R-:W-:-:S04]  /*d420*/  IADD3 R13, PT, PT, R59, 0x2, RZ ;  /* 0x000000023b0d7810 */ /* 0x000fc80007ffe0ff */
[----:B------:R-:W-:Y:S01]  /*d430*/  ISETP.GE.U32.AND P0, PT, R13, UR4, PT ;  /* 0x000000040d007c0c */ /* 0x000fe2000bf06070 */
[----:B------:R-:W-:Y:S01]  /*d440*/  BSSY.RECONVERGENT B0, `(.L_x_1598) ;  /* 0x0000012000007945 */ /* 0x000fe20003800200 */
[----:B------:R-:W-:-:S04]  /*d450*/  IADD3 R59, PT, PT, R59, 0x3, RZ ;  /* 0x000000033b3b7810 */ /* 0x000fc80007ffe0ff */
[----:B------:R-:W-:Y:S01]  /*d460*/  ISETP.GE.U32.AND P2, PT, R59, UR4, PT ;  /* 0x000000043b007c0c */ /* 0x000fe2000bf46070 */
[----:B0-----:R-:W-:-:S04]  /*d470*/  @!P1 FMUL R11, R0, R11 ;  /* 0x0000000b000b9220 */ /* 0x001fc80000400000 */
[----:B------:R-:W-:-:S04]  /*d480*/  @!P1 FFMA R11, R36, R10, R11 ;  /* 0x0000000a240b9223 */ /* 0x000fc8000000000b */
[----:B----4-:R-:W-:-:S05]  /*d490*/  @!P1 FADD R11, R11, R8 ;  /* 0x000000080b0b9221 */ /* 0x010fca0000000000 */
[----:B------:R1:W-:Y:S01]  /*d4a0*/  @!P1 STG.E desc[UR8][R6.64], R11 ;  /* 0x0000000b06009986 */ /* 0x0003e2000c101908 */
[----:B------:R-:W-:Y:S05]  /*d4b0*/  @P0 BRA `(.L_x_1599) ;  /* 0x0000000000280947 */ /* 0x000fea0003800000 */
[----:B-1----:R-:W0:Y:S01]  /*d4c0*/  LDC.64 R2, c[0x0][0x380] ;  /* 0x0000e000ff027b82 */ /* 0x002e220000000a00 */
[----:B------:R-:W-:Y:S01]  /*d4d0*/  IMAD R13, R60, UR4, R13 ;  /* 0x000000043c0d7c24 */ /* 0x000fe2000f8e020d */
[----:B------:R-:W3:Y:S01]  /*d4e0*/  LDG.E.CONSTANT R7, desc[UR8][R4.64+0x8] ;  /* 0x0000080804077981 */ /* 0x000ee2000c1e9900 */
[----:B------:R-:W1:Y:S02]  /*d4f0*/  LDCU.64 UR6, c[0x0][0x3a0] ;  /* 0x00007400ff0677ac */ /* 0x000e640008000a00 */
[----:B0-----:R-:W-:-:S05]  /*d500*/  IMAD.WIDE.U32 R2, R13, 0x4, R2 ;  /* 0x000000040d027825 */ /* 0x001fca00078e0002 */
[----:B------:R-:W1:Y:S02]  /*d510*/  LDG.E R0, desc[UR8][R2.64] ;  /* 0x0000000802007981 */ /* 0x000e64000c1e1900 */
[----:B-1----:R-:W-:-:S04]  /*d520*/  FMUL R0, R0, UR7 ;  /* 0x0000000700007c20 */ /* 0x002fc80008400000 */
[----:B------:R-:W-:-:S04]  /*d530*/  FFMA R0, R37, UR6, R0 ;  /* 0x0000000625007c23 */ /* 0x000fc80008000000 */
[----:B---3--:R-:W-:-:S05]  /*d540*/  FADD R7, R0, R7 ;  /* 0x0000000700077221 */ /* 0x008fca0000000000 */
[----:B------:R0:W-:Y:S02]  /*d550*/  STG.E desc[UR8][R2.64], R7 ;  /* 0x0000000702007986 */ /* 0x0001e4000c101908 */
.L_x_1599:
[----:B------:R-:W-:Y:S05]  /*d560*/  BSYNC.RECONVERGENT B0 ;  /* 0x0000000000007941 */ /* 0x000fea0003800200 */
.L_x_1598:
[----:B------:R-:W-:Y:S05]  /*d570*/  @P2 EXIT ;  /* 0x000000000000294d */ /* 0x000fea0003800000 */
[----:B01----:R-:W0:Y:S01]  /*d580*/  LDC.64 R2, c[0x0][0x380] ;  /* 0x0000e000ff027b82 */ /* 0x003e220000000a00 */
        /* <DEDUP_REMOVED lines=8> */
[----:B------:R-:W-:Y:S01]  /*d610*/  STG.E desc[UR8][R2.64], R7 ;  /* 0x0000000702007986 */ /* 0x000fe2000c101908 */
[----:B------:R-:W-:Y:S05]  /*d620*/  EXIT ;  /* 0x000000000000794d */ /* 0x000fea0003800000 */
.L_x_2389:
        /* <DEDUP_REMOVED lines=12> */
[----:B------:R-:W3:Y:S01]  /*d6f0*/  LDG.E.CONSTANT R11, desc[UR8][R4.64] ;  /* 0x00000008040b7981 */ /* 0x000ee2000c1e9900 */
[----:B------:R-:W1:Y:S02]  /*d700*/  LDCU.64 UR6, c[0x0][0x3a0] ;  /* 0x00007400ff0677ac */ /* 0x000e640008000a00 */
        /* <DEDUP_REMOVED lines=12> */
[----:B------:R-:W4:Y:S01]  /*d7d0*/  MUFU.EX2 R0, R0 ;  /* 0x0000000000007308 */ /* 0x000f220000000800 */
[----:B------:R-:W-:Y:S01]  /*d7e0*/  FMUL R13, R11, R11 ;  /* 0x0000000b0b0d7220 */ /* 0x000fe20000400000 */
[----:B----4-:R-:W-:-:S06]  /*d7f0*/  FADD R6, R0, 1 ;  /* 0x3f80000000067421 */ /* 0x010fcc0000000000 */
        /* <DEDUP_REMOVED lines=15> */
.L_x_1601:
[----:B------:R-:W-:Y:S05]  /*d8f0*/  BSYNC.RECONVERGENT B0 ;  /* 0x0000000000007941 */ /* 0x000fea0003800200 */
.L_x_1600:
[----:B------:R-:W-:Y:S04]  /*d900*/  BSSY.RECONVERGENT B0, `(.L_x_1602) ;  /* 0x0000024000007945 */ /* 0x000fe80003800200 */
[----:B------:R-:W-:Y:S05]  /*d910*/  @P4 BRA `(.L_x_1603) ;  /* 0x0000000000884947 */ /* 0x000fea0003800000 */
[----:B0-----:R-:W0:Y:S01]  /*d920*/  LDC.64 R8, c[0x0][0x380] ;  /* 0x0000e000ff087b82 */ /* 0x001e220000000a00 */
        /* <DEDUP_REMOVED lines=33> */
.L_x_1603:
[----:B------:R-:W-:Y:S05]  /*db40*/  BSYNC.RECONVERGENT B0 ;  /* 0x0000000000007941 */ /* 0x000fea0003800200 */
.L_x_1602:
[----:B------:R-:W-:Y:S04]  /*db50*/  BSSY.RECONVERGENT B0, `(.L_x_1604) ;  /* 0x0000024000007945 */ /* 0x000fe80003800200 */
[----:B------:R-:W-:Y:S05]  /*db60*/  @P1 BRA `(.L_x_1605) ;  /* 0x0000000000881947 */ /* 0x000fea0003800000 */
[----:B01----:R-:W0:Y:S01]  /*db70*/  LDC.64 R8, c[0x0][0x380] ;  /* 0x0000e000ff087b82 */ /* 0x003e220000000a00 */
[----:B------:R-:W-:Y:S01]  /*db80*/  IMAD R7, R60, UR4, R7 ;  /* 0x000000043c077c24 */ /* 0x000fe2000f8e0207 */
        /* <DEDUP_REMOVED lines=32> */
.L_x_1605:
[----:B------:R-:W-:Y:S05]  /*dd90*/  BSYNC.RECONVERGENT B0 ;  /* 0x0000000000007941 */ /* 0x000fea0003800200 */
.L_x_1604:
[----:B------:R-:W-:Y:S05]  /*dda0*/  @P0 EXIT ;  /* 0x000000000000094d */ /* 0x000fea0003800000 */
[----:B---34-:R-:W3:Y:S01]  /*ddb0*/  LDC.64 R6, c[0x0][0x380] ;  /* 0x0000e000ff067b82 */ /* 0x018ee20000000a00 */
[----:B------:R-:W-:Y:S01]  /*ddc0*/  IMAD R3, R60, UR4, R3 ;  /* 0x000000043c037c24 */ /* 0x000fe2000f8e0203 */
[----:B------:R4:W5:Y:S01]  /*ddd0*/  LDG.E.CONSTANT R4, desc[UR8][R4.64+0xc] ;  /* 0x00000c0804047981 */ /* 0x000962000c1e9900 */
[----:B------:R-:W2:Y:S02]  /*dde0*/  LDCU.64 UR6, c[0x0][0x3a0] ;  /* 0x00007400ff0677ac */ /* 0x000ea40008000a00 */
[----:B---3--:R-:W-:-:S05]  /*ddf0*/  IMAD.WIDE.U32 R6, R3, 0x4, R6 ;  /* 0x0000000403067825 */ /* 0x008fca00078e0006 */
[----:B------:R-:W2:Y:S01]  /*de00*/  LDG.E R0, desc[UR8][R6.64] ;  /* 0x0000000806007981 */ /* 0x000ea2000c1e1900 */
[----:B01----:R-:W-:Y:S01]  /*de10*/  HFMA2 R8, -RZ, RZ, 1.125, -9232 ;  /* 0x3c80f082ff087431 */ /* 0x003fe200000001ff */
[----:B----4-:R-:W-:Y:S01]  /*de20*/  MOV R5, 0x3f800000 ;  /* 0x3f80000000057802 */ /* 0x010fe20000000f00 */
[----:B--2---:R-:W-:-:S04]  /*de30*/  FMUL R3, R0, UR7 ;  /* 0x0000000700037c20 */ /* 0x004fc80008400000 */
[----:B------:R-:W-:-:S04]  /*de40*/  FFMA R3, R38, UR6, R3 ;  /* 0x0000000626037c23 */ /* 0x000fc80008000003 */
[----:B-----5:R-:W-:-:S04]  /*de50*/  FADD R3, R3, R4 ;  /* 0x0000000403037221 */ /* 0x020fc80000000000 */
        /* <DEDUP_REMOVED lines=24> */
.L_x_2388:
        /* <DEDUP_REMOVED lines=18> */
[----:B------:R-:W-:-:S05]  /*e100*/  @!P0 FMNMX R9, RZ, R0, !PT ;  /* 0x00000000ff098209 */ /* 0x000fca0007800000 */
        /* <DEDUP_REMOVED lines=10> */
[----:B------:R-:W-:-:S05]  /*e1b0*/  @!P1 FMNMX R11, RZ, R11, !PT ;  /* 0x0000000bff0b9209 */ /* 0x000fca0007800000 */
        /* <DEDUP_REMOVED lines=11> */
[----:B------:R-:W-:-:S05]  /*e270*/  FMNMX R7, RZ, R0, !PT ;  /* 0x00000000ff077209 */ /* 0x000fca0007800000 */
[----:B------:R0:W-:Y:S02]  /*e280*/  STG.E desc[UR8][R2.64], R7 ;  /* 0x0000000702007986 */ /* 0x0001e4000c101908 */
.L_x_1607:
[----:B------:R-:W-:Y:S05]  /*e290*/  BSYNC.RECONVERGENT B0 ;  /* 0x0000000000007941 */ /* 0x000fea0003800200 */
.L_x_1606:
        /* <DEDUP_REMOVED lines=11> */
[----:B------:R-:W-:Y:S01]  /*e350*/  STG.E desc[UR8][R2.64], R7 ;  /* 0x0000000702007986 */ /* 0x000fe2000c101908 */
[----:B------:R-:W-:Y:S05]  /*e360*/  EXIT ;  /* 0x000000000000794d */ /* 0x000fea0003800000 */
.L_x_1392:
        /* <DEDUP_REMOVED lines=18> */
[----:B------:R-:W0:Y:S01]  /*e490*/  LDCU UR4, c[0x0][0x3a0] ;  /* 0x00007400ff0477ac */ /* 0x000e220008000800 */
[----:B------:R-:W-:Y:S01]  /*e4a0*/  ISETP.GT.AND P0, PT, R8, 0x3, PT ;  /* 0x000000030800780c */ /* 0x000fe20003f04270 */
[----:B---3--:R-:W-:-:S04]  /*e4b0*/  FMUL R0, R0, UR6 ;  /* 0x0000000600007c20 */ /* 0x008fc80008400000 */
[----:B0-----:R-:W-:-:S08]  /*e4c0*/  FFMA R3, R69, UR4, R0 ;  /* 0x0000000445037c23 */ /* 0x001fd00008000000 */
[----:B------:R-:W-:Y:S05]  /*e4d0*/  @P0 BRA `(.L_x_1613) ;  /* 0x00000000007c0947 */ /* 0x000fea0003800000 */
[----:B------:R-:W-:-:S04]  /*e4e0*/  IADD3 R8, PT, PT, R8, -0x2, RZ ;  /* 0xfffffffe08087810 */ /* 0x000fc80007ffe0ff */
[----:B------:R-:W-:-:S04]  /*e4f0*/  VIMNMX.U32 R8, PT, PT, R8, 0x2, PT ;  /* 0x0000000208087848 */ /* 0x000fc80003fe0000 */
[----:B------:R-:W-:-:S04]  /*e500*/  SHF.L.U32 R8, R8, 0x2, RZ ;  /* 0x0000000208087819 */ /* 0x000fc800000006ff */
[----:B----4-:R-:W0:Y:S02]  /*e510*/  LDC R6, c[0x2][R8+0xe4] ;  /* 0x0080390008067b82 */ /* 0x010e240000000800 */
[----:B0-----:R-:W-:-:S04]  /*e520*/  SHF.R.S32.HI R7, RZ, 0x1f, R6 ;  /* 0x0000001fff077819 */ /* 0x001fc80000011406 */
.L_x_2395:
[----:B------:R-:W-:Y:S05]  /*e530*/  BRX R6 -0xe540                                                           (*"BRANCH_TARGETS .L_x_2396,.L_x_2397,.L_x_1614"*) ;  /* 0xffffff1806b07949 */ /* 0x000fea000383ffff */
.L_x_2397:
        /* <DEDUP_REMOVED lines=25> */
.L_x_1613:
[----:B------:R-:W-:-:S04]  /*e6d0*/  MOV R7, 0xfffffffb ;  /* 0xfffffffb00077802 */ /* 0x000fc80000000f00 */
[----:B------:R-:W-:-:S04]  /*e6e0*/  VIADDMNMX.U32 R7, R8, R7, 0x3, PT ;  /* 0x0000000308077446 */ /* 0x000fc80003800007 */
[----:B------:R-:W-:-:S04]  /*e6f0*/  SHF.L.U32 R0, R7, 0x2, RZ ;  /* 0x0000000207007819 */ /* 0x000fc800000006ff */
[----:B----4-:R-:W0:Y:S02]  /*e700*/  LDC R6, c[0x2][R0+0xf0] ;  /* 0x00803c0000067b82 */ /* 0x010e240000000800 */
[----:B0-----:R-:W-:-:S04]  /*e710*/  SHF.R.S32.HI R7, RZ, 0x1f, R6 ;  /* 0x0000001fff077819 */ /* 0x001fc80000011406 */
.L_x_2399:
[----:B------:R-:W-:Y:S05]  /*e720*/  BRX R6 -0xe730                                                           (*"BRANCH_TARGETS .L_x_2396,.L_x_2401,.L_x_2402"*) ;  /* 0xffffff1806347949 */ /* 0x000fea000383ffff */
.L_x_2401:
[----:B------:R-:W-:-:S13]  /*e730*/  ISETP.NE.AND P0, PT, R8, 0x4, PT ;  /* 0x000000040800780c */ /* 0x000fda0003f05270 */
[----:B------:R-:W-:Y:S05]  /*e740*/  @P0 BRA `(.L_x_1614) ;  /* 0x0000000000680947 */ /* 0x000fea0003800000 */
.L_x_2402:
        /* <DEDUP_REMOVED lines=22> */
.L_x_1616:
[----:B------:R-:W-:Y:S05]  /*e8b0*/  BSYNC.RECONVERGENT B4 ;  /* 0x0000000000047941 */ /* 0x000fea0003800200 */
.L_x_1615:
[----:B------:R-:W-:Y:S01]  /*e8c0*/  MOV R3, R0 ;  /* 0x0000000000037202 */ /* 0x000fe20000000f00 */
[----:B------:R-:W-:Y:S06]  /*e8d0*/  BRA `(.L_x_1614) ;  /* 0x0000000000047947 */ /* 0x000fec0003800000 */
.L_x_2396:
[----:B------:R-:W-:-:S07]  /*e8e0*/  FMNMX R3, RZ, R3, !PT ;  /* 0x00000003ff037209 */ /* 0x000fce0007800000 */
.L_x_1614:
[----:B------:R0:W-:Y:S02]  /*e8f0*/  STG.E desc[UR8][R4.64], R3 ;  /* 0x0000000304007986 */ /* 0x0001e4000c101908 */
.L_x_1612:
[----:B------:R-:W-:Y:S05]  /*e900*/  BSYNC.RECONVERGENT B3 ;  /* 0x0000000000037941 */ /* 0x000fea0003800200 */
.L_x_1611:
[----:B------:R-:W1:Y:S01]  /*e910*/  LDCU UR4, c[0x0][0x3ac] ;  /* 0x00007580ff0477ac */ /* 0x000e620008000800 */
[----:B------:R-:W-:Y:S01]  /*e920*/  IADD3 R0, PT, PT, R59, 0x1, RZ ;  /* 0x000000013b007810 */ /* 0x000fe20007ffe0ff */
[----:B------:R-:W-:Y:S03]  /*e930*/  BSSY.RECONVERGENT B3, `(.L_x_1617) ;  /* 0x0000046000037945 */ /* 0x000fe60003800200 */
[----:B-1----:R-:W-:-:S13]  /*e940*/  ISETP.GE.U32.AND P0, PT, R0, UR4, PT ;  /* 0x0000000400007c0c */ /* 0x002fda000bf06070 */
[----:B------:R-:W-:Y:S05]  /*e950*/  @P0 BRA `(.L_x_1618) ;  /* 0x00000004000c0947 */ /* 0x000fea0003800000 */
[----:B------:R-:W0:Y:S01]  /*e960*/  LDG.E R0, desc[UR8][R4.64+0x4] ;  /* 0x0000040804007981 */ /* 0x000e22000c1e1900 */
[----:B------:R-:W1:Y:S01]  /*e970*/  LDCU UR4, c[0x0][0x3b4] ;  /* 0x00007680ff0477ac */ /* 0x000e620008000800 */
[----:B------:R-:W0:Y:S01]  /*e980*/  LDCU.64 UR10, c[0x0][0x3a0] ;  /* 0x00007400ff0a77ac */ /* 0x000e220008000a00 */
[----:B-1----:R-:W-:Y:S01]  /*e990*/  UISETP.GT.U32.AND UP0, UPT, UR4, 0x7, UPT ;  /* 0x000000070400788c */ /* 0x002fe2000bf04070 */
[----:B0-----:R-:W-:-:S04]  /*e9a0*/  FMUL R3, R0, UR11 ;  /* 0x0000000b00037c20 */ /* 0x001fc80008400000 */
[----:B------:R-:W-:-:S04]  /*e9b0*/  FFMA R3, R62, UR10, R3 ;  /* 0x0000000a3e037c23 */ /* 0x000fc80008000003 */
        /* <DEDUP_REMOVED lines=31> */
.L_x_1623:
[----:B------:R-:W-:Y:S05]  /*ebb0*/  BSYNC.RECONVERGENT B4 ;  /* 0x0000000000047941 */ /* 0x000fea0003800200 */
.L_x_1622:
[----:B------:R-:W-:Y:S01]  /*ebc0*/  MOV R3, R0 ;  /* 0x0000000000037202 */ /* 0x000fe20000000f00 */
[----:B------:R-:W-:Y:S06]  /*ebd0*/  BRA `(.L_x_1619) ;  /* 0x0000000000687947 */ /* 0x000fec0003800000 */
.L_x_1621:
        /* <DEDUP_REMOVED lines=12> */
[----:B------:R-:W4:Y:S03]  /*eca0*/  MUFU.EX2 R0, R0 ;  /* 0x0000000000007308 */ /* 0x000f260000000800 */
[----:B------:R-:W-:Y:S01]  /*ecb0*/  FFMA R8, R9, R8, 0.1331529766321182251 ;  /* 0x3e08594109087423 */ /* 0x000fe20000000008 */
[----:B----4-:R-:W-:-:S03]  /*ecc0*/  FADD R6, R0, 1 ;  /* 0x3f80000000067421 */ /* 0x010fc60000000000 */
        /* <DEDUP_REMOVED lines=10> */
.L_x_1620:
[----:B------:R-:W-:-:S07]  /*ed70*/  FMNMX R3, RZ, R3, !PT ;  /* 0x00000003ff037209 */ /* 0x000fce0007800000 */
.L_x_1619:
[----:B------:R1:W-:Y:S02]  /*ed80*/  STG.E desc[UR8][R4.64+0x4], R3 ;  /* 0x0000040304007986 */ /* 0x0003e4000c101908 */
.L_x_1618:
[----:B------:R-:W-:Y:S05]  /*ed90*/  BSYNC.RECONVERGENT B3 ;  /* 0x0000000000037941 */ /* 0x000fea0003800200 */
.L_x_1617:
[----:B------:R-:W3:Y:S01]  /*eda0*/  LDCU UR4, c[0x0][0x3ac] ;  /* 0x00007580ff0477ac */ /* 0x000ee20008000800 */
[----:B------:R-:W-:Y:S01]  /*edb0*/  IADD3 R0, PT, PT, R59, 0x2, RZ ;  /* 0x000000023b007810 */ /* 0x000fe20007ffe0ff */
[----:B------:R-:W-:Y:S03]  /*edc0*/  BSSY.RECONVERGENT B3, `(.L_x_1624) ;  /* 0x0000046000037945 */ /* 0x000fe60003800200 */
[----:B---3--:R-:W-:-:S13]  /*edd0*/  ISETP.GE.U32.AND P0, PT, R0, UR4, PT ;  /* 0x0000000400007c0c */ /* 0x008fda000bf06070 */
[----:B------:R-:W-:Y:S05]  /*ede0*/  @P0 BRA `(.L_x_1625) ;  /* 0x00000004000c0947 */ /* 0x000fea0003800000 */
[----:B------:R-:W3:Y:S01]  /*edf0*/  LDG.E R0, desc[UR8][R4.64+0x8] ;  /* 0x0000080804007981 */ /* 0x000ee2000c1e1900 */
[----:B------:R-:W5:Y:S01]  /*ee00*/  LDCU UR4, c[0x0][0x3b4] ;  /* 0x00007680ff0477ac */ /* 0x000f620008000800 */
[----:B------:R-:W3:Y:S01]  /*ee10*/  LDCU.64 UR10, c[0x0][0x3a0] ;  /* 0x00007400ff0a77ac */ /* 0x000ee20008000a00 */
[----:B-----5:R-:W-:Y:S01]  /*ee20*/  UISETP.GT.U32.AND UP0, UPT, UR4, 0x7, UPT ;  /* 0x000000070400788c */ /* 0x020fe2000bf04070 */
[----:B---3--:R-:W-:-:S04]  /*ee30*/  FMUL R0, R0, UR11 ;  /* 0x0000000b00007c20 */ /* 0x008fc80008400000 */
[----:B01----:R-:W-:-:S04]  /*ee40*/  FFMA R3, R27, UR10, R0 ;  /* 0x0000000a1b037c23 */ /* 0x003fc80008000000 */
        /* <DEDUP_REMOVED lines=31> */
.L_x_1630:
[----:B------:R-:W-:Y:S05]  /*f040*/  BSYNC.RECONVERGENT B4 ;  /* 0x0000000000047941 */ /* 0x000fea0003800200 */
.L_x_1629:
[----:B------:R-:W-:Y:S01]  /*f050*/  MOV R3, R0 ;  /* 0x0000000000037202 */ /* 0x000fe20000000f00 */
[----:B------:R-:W-:Y:S06]  /*f060*/  BRA `(.L_x_1626) ;  /* 0x0000000000687947 */ /* 0x000fec0003800000 */
.L_x_1628:
        /* <DEDUP_REMOVED lines=25> */
.L_x_1627:
[----:B------:R-:W-:-:S07]  /*f200*/  FMNMX R3, RZ, R3, !PT ;  /* 0x00000003ff037209 */ /* 0x000fce0007800000 */
.L_x_1626:
[----:B------:R3:W-:Y:S02]  /*f210*/  STG.E desc[UR8][R4.64+0x8], R3 ;  /* 0x0000080304007986 */ /* 0x0007e4000c101908 */
.L_x_1625:
[----:B------:R-:W-:Y:S05]  /*f220*/  BSYNC.RECONVERGENT B3 ;  /* 0x0000000000037941 */ /* 0x000fea0003800200 */
.L_x_1624:
[----:B------:R-:W5:Y:S01]  /*f230*/  LDCU UR4, c[0x0][0x3ac] ;  /* 0x00007580ff0477ac */ /* 0x000f620008000800 */
[----:B------:R-:W-:-:S04]  /*f240*/  IADD3 R0, PT, PT, R59, 0x3, RZ ;  /* 0x000000033b007810 */ /* 0x000fc80007ffe0ff */
[----:B-----5:R-:W-:-:S13]  /*f250*/  ISETP.GE.U32.AND P0, PT, R0, UR4, PT ;  /* 0x0000000400007c0c */ /* 0x020fda000bf06070 */
[----:B------:R-:W-:Y:S05]  /*f260*/  @P0 BRA `(.L_x_1610) ;  /* 0x00000004000c0947 */ /* 0x000fea0003800000 */
[----:B------:R-:W0:Y:S01]  /*f270*/  LDG.E R0, desc[UR8][R4.64+0xc] ;  /* 0x00000c0804007981 */ /* 0x000e22000c1e1900 */
[----:B------:R-:W5:Y:S01]  /*f280*/  LDCU UR4, c[0x0][0x3b4] ;  /* 0x00007680ff0477ac */ /* 0x000f620008000800 */
[----:B------:R-:W0:Y:S01]  /*f290*/  LDCU.64 UR10, c[0x0][0x3a0] ;  /* 0x00007400ff0a77ac */ /* 0x000e220008000a00 */
[----:B-----5:R-:W-:Y:S01]  /*f2a0*/  UISETP.GT.U32.AND UP0, UPT, UR4, 0x7, UPT ;  /* 0x000000070400788c */ /* 0x020fe2000bf04070 */
[----:B01-3--:R-:W-:-:S04]  /*f2b0*/  FMUL R3, R0, UR11 ;  /* 0x0000000b00037c20 */ /* 0x00bfc80008400000 */
        /* <DEDUP_REMOVED lines=32> */
.L_x_1635:
[----:B------:R-:W-:Y:S05]  /*f4c0*/  BSYNC.RECONVERGENT B3 ;  /* 0x0000000000037941 */ /* 0x000fea0003800200 */
.L_x_1634:
[----:B------:R-:W-:Y:S01]  /*f4d0*/  MOV R3, R0 ;  /* 0x0000000000037202 */ /* 0x000fe20000000f00 */
[----:B------:R-:W-:Y:S06]  /*f4e0*/  BRA `(.L_x_1631) ;  /* 0x0000000000687947 */ /* 0x000fec0003800000 */
.L_x_1633:
        /* <DEDUP_REMOVED lines=25> */
.L_x_1632:
[----:B------:R-:W-:-:S07]  /*f680*/  FMNMX R3, RZ, R3, !PT ;  /* 0x00000003ff037209 */ /* 0x000fce0007800000 */
.L_x_1631:
[----:B------:R0:W-:Y:S02]  /*f690*/  STG.E desc[UR8][R4.64+0xc], R3 ;  /* 0x00000c0304007986 */ /* 0x0001e4000c101908 */
.L_x_1610:
[----:B------:R-:W-:Y:S05]  /*f6a0*/  BSYNC.RECONVERGENT B2 ;  /* 0x0000000000027941 */ /* 0x000fea0003800200 */
.L_x_1609:
        /* <DEDUP_REMOVED lines=11> */
[----:B------:R-:W1:Y:S01]  /*f760*/  LDCU UR4, c[0x0][0x3b4] ;  /* 0x00007680ff0477ac */ /* 0x000e620008000800 */
[----:B------:R-:W3:Y:S02]  /*f770*/  LDCU.64 UR6, c[0x0][0x3a0] ;  /* 0x00007400ff0677ac */ /* 0x000ee40008000a00 */
[----:B0-----:R-:W-:-:S05]  /*f780*/  IMAD.WIDE.U32 R4, R3, 0x4, R4 ;  /* 0x0000000403047825 */ /* 0x001fca00078e0004 */
[----:B------:R-:W3:Y:S01]  /*f790*/  LDG.E R0, desc[UR8][R4.64] ;  /* 0x0000000804007981 */ /* 0x000ee2000c1e1900 */
[----:B-1----:R-:W-:Y:S01]  /*f7a0*/  UISETP.GT.U32.AND UP0, UPT, UR4, 0x7, UPT ;  /* 0x000000070400788c */ /* 0x002fe2000bf04070 */
[----:B---3--:R-:W-:-:S04]  /*f7b0*/  FMUL R0, R0, UR7 ;  /* 0x0000000700007c20 */ /* 0x008fc80008400000 */
        /* <DEDUP_REMOVED lines=32> */
.L_x_1644:
[----:B------:R-:W-:Y:S05]  /*f9c0*/  BSYNC.RECONVERGENT B4 ;  /* 0x0000000000047941 */ /* 0x000fea0003800200 */
.L_x_1643:
[----:B------:R-:W-:Y:S01]  /*f9d0*/  MOV R3, R0 ;  /* 0x0000000000037202 */ /* 0x000fe20000000f00 */
[----:B------:R-:W-:Y:S06]  /*f9e0*/  BRA `(.L_x_1640) ;  /* 0x0000000000687947 */ /* 0x000fec0003800000 */
.L_x_1642:
        /* <DEDUP_REMOVED lines=25> */
.L_x_1641:
[----:B------:R-:W-:-:S07]  /*fb80*/  FMNMX R3, RZ, R3, !PT ;  /* 0x00000003ff037209 */ /* 0x000fce0007800000 */
.L_x_1640:
[----:B------:R0:W-:Y:S02]  /*fb90*/  STG.E desc[UR8][R4.64], R3 ;  /* 0x0000000304007986 */ /* 0x0001e4000c101908 */
.L_x_1639:
[----:B------:R-:W-:Y:S05]  /*fba0*/  BSYNC.RECONVERGENT B3 ;  /* 0x0000000000037941 */ /* 0x000fea0003800200 */
.L_x_1638:
[----:B------:R-:W5:Y:S01]  /*fbb0*/  LDC R0, c[0x0][0x3ac] ;  /* 0x0000eb00ff007b82 */ /* 0x000f620000000800 */
[----:B01-3--:R-:W-:Y:S01]  /*fbc0*/  IADD3 R3, PT, PT, R59, 0x1, RZ ;  /* 0x000000013b037810 */ /* 0x00bfe20007ffe0ff */
[----:B------:R-:W-:Y:S03]  /*fbd0*/  BSSY.RECONVERGENT B3, `(.L_x_1645) ;  /* 0x0000049000037945 */ /* 0x000fe60003800200 */
[----:B-----5:R-:W-:-:S13]  /*fbe0*/  ISETP.GE.U32.AND P0, PT, R3, R0, PT ;  /* 0x000000000300720c */ /* 0x020fda0003f06070 */
[----:B------:R-:W-:Y:S05]  /*fbf0*/  @P0 BRA `(.L_x_1646) ;  /* 0x0000000400180947 */ /* 0x000fea0003800000 */
[----:B------:R-:W0:Y:S01]  /*fc00*/  LDC.64 R4, c[0x0][0x380] ;  /* 0x0000e000ff047b82 */ /* 0x000e220000000a00 */
        /* <DEDUP_REMOVED lines=39> */
.L_x_1651:
[----:B------:R-:W-:Y:S05]  /*fe80*/  BSYNC.RECONVERGENT B4 ;  /* 0x0000000000047941 */ /* 0x000fea0003800200 */
.L_x_1650:
[----:B------:R-:W-:Y:S01]  /*fe90*/  MOV R3, R0 ;  /* 0x0000000000037202 */ /* 0x000fe20000000f00 */
[----:B------:R-:W-:Y:S06]  /*fea0*/  BRA `(.L_x_1647) ;  /* 0x0000000000687947 */ /* 0x000fec0003800000 */
.L_x_1649:
        /* <DEDUP_REMOVED lines=25> */
.L_x_1648:
[----:B------:R-:W-:-:S07]  /*10040*/  FMNMX R3, RZ, R3, !PT ;  /* 0x00000003ff037209 */ /* 0x000fce0007800000 */
.L_x_1647:
[----:B------:R0:W-:Y:S02]  /*10050*/  STG.E desc[UR8][R4.64], R3 ;  /* 0x0000000304007986 */ /* 0x0001e4000c101908 */
.L_x_1646:
[----:B------:R-:W-:Y:S05]  /*10060*/  BSYNC.RECONVERGENT B3 ;  /* 0x0000000000037941 */ /* 0x000fea0003800200 */
.L_x_1645:
        /* <DEDUP_REMOVED lines=45> */
.L_x_1658:
[----:B------:R-:W-:Y:S05]  /*10340*/  BSYNC.RECONVERGENT B4 ;  /* 0x0000000000047941 */ /* 0x000fea0003800200 */
.L_x_1657:
[----:B------:R-:W-:Y:S01]  /*10350*/  MOV R3, R0 ;  /* 0x0000000000037202 */ /* 0x000fe20000000f00 */
[----:B------:R-:W-:Y:S06]  /*10360*/  BRA `(.L_x_1654) ;  /* 0x0000000000687947 */ /* 0x000fec0003800000 */
.L_x_1656:
        /* <DEDUP_REMOVED lines=25> */
.L_x_1655:
[----:B------:R-:W-:-:S07]  /*10500*/  FMNMX R3, RZ, R3, !PT ;  /* 0x00000003ff037209 */ /* 0x000fce0007800000 */
.L_x_1654:
[----:B------:R0:W-:Y:S02]  /*10510*/  STG.E desc[UR8][R4.64], R3 ;  /* 0x0000000304007986 */ /* 0x0001e4000c101908 */
.L_x_1653:
[----:B------:R-:W-:Y:S05]  /*10520*/  BSYNC.RECONVERGENT B3 ;  /* 0x0000000000037941 */ /* 0x000fea0003800200 */
.L_x_1652:
[----:B------:R-:W1:Y:S01]  /*10530*/  LDC R0, c[0x0][0x3ac] ;  /* 0x0000eb00ff007b82 */ /* 0x000e620000000800 */
[----:B0-----:R-:W-:-:S04]  /*10540*/  IADD3 R3, PT, PT, R59, 0x3, RZ ;  /* 0x000000033b037810 */ /* 0x001fc80007ffe0ff */
        /* <DEDUP_REMOVED lines=42> */
.L_x_1663:
[----:B------:R-:W-:Y:S05]  /*107f0*/  BSYNC.RECONVERGENT B3 ;  /* 0x0000000000037941 */ /* 0x000fea0003800200 */
.L_x_1662:
[----:B------:R-:W-:Y:S01]  /*10800*/  MOV R3, R0 ;  /* 0x0000000000037202 */ /* 0x000fe20000000f00 */
[----:B------:R-:W-:Y:S06]  /*10810*/  BRA `(.L_x_1659) ;  /* 0x0000000000687947 */ /* 0x000fec0003800000 */
.L_x_1661:
        /* <DEDUP_REMOVED lines=25> */
.L_x_1660:
[----:B------:R-:W-:-:S07]  /*109b0*/  FMNMX R3, RZ, R3, !PT ;  /* 0x00000003ff037209 */ /* 0x000fce0007800000 */
.L_x_1659:
[----:B------:R0:W-:Y:S02]  /*109c0*/  STG.E desc[UR8][R4.64], R3 ;  /* 0x0000000304007986 */ /* 0x0001e4000c101908 */
.L_x_1637:
[----:B------:R-:W-:Y:S05]  /*109d0*/  BSYNC.RECONVERGENT B2 ;  /* 0x0000000000027941 */ /* 0x000fea0003800200 */
.L_x_1636:
        /* <DEDUP_REMOVED lines=12> */
[----:B------:R-:W3:Y:S01]  /*10aa0*/  LDG.E R0, desc[UR8][R4.64] ;  /* 0x0000000804007981 */ /* 0x000ee2000c1e1900 */
[----:B------:R-:W0:Y:S01]  /*10ab0*/  LDCU UR4, c[0x0][0x3b4] ;  /* 0x00007680ff0477ac */ /* 0x000e220008000800 */
[----:B------:R-:W3:Y:S01]  /*10ac0*/  LDCU.64 UR6, c[0x0][0x3a0] ;  /* 0x00007400ff0677ac */ /* 0x000ee20008000a00 */
[----:B0-----:R-:W-:Y:S01]  /*10ad0*/  UISETP.GT.U32.AND UP0, UPT, UR4, 0x7, UPT ;  /* 0x000000070400788c */ /* 0x001fe2000bf04070 */
        /* <DEDUP_REMOVED lines=33> */
.L_x_1672:
[----:B------:R-:W-:Y:S05]  /*10cf0*/  BSYNC.RECONVERGENT B4 ;  /* 0x0000000000047941 */ /* 0x000fea0003800200 */
.L_x_1671:
[----:B------:R-:W-:Y:S01]  /*10d00*/  MOV R3, R0 ;  /* 0x0000000000037202 */ /* 0x000fe20000000f00 */
[----:B------:R-:W-:Y:S06]  /*10d10*/  BRA `(.L_x_1668) ;  /* 0x0000000000687947 */ /* 0x000fec0003800000 */
.L_x_1670:
        /* <DEDUP_REMOVED lines=25> */
.L_x_1669:
[----:B------:R-:W-:-:S07]  /*10eb0*/  FMNMX R3, RZ, R3, !PT ;  /* 0x00000003ff037209 */ /* 0x000fce0007800000 */
.L_x_1668:
[----:B------:R0:W-:Y:S02]  /*10ec0*/  STG.E desc[UR8][R4.64], R3 ;  /* 0x0000000304007986 */ /* 0x0001e4000c101908 */
.L_x_1667:
[----:B------:R-:W-:Y:S05]  /*10ed0*/  BSYNC.RECONVERGENT B3 ;  /* 0x0000000000037941 */ /* 0x000fea0003800200 */
.L_x_1666:
[----:B------:R-:W1:Y:S01]  /*10ee0*/  LDCU UR4, c[0x0][0x3ac] ;  /* 0x00007580ff0477ac */ /* 0x000e620008000800 */
[----:B------:R-:W-:Y:S01]  /*10ef0*/  IADD3 R0, PT, PT, R59, 0x1, RZ ;  /* 0x000000013b007810 */ /* 0x000fe20007ffe0ff */
[----:B------:R-:W-:Y:S03]  /*10f00*/  BSSY.RECONVERGENT B3, `(.L_x_1673) ;  /* 0x0000046000037945 */ /* 0x000fe60003800200 */
[----:B-1----:R-:W-:-:S13]  /*10f10*/  ISETP.GE.U32.AND P0, PT, R0, UR4, PT ;  /* 0x0000000400007c0c */ /* 0x002fda000bf06070 */
[----:B------:R-:W-:Y:S05]  /*10f20*/  @P0 BRA `(.L_x_1674) ;  /* 0x00000004000c0947 */ /* 0x000fea0003800000 */
[----:B------:R-:W3:Y:S01]  /*10f30*/  LDG.E R0, desc[UR8][R4.64+0x4] ;  /* 0x0000040804007981 */ /* 0x000ee2000c1e1900 */
[----:B------:R-:W1:Y:S01]  /*10f40*/  LDCU UR4, c[0x0][0x3b4] ;  /* 0x00007680ff0477ac */ /* 0x000e620008000800 */
[----:B------:R-:W3:Y:S01]  /*10f50*/  LDCU.64 UR6, c[0x0][0x3a0] ;  /* 0x00007400ff0677ac */ /* 0x000ee20008000a00 */
[----:B-1----:R-:W-:Y:S01]  /*10f60*/  UISETP.GT.U32.AND UP0, UPT, UR4, 0x7, UPT ;  /* 0x000000070400788c */ /* 0x002fe2000bf04070 */
[----:B---3--:R-:W-:-:S04]  /*10f70*/  FMUL R0, R0, UR7 ;  /* 0x0000000700007c20 */ /* 0x008fc80008400000 */
[----:B0-----:R-:W-:-:S04]  /*10f80*/  FFMA R3, R63, UR6, R0 ;  /* 0x000000063f037c23 */ /* 0x001fc80008000000 */
        /* <DEDUP_REMOVED lines=31> */
.L_x_1679:
[----:B------:R-:W-:Y:S05]  /*11180*/  BSYNC.RECONVERGENT B4 ;  /* 0x0000000000047941 */ /* 0x000fea0003800200 */
.L_x_1678:
[----:B------:R-:W-:Y:S01]  /*11190*/  MOV R3, R0 ;  /* 0x0000000000037202 */ /* 0x000fe20000000f00 */
[----:B------:R-:W-:Y:S06]  /*111a0*/  BRA `(.L_x_1675) ;  /* 0x0000000000687947 */ /* 0x000fec0003800000 */
.L_x_1677:
        /* <DEDUP_REMOVED lines=25> */
.L_x_1676:
[----:B------:R-:W-:-:S07]  /*11340*/  FMNMX R3, RZ, R3, !PT ;  /* 0x00000003ff037209 */ /* 0x000fce0007800000 */
.L_x_1675:
[----:B------:R1:W-:Y:S02]  /*11350*/  STG.E desc[UR8][R4.64+0x4], R3 ;  /* 0x0000040304007986 */ /* 0x0003e4000c101908 */
.L_x_1674:
[----:B------:R-:W-:Y:S05]  /*11360*/  BSYNC.RECONVERGENT B3 ;  /* 0x0000000000037941 */ /* 0x000fea0003800200 */
.L_x_1673:
        /* <DEDUP_REMOVED lines=45> */
.L_x_1686:
[----:B------:R-:W-:Y:S05]  /*11640*/  BSYNC.RECONVERGENT B4 ;  /* 0x0000000000047941 */ /* 0x000fea0003800200 */
.L_x_1685:
[----:B------:R-:W-:Y:S01]  /*11650*/  MOV R3, R0 ;  /* 0x0000000000037202 */ /* 0x000fe20000000f00 */
[----:B------:R-:W-:Y:S06]  /*11660*/  BRA `(.L_x_1682) ;  /* 0x0000000000687947 */ /* 0x000fec0003800000 */
.L_x_1684:
        /* <DEDUP_REMOVED lines=25> */
.L_x_1683:
[----:B------:R-:W-:-:S07]  /*11800*/  FMNMX R3, RZ, R3, !PT ;  /* 0x00000003ff037209 */ /* 0x000fce0007800000 */
.L_x_1682:
[----:B------:R0:W-:Y:S02]  /*11810*/  STG.E desc[UR8][R4.64], R3 ;  /* 0x0000000304007986 */ /* 0x0001e4000c101908 */
.L_x_1681:
[----:B------:R-:W-:Y:S05]  /*11820*/  BSYNC.RECONVERGENT B3 ;  /* 0x0000000000037941 */ /* 0x000fea0003800200 */
.L_x_1680:
[----:B------:R-:W1:Y:S01]  /*11830*/  LDCU UR4, c[0x0][0x3ac] ;  /* 0x00007580ff0477ac */ /* 0x000e620008000800 */
[----:B------:R-:W-:-:S04]  /*11840*/  IADD3 R0, PT, PT, R59, 0x3, RZ ;  /* 0x000000033b007810 */ /* 0x000fc80007ffe0ff */
        /* <DEDUP_REMOVED lines=39> */
.L_x_1691:
[----:B------:R-:W-:Y:S05]  /*11ac0*/  BSYNC.RECONVERGENT B3 ;  /* 0x0000000000037941 */ /* 0x000fea0003800200 */
.L_x_1690:
[----:B------:R-:W-:Y:S01]  /*11ad0*/  MOV R3, R0 ;  /* 0x0000000000037202 */ /* 0x000fe20000000f00 */
[----:B------:R-:W-:Y:S06]  /*11ae0*/  BRA `(.L_x_1687) ;  /* 0x0000000000687947 */ /* 0x000fec0003800000 */
.L_x_1689:
        /* <DEDUP_REMOVED lines=25> */
.L_x_1688:
[----:B------:R-:W-:-:S07]  /*11c80*/  FMNMX R3, RZ, R3, !PT ;  /* 0x00000003ff037209 */ /* 0x000fce0007800000 */
.L_x_1687:
[----:B------:R0:W-:Y:S02]  /*11c90*/  STG.E desc[UR8][R4.64+0x4], R3 ;  /* 0x0000040304007986 */ /* 0x0001e4000c101908 */
.L_x_1665:
[----:B------:R-:W-:Y:S05]  /*11ca0*/  BSYNC.RECONVERGENT B2 ;  /* 0x0000000000027941 */ /* 0x000fea0003800200 */
.L_x_1664:
        /* <DEDUP_REMOVED lines=48> */
.L_x_1698:
[----:B------:R-:W-:Y:S05]  /*11fb0*/  BSYNC.RECONVERGENT B3 ;  /* 0x0000000000037941 */ /* 0x000fea0003800200 */
.L_x_1697:
[----:B------:R-:W-:Y:S01]  /*11fc0*/  MOV R3, R0 ;  /* 0x0000000000037202 */ /* 0x000fe20000000f00 */
[----:B------:R-:W-:Y:S06]  /*11fd0*/  BRA `(.L_x_1694) ;  /* 0x0000000000687947 */ /* 0x000fec0003800000 */
.L_x_1696:
        /* <DEDUP_REMOVED lines=25> */
.L_x_1695:
[----:B------:R-:W-:-:S07]  /*12170*/  FMNMX R3, RZ, R3, !PT ;  /* 0x00000003ff037209 */ /* 0x000fce0007800000 */
.L_x_1694:
[----:B------:R0:W-:Y:S02]  /*12180*/  STG.E desc[UR8][R4.64], R3 ;  /* 0x0000000304007986 */ /* 0x0001e4000c101908 */
.L_x_1693:
[----:B------:R-:W-:Y:S05]  /*12190*/  BSYNC.RECONVERGENT B2 ;  /* 0x0000000000027941 */ /* 0x000fea0003800200 */
.L_x_1692:
[----:B------:R-:W5:Y:S01]  /*121a0*/  LDCU UR6, c[0x0][0x3ac] ;  /* 0x00007580ff0677ac */ /* 0x000f620008000800 */
[----:B01-3--:R-:W-:Y:S01]  /*121b0*/  IADD3 R3, PT, PT, R59, 0x1, RZ ;  /* 0x000000013b037810 */ /* 0x00bfe20007ffe0ff */
[----:B------:R-:W-:Y:S03]  /*121c0*/  BSSY.RECONVERGENT B2, `(.L_x_1699) ;  /* 0x0000049000027945 */ /* 0x000fe60003800200 */
[----:B-----5:R-:W-:-:S13]  /*121d0*/  ISETP.GE.U32.AND P0, PT, R3, UR6, PT ;  /* 0x0000000603007c0c */ /* 0x020fda000bf06070 */
[----:B------:R-:W-:Y:S05]  /*121e0*/  @P0 BRA `(.L_x_1700) ;  /* 0x0000000400180947 */ /* 0x000fea0003800000 */
[----:B------:R-:W0:Y:S01]  /*121f0*/  LDC.64 R4, c[0x0][0x380] ;  /* 0x0000e000ff047b82 */ /* 0x000e220000000a00 */
        /* <DEDUP_REMOVED lines=39> */
.L_x_1705:
[----:B------:R-:W-:Y:S05]  /*12470*/  BSYNC.RECONVERGENT B3 ;  /* 0x0000000000037941 */ /* 0x000fea0003800200 */
.L_x_1704:
[----:B------:R-:W-:Y:S01]  /*12480*/  MOV R3, R0 ;  /* 0x0000000000037202 */ /* 0x000fe20000000f00 */
[----:B------:R-:W-:Y:S06]  /*12490*/  BRA `(.L_x_1701) ;  /* 0x0000000000687947 */ /* 0x000fec0003800000 */
.L_x_1703:
        /* <DEDUP_REMOVED lines=25> */
.L_x_1702:
[----:B------:R-:W-:-:S07]  /*12630*/  FMNMX R3, RZ, R3, !PT ;  /* 0x00000003ff037209 */ /* 0x000fce0007800000 */
.L_x_1701:
[----:B------:R0:W-:Y:S02]  /*12640*/  STG.E desc[UR8][R4.64], R3 ;  /* 0x0000000304007986 */ /* 0x0001e4000c101908 */
.L_x_1700:
[----:B------:R-:W-:Y:S05]  /*12650*/  BSYNC.RECONVERGENT B2 ;  /* 0x0000000000027941 */ /* 0x000fea0003800200 */
.L_x_1699:
        /* <DEDUP_REMOVED lines=45> */
.L_x_1712:
[----:B------:R-:W-:Y:S05]  /*12930*/  BSYNC.RECONVERGENT B3 ;  /* 0x0000000000037941 */ /* 0x000fea0003800200 */
.L_x_1711:
[----:B------:R-:W-:Y:S01]  /*12940*/  MOV R3, R0 ;  /* 0x0000000000037202 */ /* 0x000fe20000000f00 */
[----:B------:R-:W-:Y:S06]  /*12950*/  BRA `(.L_x_1708) ;  /* 0x0000000000687947 */ /* 0x000fec0003800000 */
.L_x_1710:
        /* <DEDUP_REMOVED lines=25> */
.L_x_1709:
[----:B------:R-:W-:-:S07]  /*12af0*/  FMNMX R3, RZ, R3, !PT ;  /* 0x00000003ff037209 */ /* 0x000fce0007800000 */
.L_x_1708:
[----:B------:R0:W-:Y:S02]  /*12b00*/  STG.E desc[UR8][R4.64], R3 ;  /* 0x0000000304007986 */ /* 0x0001e4000c101908 */
.L_x_1707:
[----:B------:R-:W-:Y:S05]  /*12b10*/  BSYNC.RECONVERGENT B2 ;  /* 0x0000000000027941 */ /* 0x000fea0003800200 */
.L_x_1706:
[----:B------:R-:W1:Y:S01]  /*12b20*/  LDCU UR4, c[0x0][0x3ac] ;  /* 0x00007580ff0477ac */ /* 0x000e620008000800 */
[----:B------:R-:W-:-:S04]  /*12b30*/  IADD3 R59, PT, PT, R59, 0x3, RZ ;  /* 0x000000033b3b7810 */ /* 0x000fc80007ffe0ff */
[----:B-1----:R-:W-:-:S13]  /*12b40*/  ISETP.GE.U32.AND P0, PT, R59, UR4, PT ;  /* 0x000000043b007c0c */ /* 0x002fda000bf06070 */
[----:B------:R-:W-:Y:S05]  /*12b50*/  @P0 EXIT ;  /* 0x000000000000094d */ /* 0x000fea0003800000 */
[----:B0-----:R-:W0:Y:S01]  /*12b60*/  LDC.64 R4, c[0x0][0x380] ;  /* 0x0000e000ff047b82 */ /* 0x001e220000000a00 */
        /* <DEDUP_REMOVED lines=39> */
.L_x_1717:
[----:B------:R-:W-:Y:S05]  /*12de0*/  BSYNC.RECONVERGENT B2 ;  /* 0x0000000000027941 */ /* 0x000fea0003800200 */
.L_x_1716:
[----:B------:R-:W-:Y:S01]  /*12df0*/  MOV R3, R0 ;  /* 0x0000000000037202 */ /* 0x000fe20000000f00 */
[----:B------:R-:W-:Y:S06]  /*12e00*/  BRA `(.L_x_1713) ;  /* 0x0000000000687947 */ /* 0x000fec0003800000 */
.L_x_1715:
        /* <DEDUP_REMOVED lines=25> */
.L_x_1714:
[----:B------:R-:W-:-:S07]  /*12fa0*/  FMNMX R3, RZ, R3, !PT ;  /* 0x00000003ff037209 */ /* 0x000fce0007800000 */
.L_x_1713:
[----:B------:R-:W-:Y:S01]  /*12fb0*/  STG.E desc[UR8][R4.64], R3 ;  /* 0x0000000304007986 */ /* 0x000fe2000c101908 */
[----:B------:R-:W-:Y:S05]  /*12fc0*/  EXIT ;  /* 0x000000000000794d */ /* 0x000fea0003800000 */
.L_x_1608:
        /* <DEDUP_REMOVED lines=11> */
.L_x_2404:
[----:B------:R-:W-:Y:S05]  /*13080*/  BRX R2 -0x13090                                                         (*"BRANCH_TARGETS .L_x_2405,.L_x_2406,.L_x_1721"*) ;  /* 0xfffffecc02dc7949 */ /* 0x000fea000383ffff */
.L_x_1720:
[----:B------:R-:W-:-:S04]  /*13090*/  MOV R3, 0xfffffffc ;  /* 0xfffffffc00037802 */ /* 0x000fc80000000f00 */
[----:B------:R-:W-:-:S04]  /*130a0*/  VIADDMNMX.U32 R3, R8, R3, 0x3, PT ;  /* 0x0000000308037446 */ /* 0x000fc80003800003 */
[----:B------:R-:W-:-:S04]  /*130b0*/  SHF.L.U32 R0, R3, 0x2, RZ ;  /* 0x0000000203007819 */ /* 0x000fc800000006ff */
[----:B------:R-:W0:Y:S02]  /*130c0*/  LDC R2, c[0x2][R0+0xd4] ;  /* 0x0080350000027b82 */ /* 0x000e240000000800 */
[----:B0-----:R-:W-:-:S04]  /*130d0*/  SHF.R.S32.HI R3, RZ, 0x1f, R2 ;  /* 0x0000001fff037819 */ /* 0x001fc80000011402 */
.L_x_2408:
[----:B------:R-:W-:Y:S05]  /*130e0*/  BRX R2 -0x130f0                                                         (*"BRANCH_TARGETS .L_x_2409,.L_x_2410,.L_x_2406"*) ;  /* 0xfffffecc02c47949 */ /* 0x000fea000383ffff */
.L_x_2410:
[----:B------:R-:W-:-:S13]  /*130f0*/  ISETP.NE.AND P0, PT, R8, 0x5, PT ;  /* 0x000000050800780c */ /* 0x000fda0003f05270 */
[----:B------:R-:W-:Y:S05]  /*13100*/  @P0 BRA `(.L_x_1721) ;  /* 0x0000000000b80947 */ /* 0x000fea0003800000 */
.L_x_2405:
        /* <DEDUP_REMOVED lines=14> */
[----:B------:R-:W0:Y:S01]  /*131f0*/  LDCU UR4, c[0x0][0x3a0] ;  /* 0x00007400ff0477ac */ /* 0x000e220008000800 */
[----:B---3--:R-:W-:-:S04]  /*13200*/  FMUL R0, R0, UR6 ;  /* 0x0000000600007c20 */ /* 0x008fc80008400000 */
[----:B0-----:R-:W-:-:S05]  /*13210*/  FFMA R0, R69, UR4, R0 ;  /* 0x0000000445007c23 */ /* 0x001fca0008000000 */
[----:B------:R-:W-:-:S05]  /*13220*/  FMNMX R5, RZ, R0, !PT ;  /* 0x00000000ff057209 */ /* 0x000fca0007800000 */
[----:B------:R0:W-:Y:S02]  /*13230*/  STG.E desc[UR8][R2.64], R5 ;  /* 0x0000000502007986 */ /* 0x0001e4000c101908 */
.L_x_1723:
[----:B------:R-:W-:Y:S05]  /*13240*/  BSYNC.RECONVERGENT B0 ;  /* 0x0000000000007941 */ /* 0x000fea0003800200 */
.L_x_1722:
[----:B------:R-:W-:Y:S04]  /*13250*/  BSSY.RECONVERGENT B0, `(.L_x_1724) ;  /* 0x0000008000007945 */ /* 0x000fe80003800200 */
[----:B------:R-:W-:Y:S05]  /*13260*/  @P1 BRA `(.L_x_1725) ;  /* 0x0000000000181947 */ /* 0x000fea0003800000 */
[----:B------:R-:W0:Y:S01]  /*13270*/  LDG.E R0, desc[UR8][R2.64+0x4] ;  /* 0x0000040802007981 */ /* 0x000e22000c1e1900 */
[----:B------:R-:W1:Y:S01]  /*13280*/  LDCU UR4, c[0x0][0x3a0] ;  /* 0x00007400ff0477ac */ /* 0x000e620008000800 */
[----:B0-----:R-:W-:-:S04]  /*13290*/  FMUL R5, R0, UR6 ;  /* 0x0000000600057c20 */ /* 0x001fc80008400000 */
[----:B-1----:R-:W-:-:S05]  /*132a0*/  FFMA R5, R62, UR4, R5 ;  /* 0x000000043e057c23 */ /* 0x002fca0008000005 */
[----:B------:R-:W-:-:S05]  /*132b0*/  FMNMX R5, RZ, R5, !PT ;  /* 0x00000005ff057209 */ /* 0x000fca0007800000 */
[----:B------:R1:W-:Y:S02]  /*132c0*/  STG.E desc[UR8][R2.64+0x4], R5 ;  /* 0x0000040502007986 */ /* 0x0003e4000c101908 */
.L_x_1725:
[----:B------:R-:W-:Y:S05]  /*132d0*/  BSYNC.RECONVERGENT B0 ;  /* 0x0000000000007941 */ /* 0x000fea0003800200 */
.L_x_1724:
[----:B------:R-:W-:Y:S04]  /*132e0*/  BSSY.RECONVERGENT B0, `(.L_x_1726) ;  /* 0x0000008000007945 */ /* 0x000fe80003800200 */
[----:B------:R-:W-:Y:S05]  /*132f0*/  @P2 BRA `(.L_x_1727) ;  /* 0x0000000000182947 */ /* 0x000fea0003800000 */
[----:B------:R-:W3:Y:S01]  /*13300*/  LDG.E R0, desc[UR8][R2.64+0x8] ;  /* 0x0000080802007981 */ /* 0x000ee2000c1e1900 */
[----:B------:R-:W5:Y:S01]  /*13310*/  LDCU UR4, c[0x0][0x3a0] ;  /* 0x00007400ff0477ac */ /* 0x000f620008000800 */
[----:B---3--:R-:W-:-:S04]  /*13320*/  FMUL R0, R0, UR6 ;  /* 0x0000000600007c20 */ /* 0x008fc80008400000 */
[----:B-----5:R-:W-:-:S05]  /*13330*/  FFMA R0, R27, UR4, R0 ;  /* 0x000000041b007c23 */ /* 0x020fca0008000000 */
[----:B01----:R-:W-:-:S05]  /*13340*/  FMNMX R5, RZ, R0, !PT ;  /* 0x00000000ff057209 */ /* 0x003fca0007800000 */
[----:B------:R3:W-:Y:S02]  /*13350*/  STG.E desc[UR8][R2.64+0x8], R5 ;  /* 0x0000080502007986 */ /* 0x0007e4000c101908 */
.L_x_1727:
[----:B------:R-:W-:Y:S05]  /*13360*/  BSYNC.RECONVERGENT B0 ;  /* 0x0000000000007941 */ /* 0x000fea0003800200 */
.L_x_1726:
[----:B------:R-:W-:Y:S05]  /*13370*/  @P3 BRA `(.L_x_1719) ;  /* 0x00000014000c3947 */ /* 0x000fea0003800000 */
[----:B------:R-:W0:Y:S01]  /*13380*/  LDG.E R0, desc[UR8][R2.64+0xc] ;  /* 0x00000c0802007981 */ /* 0x000e22000c1e1900 */
[----:B------:R-:W5:Y:S01]  /*13390*/  LDCU UR4, c[0x0][0x3a0] ;  /* 0x00007400ff0477ac */ /* 0x000f620008000800 */
[----:B01-3--:R-:W-:-:S04]  /*133a0*/  FMUL R5, R0, UR6 ;  /* 0x0000000600057c20 */ /* 0x00bfc80008400000 */
[----:B-----5:R-:W-:-:S05]  /*133b0*/  FFMA R5, R24, UR4, R5 ;  /* 0x0000000418057c23 */ /* 0x020fca0008000005 */
[----:B------:R-:W-:-:S05]  /*133c0*/  FMNMX R5, RZ, R5, !PT ;  /* 0x00000005ff057209 */ /* 0x000fca0007800000 */
[----:B------:R0:W-:Y:S01]  /*133d0*/  STG.E desc[UR8][R2.64+0xc], R5 ;  /* 0x00000c0502007986 */ /* 0x0001e2000c101908 */
[----:B------:R-:W-:Y:S05]  /*133e0*/  BRA `(.L_x_1719) ;  /* 0x0000001000f07947 */ /* 0x000fea0003800000 */
.L_x_1721:
        /* <DEDUP_REMOVED lines=17> */
[----:B------:R0:W-:Y:S02]  /*13500*/  STG.E desc[UR8][R2.64], R69 ;  /* 0x0000004502007986 */ /* 0x0001e4000c101908 */
.L_x_1729:
[----:B------:R-:W-:Y:S05]  /*13510*/  BSYNC.RECONVERGENT B0 ;  /* 0x0000000000007941 */ /* 0x000fea0003800200 */
.L_x_1728:
[----:B------:R-:W-:Y:S04]  /*13520*/  BSSY.RECONVERGENT B0, `(.L_x_1730) ;  /* 0x0000007000007945 */ /* 0x000fe80003800200 */
[----:B------:R-:W-:Y:S05]  /*13530*/  @P1 BRA `(.L_x_1731) ;  /* 0x0000000000141947 */ /* 0x000fea0003800000 */
[----:B------:R-:W3:Y:S01]  /*13540*/  LDG.E R0, desc[UR8][R2.64+0x4] ;  /* 0x0000040802007981 */ /* 0x000ee2000c1e1900 */
[----:B------:R-:W1:Y:S01]  /*13550*/  LDCU UR4, c[0x0][0x3a0] ;  /* 0x00007400ff0477ac */ /* 0x000e620008000800 */
[----:B---3--:R-:W-:-:S04]  /*13560*/  FMUL R5, R0, UR6 ;  /* 0x0000000600057c20 */ /* 0x008fc80008400000 */
[----:B-1----:R-:W-:-:S05]  /*13570*/  FFMA R5, R62, UR4, R5 ;  /* 0x000000043e057c23 */ /* 0x002fca0008000005 */
[----:B------:R1:W-:Y:S02]  /*13580*/  STG.E desc[UR8][R2.64+0x4], R5 ;  /* 0x0000040502007986 */ /* 0x0003e4000c101908 */
.L_x_1731:
[----:B------:R-:W-:Y:S05]  /*13590*/  BSYNC.RECONVERGENT B0 ;  /* 0x0000000000007941 */ /* 0x000fea0003800200 */
.L_x_1730:
[----:B------:R-:W-:Y:S04]  /*135a0*/  BSSY.RECONVERGENT B0, `(.L_x_1732) ;  /* 0x0000007000007945 */ /* 0x000fe80003800200 */
[----:B------:R-:W-:Y:S05]  /*135b0*/  @P2 BRA `(.L_x_1733) ;  /* 0x0000000000142947 */ /* 0x000fea0003800000 */
[----:B------:R-:W3:Y:S01]  /*135c0*/  LDG.E R0, desc[UR8][R2.64+0x8] ;  /* 0x0000080802007981 */ /* 0x000ee2000c1e1900 */
[----:B------:R-:W5:Y:S01]  /*135d0*/  LDCU UR4, c[0x0][0x3a0] ;  /* 0x00007400ff0477ac */ /* 0x000f620008000800 */
[----:B---3--:R-:W-:-:S04]  /*135e0*/  FMUL R0, R0, UR6 ;  /* 0x0000000600007c20 */ /* 0x008fc80008400000 */
[----:B-----5:R-:W-:-:S05]  /*135f0*/  FFMA R27, R27, UR4, R0 ;  /* 0x000000041b1b7c23 */ /* 0x020fca0008000000 */
[----:B------:R3:W-:Y:S02]  /*13600*/  STG.E desc[UR8][R2.64+0x8], R27 ;  /* 0x0000081b02007986 */ /* 0x0007e4000c101908 */
.L_x_1733:
[----:B------:R-:W-:Y:S05]  /*13610*/  BSYNC.RECONVERGENT B0 ;  /* 0x0000000000007941 */ /* 0x000fea0003800200 */
.L_x_1732:
[----:B------:R-:W-:Y:S05]  /*13620*/  @P3 BRA `(.L_x_1719) ;  /* 0x0000001000603947 */ /* 0x000fea0003800000 */
[----:B------:R-:W1:Y:S01]  /*13630*/  LDG.E R0, desc[UR8][R2.64+0xc] ;  /* 0x00000c0802007981 */ /* 0x000e62000c1e1900 */
[----:B------:R-:W5:Y:S01]  /*13640*/  LDCU UR4, c[0x0][0x3a0] ;  /* 0x00007400ff0477ac */ /* 0x000f620008000800 */
[----:B-1----:R-:W-:-:S04]  /*13650*/  FMUL R5, R0, UR6 ;  /* 0x0000000600057c20 */ /* 0x002fc80008400000 */
[----:B-----5:R-:W-:-:S05]  /*13660*/  FFMA R5, R24, UR4, R5 ;  /* 0x0000000418057c23 */ /* 0x020fca0008000005 */
[----:B------:R1:W-:Y:S01]  /*13670*/  STG.E desc[UR8][R2.64+0xc], R5 ;  /* 0x00000c0502007986 */ /* 0x0003e2000c101908 */
[----:B------:R-:W-:Y:S05]  /*13680*/  BRA `(.L_x_1719) ;  /* 0x0000001000487947 */ /* 0x000fea0003800000 */
.L_x_2406:
        /* <DEDUP_REMOVED lines=15> */
[----:B------:R-:W-:Y:S01]  /*13780*/  HFMA2 R8, -RZ, RZ, 1.125, -9232 ;  /* 0x3c80f082ff087431 */ /* 0x000fe200000001ff */
[----:B----4-:R-:W-:Y:S01]  /*13790*/  MOV R6, 0x3f800000 ;  /* 0x3f80000000067802 */ /* 0x010fe20000000f00 */
[----:B---3--:R-:W-:-:S04]  /*137a0*/  FMUL R0, R0, UR6 ;  /* 0x0000000600007c20 */ /* 0x008fc80008400000 */
        /* <DEDUP_REMOVED lines=24> */
.L_x_1735:
[----:B------:R-:W-:Y:S05]  /*13930*/  BSYNC.RECONVERGENT B0 ;  /* 0x0000000000007941 */ /* 0x000fea0003800200 */
.L_x_1734:
[----:B------:R-:W-:Y:S04]  /*13940*/  BSSY.RECONVERGENT B0, `(.L_x_1736) ;  /* 0x000001f000007945 */ /* 0x000fe80003800200 */
[----:B------:R-:W-:Y:S05]  /*13950*/  @P4 BRA `(.L_x_1737) ;  /* 0x0000000000744947 */ /* 0x000fea0003800000 */
[----:B------:R-:W3:Y:S01]  /*13960*/  LDG.E R0, desc[UR8][R2.64+0x4] ;  /* 0x0000040802007981 */ /* 0x000ee2000c1e1900 */
[----:B------:R-:W1:Y:S01]  /*13970*/  LDCU UR4, c[0x0][0x3a0] ;  /* 0x00007400ff0477ac */ /* 0x000e620008000800 */
[----:B------:R-:W-:Y:S01]  /*13980*/  HFMA2 R8, -RZ, RZ, 1.125, -9232 ;  /* 0x3c80f082ff087431 */ /* 0x000fe200000001ff */
[----:B------:R-:W-:Y:S01]  /*13990*/  MOV R7, 0x3f800000 ;  /* 0x3f80000000077802 */ /* 0x000fe20000000f00 */
[----:B---3--:R-:W-:-:S04]  /*139a0*/  FMUL R5, R0, UR6 ;  /* 0x0000000600057c20 */ /* 0x008fc80008400000 */
[----:B-1----:R-:W-:-:S04]  /*139b0*/  FFMA R5, R62, UR4, R5 ;  /* 0x000000043e057c23 */ /* 0x002fc80008000005 */
        /* <DEDUP_REMOVED lines=15> */
[----:B------:R-:W1:Y:S02]  /*13ab0*/  MUFU.RCP R6, R6 ;  /* 0x0000000600067308 */ /* 0x000e640000001000 */
[----:B-1----:R-:W-:-:S05]  /*13ac0*/  FFMA R7, R6, -2, R7 ;  /* 0xc000000006077823 */ /* 0x002fca0000000007 */
[----:B------:R-:W-:-:S04]  /*13ad0*/  FSEL R7, R7, 1, !P2 ;  /* 0x3f80000007077808 */ /* 0x000fc80005000000 */
[--C-:B------:R-:W-:Y:S01]  /*13ae0*/  LOP3.LUT R7, R7, 0x80000000, R4.reuse, 0xb8, !PT ;  /* 0x8000000007077812 */ /* 0x100fe200078eb804 */
[----:B------:R-:W-:-:S04]  /*13af0*/  @!P3 FFMA R7, R4, R9, R4 ;  /* 0x000000090407b223 */ /* 0x000fc80000000004 */
[----:B------:R-:W-:-:S04]  /*13b00*/  FADD R0, R7, 1 ;  /* 0x3f80000007007421 */ /* 0x000fc80000000000 */
[----:B------:R-:W-:-:S05]  /*13b10*/  FMUL R5, R5, R0 ;  /* 0x0000000005057220 */ /* 0x000fca0000400000 */
[----:B------:R1:W-:Y:S02]  /*13b20*/  STG.E desc[UR8][R2.64+0x4], R5 ;  /* 0x0000040502007986 */ /* 0x0003e4000c101908 */
.L_x_1737:
[----:B------:R-:W-:Y:S05]  /*13b30*/  BSYNC.RECONVERGENT B0 ;  /* 0x0000000000007941 */ /* 0x000fea0003800200 */
.L_x_1736:
[----:B------:R-:W-:Y:S04]  /*13b40*/  BSSY.RECONVERGENT B0, `(.L_x_1738) ;  /* 0x000001f000007945 */ /* 0x000fe80003800200 */
[----:B------:R-:W-:Y:S05]  /*13b50*/  @P1 BRA `(.L_x_1739) ;  /* 0x0000000000741947 */ /* 0x000fea0003800000 */
[----:B------:R-:W3:Y:S01]  /*13b60*/  LDG.E R0, desc[UR8][R2.64+0x8] ;  /* 0x0000080802007981 */ /* 0x000ee2000c1e1900 */
[----:B------:R-:W5:Y:S01]  /*13b70*/  LDCU UR4, c[0x0][0x3a0] ;  /* 0x00007400ff0477ac */ /* 0x000f620008000800 */
[----:B------:R-:W-:Y:S01]  /*13b80*/  HFMA2 R8, -RZ, RZ, 1.125, -9232 ;  /* 0x3c80f082ff087431 */ /* 0x000fe200000001ff */
[----:B----4-:R-:W-:Y:S01]  /*13b90*/  MOV R6, 0x3f800000 ;  /* 0x3f80000000067802 */ /* 0x010fe20000000f00 */
[----:B---3--:R-:W-:-:S04]  /*13ba0*/  FMUL R0, R0, UR6 ;  /* 0x0000000600007c20 */ /* 0x008fc80008400000 */
[----:B-----5:R-:W-:-:S04]  /*13bb0*/  FFMA R27, R27, UR4, R0 ;  /* 0x000000041b1b7c23 */ /* 0x020fc80008000000 */
        /* <DEDUP_REMOVED lines=10> */
[----:B------:R-:W1:Y:S03]  /*13c60*/  MUFU.EX2 R0, R0 ;  /* 0x0000000000007308 */ /* 0x000e660000000800 */
[----:B------:R-:W-:Y:S01]  /*13c70*/  FFMA R8, R9, R8, 0.1331529766321182251 ;  /* 0x3e08594109087423 */ /* 0x000fe20000000008 */
[----:B-1----:R-:W-:-:S03]  /*13c80*/  FADD R5, R0, 1 ;  /* 0x3f80000000057421 */ /* 0x002fc60000000000 */
        /* <DEDUP_REMOVED lines=10> */
.L_x_1739:
[----:B------:R-:W-:Y:S05]  /*13d30*/  BSYNC.RECONVERGENT B0 ;  /* 0x0000000000007941 */ /* 0x000fea0003800200 */
.L_x_1738:
[----:B------:R-:W-:Y:S05]  /*13d40*/  @P0 BRA `(.L_x_1719) ;  /* 0x0000000800980947 */ /* 0x000fea0003800000 */
[----:B------:R-:W1:Y:S01]  /*13d50*/  LDG.E R0, desc[UR8][R2.64+0xc] ;  /* 0x00000c0802007981 */ /* 0x000e62000c1e1900 */
[----:B------:R-:W5:Y:S01]  /*13d60*/  LDCU UR4, c[0x0][0x3a0] ;  /* 0x00007400ff0477ac */ /* 0x000f620008000800 */
[----:B------:R-:W-:Y:S01]  /*13d70*/  HFMA2 R8, -RZ, RZ, 1.125, -9232 ;  /* 0x3c80f082ff087431 */ /* 0x000fe200000001ff */
[----:B------:R-:W-:Y:S01]  /*13d80*/  MOV R7, 0x3f800000 ;  /* 0x3f80000000077802 */ /* 0x000fe20000000f00 */
[----:B-1----:R-:W-:-:S04]  /*13d90*/  FMUL R5, R0, UR6 ;  /* 0x0000000600057c20 */ /* 0x002fc80008400000 */
        /* <DEDUP_REMOVED lines=23> */
[----:B------:R1:W-:Y:S01]  /*13f10*/  STG.E desc[UR8][R2.64+0xc], R5 ;  /* 0x00000c0502007986 */ /* 0x0003e2000c101908 */
[----:B------:R-:W-:Y:S05]  /*13f20*/  BRA `(.L_x_1719) ;  /* 0x0000000800207947 */ /* 0x000fea0003800000 */
.L_x_2409:
        /* <DEDUP_REMOVED lines=9> */
[----:B------:R-:W-:Y:S01]  /*13fc0*/  HFMA2 R2, -RZ, RZ, 0.96630859375, -0.0022525787353515625 ;  /* 0x3bbb989dff027431 */ /* 0x000fe200000001ff */
[----:B------:R-:W-:Y:S01]  /*13fd0*/  MOV R7, 0x437c0000 ;  /* 0x437c000000077802 */ /* 0x000fe20000000f00 */
[----:B------:R-:W-:Y:S01]  /*13fe0*/  BSSY.RECONVERGENT B4, `(.L_x_1742) ;  /* 0x0000016000047945 */ /* 0x000fe20003800200 */
[----:B---3--:R-:W-:-:S04]  /*13ff0*/  FMUL R0, R0, UR6 ;  /* 0x0000000600007c20 */ /* 0x008fc80008400000 */
        /* <DEDUP_REMOVED lines=20> */
.L_x_1743:
[----:B------:R-:W-:Y:S05]  /*14140*/  BSYNC.RECONVERGENT B4 ;  /* 0x0000000000047941 */ /* 0x000fea0003800200 */
.L_x_1742:
[----:B------:R0:W-:Y:S02]  /*14150*/  STG.E desc[UR8][R4.64], R0 ;  /* 0x0000000004007986 */ /* 0x0001e4000c101908 */
.L_x_1741:
[----:B------:R-:W-:Y:S05]  /*14160*/  BSYNC.RECONVERGENT B3 ;  /* 0x0000000000037941 */ /* 0x000fea0003800200 */
.L_x_1740:
[----:B------:R-:W1:Y:S01]  /*14170*/  LDCU UR4, c[0x0][0x3ac] ;  /* 0x00007580ff0477ac */ /* 0x000e620008000800 */
[----:B0-----:R-:W-:Y:S01]  /*14180*/  IADD3 R0, PT, PT, R59, 0x1, RZ ;  /* 0x000000013b007810 */ /* 0x001fe20007ffe0ff */
[----:B------:R-:W-:Y:S03]  /*14190*/  BSSY.RECONVERGENT B3, `(.L_x_1744) ;  /* 0x000001f000037945 */ /* 0x000fe60003800200 */
[----:B-1----:R-:W-:-:S13]  /*141a0*/  ISETP.GE.U32.AND P0, PT, R0, UR4, PT ;  /* 0x0000000400007c0c */ /* 0x002fda000bf06070 */
[----:B------:R-:W-:Y:S05]  /*141b0*/  @P0 BRA `(.L_x_1745) ;  /* 0x0000000000700947 */ /* 0x000fea0003800000 */
[----:B------:R-:W3:Y:S01]  /*141c0*/  LDG.E R0, desc[UR8][R4.64+0x4] ;  /* 0x0000040804007981 */ /* 0x000ee2000c1e1900 */
[----:B------:R-:W3:Y:S01]  /*141d0*/  LDCU.64 UR4, c[0x0][0x3a0] ;  /* 0x00007400ff0477ac */ /* 0x000ee20008000a00 */
[----:B------:R-:W-:Y:S01]  /*141e0*/  MOV R7, 0x437c0000 ;  /* 0x437c000000077802 */ /* 0x000fe20000000f00 */
[----:B------:R-:W-:Y:S01]  /*141f0*/  BSSY.RECONVERGENT B4, `(.L_x_1746) ;  /* 0x0000017000047945 */ /* 0x000fe20003800200 */
[----:B---3--:R-:W-:Y:S01]  /*14200*/  FMUL R3, R0, UR5 ;  /* 0x0000000500037c20 */ /* 0x008fe20008400000 */
        /* <DEDUP_REMOVED lines=21> */
.L_x_1747:
[----:B------:R-:W-:Y:S05]  /*14360*/  BSYNC.RECONVERGENT B4 ;  /* 0x0000000000047941 */ /* 0x000fea0003800200 */
.L_x_1746:
[----:B------:R0:W-:Y:S02]  /*14370*/  STG.E desc[UR8][R4.64+0x4], R0 ;  /* 0x0000040004007986 */ /* 0x0001e4000c101908 */
.L_x_1745:
[----:B------:R-:W-:Y:S05]  /*14380*/  BSYNC.RECONVERGENT B3 ;  /* 0x0000000000037941 */ /* 0x000fea0003800200 */
.L_x_1744:
[----:B------:R-:W1:Y:S01]  /*14390*/  LDCU UR4, c[0x0][0x3ac] ;  /* 0x00007580ff0477ac */ /* 0x000e620008000800 */
[----:B0-----:R-:W-:Y:S01]  /*143a0*/  IADD3 R0, PT, PT, R59, 0x2, RZ ;  /* 0x000000023b007810 */ /* 0x001fe20007ffe0ff */
[----:B------:R-:W-:Y:S03]  /*143b0*/  BSSY.RECONVERGENT B3, `(.L_x_1748) ;  /* 0x000001f000037945 */ /* 0x000fe60003800200 */
[----:B-1----:R-:W-:-:S13]  /*143c0*/  ISETP.GE.U32.AND P0, PT, R0, UR4, PT ;  /* 0x0000000400007c0c */ /* 0x002fda000bf06070 */
[----:B------:R-:W-:Y:S05]  /*143d0*/  @P0 BRA `(.L_x_1749) ;  /* 0x0000000000700947 */ /* 0x000fea0003800000 */
[----:B------:R-:W3:Y:S01]  /*143e0*/  LDG.E R0, desc[UR8][R4.64+0x8] ;  /* 0x0000080804007981 */ /* 0x000ee2000c1e1900 */
[----:B------:R-:W3:Y:S01]  /*143f0*/  LDCU.64 UR4, c[0x0][0x3a0] ;  /* 0x00007400ff0477ac */ /* 0x000ee20008000a00 */
[----:B------:R-:W-:Y:S01]  /*14400*/  HFMA2 R2, -RZ, RZ, 0.96630859375, -0.0022525787353515625 ;  /* 0x3bbb989dff027431 */ /* 0x000fe200000001ff */
[----:B------:R-:W-:Y:S01]  /*14410*/  MOV R7, 0x437c0000 ;  /* 0x437c000000077802 */ /* 0x000fe20000000f00 */
[----:B------:R-:W-:Y:S01]  /*14420*/  BSSY.RECONVERGENT B4, `(.L_x_1750) ;  /* 0x0000016000047945 */ /* 0x000fe20003800200 */
[----:B---3--:R-:W-:-:S04]  /*14430*/  FMUL R0, R0, UR5 ;  /* 0x0000000500007c20 */ /* 0x008fc80008400000 */
        /* <DEDUP_REMOVED lines=20> */
.L_x_1751:
[----:B------:R-:W-:Y:S05]  /*14580*/  BSYNC.RECONVERGENT B4 ;  /* 0x0000000000047941 */ /* 0x000fea0003800200 */
.L_x_1750:
[----:B------:R0:W-:Y:S02]  /*14590*/  STG.E desc[UR8][R4.64+0x8], R0 ;  /* 0x0000080004007986 */ /* 0x0001e4000c101908 */
.L_x_1749:
[----:B------:R-:W-:Y:S05]  /*145a0*/  BSYNC.RECONVERGENT B3 ;  /* 0x0000000000037941 */ /* 0x000fea0003800200 */
.L_x_1748:
[----:B------:R-:W1:Y:S01]  /*145b0*/  LDCU UR4, c[0x0][0x3ac] ;  /* 0x00007580ff0477ac */ /* 0x000e620008000800 */
[----:B0-----:R-:W-:-:S04]  /*145c0*/  IADD3 R0, PT, PT, R59, 0x3, RZ ;  /* 0x000000033b007810 */ /* 0x001fc80007ffe0ff */
        /* <DEDUP_REMOVED lines=28> */
.L_x_1753:
[----:B------:R-:W-:Y:S05]  /*14790*/  BSYNC.RECONVERGENT B3 ;  /* 0x0000000000037941 */ /* 0x000fea0003800200 */
.L_x_1752:
[----:B------:R0:W-:Y:S02]  /*147a0*/  STG.E desc[UR8][R4.64+0xc], R0 ;  /* 0x00000c0004007986 */ /* 0x0001e4000c101908 */
.L_x_1719:
[----:B------:R-:W-:Y:S05]  /*147b0*/  BSYNC.RECONVERGENT B2 ;  /* 0x0000000000027941 */ /* 0x000fea0003800200 */
.L_x_1718:
        /* <DEDUP_REMOVED lines=13> */
.L_x_2413:
[----:B------:R-:W-:Y:S05]  /*14890*/  BRX R2 -0x148a0                                                         (*"BRANCH_TARGETS .L_x_2414,.L_x_2415,.L_x_1757"*) ;  /* 0xfffffeb402d87949 */ /* 0x000fea000383ffff */
.L_x_1756:
[----:B-1-3--:R-:W-:-:S04]  /*148a0*/  MOV R3, 0xfffffffb ;  /* 0xfffffffb00037802 */ /* 0x00afc80000000f00 */
[----:B------:R-:W-:-:S04]  /*148b0*/  VIADDMNMX.U32 R3, R0, R3, 0x2, PT ;  /* 0x0000000200037446 */ /* 0x000fc80003800003 */
[----:B------:R-:W-:-:S04]  /*148c0*/  SHF.L.U32 R4, R3, 0x2, RZ ;  /* 0x0000000203047819 */ /* 0x000fc800000006ff */
[----:B------:R-:W0:Y:S02]  /*148d0*/  LDC R2, c[0x2][R4+0x8c] ;  /* 0x0080230004027b82 */ /* 0x000e240000000800 */
[----:B0-----:R-:W-:-:S04]  /*148e0*/  SHF.R.S32.HI R3, RZ, 0x1f, R2 ;  /* 0x0000001fff037819 */ /* 0x001fc80000011402 */
.L_x_2417:
[----:B------:R-:W-:Y:S05]  /*148f0*/  BRX R2 -0x14900                                                         (*"BRANCH_TARGETS .L_x_2414,.L_x_2415,.L_x_2420"*) ;  /* 0xfffffeb402c07949 */ /* 0x000fea000383ffff */
.L_x_2420:
        /* <DEDUP_REMOVED lines=10> */
[----:B------:R-:W1:Y:S01]  /*149a0*/  LDG.E R0, desc[UR8][R4.64] ;  /* 0x0000000804007981 */ /* 0x000e62000c1e1900 */
        /* <DEDUP_REMOVED lines=24> */
.L_x_1761:
[----:B------:R-:W-:Y:S05]  /*14b30*/  BSYNC.RECONVERGENT B4 ;  /* 0x0000000000047941 */ /* 0x000fea0003800200 */
.L_x_1760:
[----:B------:R0:W-:Y:S02]  /*14b40*/  STG.E desc[UR8][R4.64], R0 ;  /* 0x0000000004007986 */ /* 0x0001e4000c101908 */
.L_x_1759:
[----:B------:R-:W-:Y:S05]  /*14b50*/  BSYNC.RECONVERGENT B3 ;  /* 0x0000000000037941 */ /* 0x000fea0003800200 */
.L_x_1758:
        /* <DEDUP_REMOVED lines=34> */
.L_x_1765:
[----:B------:R-:W-:Y:S05]  /*14d80*/  BSYNC.RECONVERGENT B4 ;  /* 0x0000000000047941 */ /* 0x000fea0003800200 */
.L_x_1764:
[----:B------:R0:W-:Y:S02]  /*14d90*/  STG.E desc[UR8][R4.64], R0 ;  /* 0x0000000004007986 */ /* 0x0001e4000c101908 */
.L_x_1763:
[----:B------:R-:W-:Y:S05]  /*14da0*/  BSYNC.RECONVERGENT B3 ;  /* 0x0000000000037941 */ /* 0x000fea0003800200 */
.L_x_1762:
        /* <DEDUP_REMOVED lines=34> */
.L_x_1769:
[----:B------:R-:W-:Y:S05]  /*14fd0*/  BSYNC.RECONVERGENT B4 ;  /* 0x0000000000047941 */ /* 0x000fea0003800200 */
.L_x_1768:
[----:B------:R0:W-:Y:S02]  /*14fe0*/  STG.E desc[UR8][R4.64], R0 ;  /* 0x0000000004007986 */ /* 0x0001e4000c101908 */
.L_x_1767:
[----:B------:R-:W-:Y:S05]  /*14ff0*/  BSYNC.RECONVERGENT B3 ;  /* 0x0000000000037941 */ /* 0x000fea0003800200 */
.L_x_1766:
        /* <DEDUP_REMOVED lines=8> */
[----:B------:R-:W1:Y:S01]  /*15080*/  LDG.E R0, desc[UR8][R4.64] ;  /* 0x0000000804007981 */ /* 0x000e62000c1e1900 */
[----:B------:R-:W-:Y:S01]  /*15090*/  MOV R7, 0x437c0000 ;  /* 0x437c000000077802 */ /* 0x000fe20000000f00 */
[----:B------:R-:W-:Y:S01]  /*150a0*/  BSSY.RECONVERGENT B3, `(.L_x_1770) ;  /* 0x0000017000037945 */ /* 0x000fe20003800200 */
        /* <DEDUP_REMOVED lines=22> */
.L_x_1771:
[----:B------:R-:W-:Y:S05]  /*15210*/  BSYNC.RECONVERGENT B3 ;  /* 0x0000000000037941 */ /* 0x000fea0003800200 */
.L_x_1770:
[----:B------:R0:W-:Y:S01]  /*15220*/  STG.E desc[UR8][R4.64], R0 ;  /* 0x0000000004007986 */ /* 0x0001e2000c101908 */
[----:B------:R-:W-:Y:S05]  /*15230*/  BRA `(.L_x_1755) ;  /* 0x0000000c00b07947 */ /* 0x000fea0003800000 */
.L_x_1757:
[----:B------:R-:W0:Y:S02]  /*15240*/  LDC R7, c[0x0][0x3ac] ;  /* 0x0000eb00ff077b82 */ /* 0x000e240000000800 */
[----:B0-----:R-:W-:-:S13]  /*15250*/  ISETP.GE.U32.AND P0, PT, R59, R7, PT ;  /* 0x000000073b00720c */ /* 0x001fda0003f06070 */
[----:B------:R-:W0:Y:S01]  /*15260*/  @!P0 LDC.64 R2, c[0x0][0x380] ;  /* 0x0000e000ff028b82 */ /* 0x000e220000000a00 */
[----:B------:R-:W-:Y:S01]  /*15270*/  @!P0 IMAD R5, R8, R7, R59 ;  /* 0x0000000708058224 */ /* 0x000fe200078e023b */
[----:B----4-:R-:W-:-:S06]  /*15280*/  IADD3 R6, PT, PT, R59, 0x1, RZ ;  /* 0x000000013b067810 */ /* 0x010fcc0007ffe0ff */
[----:B------:R-:W1:Y:S01]  /*15290*/  @!P0 LDC.64 R10, c[0x0][0x3a0] ;  /* 0x0000e800ff0a8b82 */ /* 0x000e620000000a00 */
[----:B0-----:R-:W-:-:S05]  /*152a0*/  @!P0 IMAD.WIDE.U32 R2, R5, 0x4, R2 ;  /* 0x0000000405028825 */ /* 0x001fca00078e0002 */
[----:B------:R-:W1:Y:S01]  /*152b0*/  @!P0 LDG.E R0, desc[UR8][R2.64] ;  /* 0x0000000802008981 */ /* 0x000e62000c1e1900 */
[----:B------:R-:W-:-:S13]  /*152c0*/  ISETP.GE.U32.AND P1, PT, R6, R7, PT ;  /* 0x000000070600720c */ /* 0x000fda0003f26070 */
[----:B------:R-:W0:Y:S01]  /*152d0*/  @!P1 LDC.64 R4, c[0x0][0x380] ;  /* 0x0000e000ff049b82 */ /* 0x000e220000000a00 */
[----:B------:R-:W-:-:S04]  /*152e0*/  @!P1 IMAD R9, R8, R7, R6 ;  /* 0x0000000708099224 */ /* 0x000fc800078e0206 */
[----:B0-----:R-:W-:-:S04]  /*152f0*/  @!P1 IMAD.WIDE.U32 R4, R9, 0x4, R4 ;  /* 0x0000000409049825 */ /* 0x001fc800078e0004 */
[----:B-1----:R-:W-:-:S04]  /*15300*/  @!P0 FMUL R0, R0, R11 ;  /* 0x0000000b00008220 */ /* 0x002fc80000400000 */
[----:B------:R-:W-:Y:S02]  /*15310*/  @!P0 FFMA R61, R61, R10, R0 ;  /* 0x0000000a3d3d8223 */ /* 0x000fe40000000000 */
[----:B------:R-:W0:Y:S03]  /*15320*/  @!P1 LDC.64 R10, c[0x0][0x3a0] ;  /* 0x0000e800ff0a9b82 */ /* 0x000e260000000a00 */
[----:B------:R1:W-:Y:S04]  /*15330*/  @!P0 STG.E desc[UR8][R2.64], R61 ;  /* 0x0000003d02008986 */ /* 0x0003e8000c101908 */
[----:B------:R-:W0:Y:S01]  /*15340*/  @!P1 LDG.E R0, desc[UR8][R4.64] ;  /* 0x0000000804009981 */ /* 0x000e22000c1e1900 */
[----:B------:R-:W-:Y:S01]  /*15350*/  IADD3 R6, PT, PT, R59, 0x3, RZ ;  /* 0x000000033b067810 */ /* 0x000fe20007ffe0ff */
[----:B------:R-:W-:Y:S01]  /*15360*/  BSSY.RECONVERGENT B0, `(.L_x_1772) ;  /* 0x0000010000007945 */ /* 0x000fe20003800200 */
[----:B0-----:R-:W-:-:S04]  /*15370*/  @!P1 FMUL R0, R0, R11 ;  /* 0x0000000b00009220 */ /* 0x001fc80000400000 */
[----:B------:R-:W-:Y:S01]  /*15380*/  @!P1 FFMA R67, R67, R10, R0 ;  /* 0x0000000a43439223 */ /* 0x000fe20000000000 */
        /* <DEDUP_REMOVED lines=8> */
[----:B0-----:R-:W-:-:S05]  /*15410*/  IMAD.WIDE.U32 R2, R5, 0x4, R2 ;  /* 0x0000000405027825 */ /* 0x001fca00078e0002 */
[----:B------:R-:W1:Y:S02]  /*15420*/  LDG.E R0, desc[UR8][R2.64] ;  /* 0x0000000802007981 */ /* 0x000e64000c1e1900 */
[----:B-1----:R-:W-:-:S04]  /*15430*/  FMUL R0, R0, UR5 ;  /* 0x0000000500007c20 */ /* 0x002fc80008400000 */
[----:B------:R-:W-:-:S05]  /*15440*/  FFMA R31, R31, UR4, R0 ;  /* 0x000000041f1f7c23 */ /* 0x000fca0008000000 */
[----:B------:R0:W-:Y:S02]  /*15450*/  STG.E desc[UR8][R2.64], R31 ;  /* 0x0000001f02007986 */ /* 0x0001e4000c101908 */
.L_x_1773:
[----:B------:R-:W-:Y:S05]  /*15460*/  BSYNC.RECONVERGENT B0 ;  /* 0x0000000000007941 */ /* 0x000fea0003800200 */
.L_x_1772:
[----:B------:R-:W-:Y:S05]  /*15470*/  @P1 BRA `(.L_x_1755) ;  /* 0x0000000c00201947 */ /* 0x000fea0003800000 */
[----:B0-----:R-:W0:Y:S01]  /*15480*/  LDC.64 R2, c[0x0][0x380] ;  /* 0x0000e000ff027b82 */ /* 0x001e220000000a00 */
[----:B------:R-:W-:Y:S01]  /*15490*/  IMAD R7, R8, R7, R6 ;  /* 0x0000000708077224 */ /* 0x000fe200078e0206 */
[----:B------:R-:W1:Y:S03]  /*154a0*/  LDCU.64 UR4, c[0x0][0x3a0] ;  /* 0x00007400ff0477ac */ /* 0x000e660008000a00 */
[----:B0-----:R-:W-:-:S05]  /*154b0*/  IMAD.WIDE.U32 R2, R7, 0x4, R2 ;  /* 0x0000000407027825 */ /* 0x001fca00078e0002 */
[----:B------:R-:W1:Y:S02]  /*154c0*/  LDG.E R0, desc[UR8][R2.64] ;  /* 0x0000000802007981 */ /* 0x000e64000c1e1900 */
[----:B-1----:R-:W-:-:S04]  /*154d0*/  FMUL R5, R0, UR5 ;  /* 0x0000000500057c20 */ /* 0x002fc80008400000 */
[----:B------:R-:W-:-:S05]  /*154e0*/  FFMA R5, R30, UR4, R5 ;  /* 0x000000041e057c23 */ /* 0x000fca0008000005 */
[----:B------:R0:W-:Y:S01]  /*154f0*/  STG.E desc[UR8][R2.64], R5 ;  /* 0x0000000502007986 */ /* 0x0001e2000c101908 */
[----:B------:R-:W-:Y:S05]  /*15500*/  BRA `(.L_x_1755) ;  /* 0x0000000800fc7947 */ /* 0x000fea0003800000 */
.L_x_2415:
[----:B------:R-:W0:Y:S01]  /*15510*/  LDC R5, c[0x0][0x3ac] ;  /* 0x0000eb00ff057b82 */ /* 0x000e220000000800 */
[C---:B------:R-:W-:Y:S01]  /*15520*/  IADD3 R14, PT, PT, R59.reuse, 0x1, RZ ;  /* 0x000000013b0e7810 */ /* 0x040fe20007ffe0ff */
[----:B------:R-:W-:Y:S01]  /*15530*/  BSSY.RECONVERGENT B0, `(.L_x_1774) ;  /* 0x0000028000007945 */ /* 0x000fe20003800200 */
[C---:B----4-:R-:W-:Y:S02]  /*15540*/  IADD3 R6, PT, PT, R59.reuse, 0x2, RZ ;  /* 0x000000023b067810 */ /* 0x050fe40007ffe0ff */
        /* <DEDUP_REMOVED lines=10> */
[----:B------:R-:W1:Y:S01]  /*155f0*/  LDG.E R0, desc[UR8][R2.64] ;  /* 0x0000000802007981 */ /* 0x000e62000c1e1900 */
[----:B------:R-:W-:Y:S01]  /*15600*/  HFMA2 R12, -RZ, RZ, 1.125, -9232 ;  /* 0x3c80f082ff0c7431 */ /* 0x000fe200000001ff */
[----:B------:R-:W-:Y:S01]  /*15610*/  MOV R10, 0x3f800000 ;  /* 0x3f800000000a7802 */ /* 0x000fe20000000f00 */
        /* <DEDUP_REMOVED lines=25> */
.L_x_1775:
[----:B------:R-:W-:Y:S05]  /*157b0*/  BSYNC.RECONVERGENT B0 ;  /* 0x0000000000007941 */ /* 0x000fea0003800200 */
.L_x_1774:
[----:B------:R-:W-:Y:S04]  /*157c0*/  BSSY.RECONVERGENT B0, `(.L_x_1776) ;  /* 0x0000022000007945 */ /* 0x000fe80003800200 */
[----:B------:R-:W-:Y:S05]  /*157d0*/  @P4 BRA `(.L_x_1777) ;  /* 0x0000000000804947 */ /* 0x000fea0003800000 */
[----:B0-----:R-:W0:Y:S01]  /*157e0*/  LDC.64 R2, c[0x0][0x380] ;  /* 0x0000e000ff027b82 */ /* 0x001e220000000a00 */
        /* <DEDUP_REMOVED lines=31> */
.L_x_1777:
[----:B------:R-:W-:Y:S05]  /*159e0*/  BSYNC.RECONVERGENT B0 ;  /* 0x0000000000007941 */ /* 0x000fea0003800200 */
.L_x_1776:
[----:B------:R-:W-:Y:S04]  /*159f0*/  BSSY.RECONVERGENT B0, `(.L_x_1778) ;  /* 0x0000022000007945 */ /* 0x000fe80003800200 */
[----:B------:R-:W-:Y:S05]  /*15a00*/  @P1 BRA `(.L_x_1779) ;  /* 0x0000000000801947 */ /* 0x000fea0003800000 */
[----:B01----:R-:W0:Y:S01]  /*15a10*/  LDC.64 R2, c[0x0][0x380] ;  /* 0x0000e000ff027b82 */ /* 0x003e220000000a00 */
        /* <DEDUP_REMOVED lines=31> */
.L_x_1779:
[----:B------:R-:W-:Y:S05]  /*15c10*/  BSYNC.RECONVERGENT B0 ;  /* 0x0000000000007941 */ /* 0x000fea0003800200 */
.L_x_1778:
[----:B------:R-:W-:Y:S05]  /*15c20*/  @P0 BRA `(.L_x_1755) ;  /* 0x0000000400340947 */ /* 0x000fea0003800000 */
[----:B01-3--:R-:W0:Y:S01]  /*15c30*/  LDC.64 R2, c[0x0][0x380] ;  /* 0x0000e000ff027b82 */ /* 0x00be220000000a00 */
        /* <DEDUP_REMOVED lines=32> */
.L_x_2414:
[----:B------:R-:W0:Y:S02]  /*15e40*/  LDCU UR4, c[0x0][0x3ac] ;  /* 0x00007580ff0477ac */ /* 0x000e240008000800 */
[----:B0-----:R-:W-:-:S13]  /*15e50*/  ISETP.GE.U32.AND P0, PT, R59, UR4, PT ;  /* 0x000000043b007c0c */ /* 0x001fda000bf06070 */
[----:B------:R-:W0:Y:S01]  /*15e60*/  @!P0 LDC.64 R2, c[0x0][0x380] ;  /* 0x0000e000ff028b82 */ /* 0x000e220000000a00 */
[----:B------:R-:W-:Y:S01]  /*15e70*/  @!P0 IMAD R5, R8, UR4, R59 ;  /* 0x0000000408058c24 */ /* 0x000fe2000f8e023b */
[----:B------:R-:W-:-:S06]  /*15e80*/  IADD3 R9, PT, PT, R59, 0x1, RZ ;  /* 0x000000013b097810 */ /* 0x000fcc0007ffe0ff */
[----:B----4-:R-:W1:Y:S01]  /*15e90*/  @!P0 LDC.64 R6, c[0x0][0x3a0] ;  /* 0x0000e800ff068b82 */ /* 0x010e620000000a00 */
[----:B0-----:R-:W-:-:S05]  /*15ea0*/  @!P0 IMAD.WIDE.U32 R2, R5, 0x4, R2 ;  /* 0x0000000405028825 */ /* 0x001fca00078e0002 */
[----:B------:R-:W1:Y:S01]  /*15eb0*/  @!P0 LDG.E R0, desc[UR8][R2.64] ;  /* 0x0000000802008981 */ /* 0x000e62000c1e1900 */
[----:B------:R-:W-:-:S13]  /*15ec0*/  ISETP.GE.U32.AND P1, PT, R9, UR4, PT ;  /* 0x0000000409007c0c */ /* 0x000fda000bf26070 */
[----:B------:R-:W0:Y:S01]  /*15ed0*/  @!P1 LDC.64 R4, c[0x0][0x380] ;  /* 0x0000e000ff049b82 */ /* 0x000e220000000a00 */
[----:B------:R-:W-:-:S07]  /*15ee0*/  IADD3 R13, PT, PT, R59, 0x2, RZ ;  /* 0x000000023b0d7810 */ /* 0x000fce0007ffe0ff */
[----:B------:R-:W3:Y:S01]  /*15ef0*/  @!P1 LDC.64 R10, c[0x0][0x3a0] ;  /* 0x0000e800ff0a9b82 */ /* 0x000ee20000000a00 */
[----:B-1----:R-:W-:Y:S01]  /*15f00*/  @!P0 FMUL R0, R0, R7 ;  /* 0x0000000700008220 */ /* 0x002fe20000400000 */
[----:B------:R-:W-:-:S03]  /*15f10*/  @!P1 IMAD R7, R8, UR4, R9 ;  /* 0x0000000408079c24 */ /* 0x000fc6000f8e0209 */
[----:B------:R-:W-:Y:S01]  /*15f20*/  @!P0 FFMA R0, R61, R6, R0 ;  /* 0x000000063d008223 */ /* 0x000fe20000000000 */
[----:B0-----:R-:W-:-:S04]  /*15f30*/  @!P1 IMAD.WIDE.U32 R4, R7, 0x4, R4 ;  /* 0x0000000407049825 */ /* 0x001fc800078e0004 */
[----:B------:R-:W-:-:S05]  /*15f40*/  @!P0 FMNMX R9, RZ, R0, !PT ;  /* 0x00000000ff098209 */ /* 0x000fca0007800000 */
[----:B------:R0:W-:Y:S04]  /*15f50*/  @!P0 STG.E desc[UR8][R2.64], R9 ;  /* 0x0000000902008986 */ /* 0x0001e8000c101908 */
[----:B------:R-:W3:Y:S01]  /*15f60*/  @!P1 LDG.E R0, desc[UR8][R4.64] ;  /* 0x0000000804009981 */ /* 0x000ee2000c1e1900 */
[----:B------:R-:W-:-:S13]  /*15f70*/  ISETP.GE.U32.AND P0, PT, R13, UR4, PT ;  /* 0x000000040d007c0c */ /* 0x000fda000bf06070 */
[----:B------:R-:W1:Y:S01]  /*15f80*/  @!P0 LDC.64 R6, c[0x0][0x380] ;  /* 0x0000e000ff068b82 */ /* 0x000e620000000a00 */
[----:B------:R-:W-:-:S04]  /*15f90*/  @!P0 IMAD R13, R8, UR4, R13 ;  /* 0x00000004080d8c24 */ /* 0x000fc8000f8e020d */
[----:B-1----:R-:W-:Y:S01]  /*15fa0*/  @!P0 IMAD.WIDE.U32 R6, R13, 0x4, R6 ;  /* 0x000000040d068825 */ /* 0x002fe200078e0006 */
[----:B0-----:R-:W-:Y:S02]  /*15fb0*/  IADD3 R9, PT, PT, R59, 0x3, RZ ;  /* 0x000000033b097810 */ /* 0x001fe40007ffe0ff */
[----:B------:R-:W0:Y:S01]  /*15fc0*/  @!P0 LDC.64 R12, c[0x0][0x3a0] ;  /* 0x0000e800ff0c8b82 */ /* 0x000e220000000a00 */
[----:B---3--:R-:W-:-:S04]  /*15fd0*/  @!P1 FMUL R0, R0, R11 ;  /* 0x0000000b00009220 */ /* 0x008fc80000400000 */
[----:B------:R-:W-:-:S05]  /*15fe0*/  @!P1 FFMA R0, R67, R10, R0 ;  /* 0x0000000a43009223 */ /* 0x000fca0000000000 */
[----:B------:R-:W-:-:S05]  /*15ff0*/  @!P1 FMNMX R11, RZ, R0, !PT ;  /* 0x00000000ff0b9209 */ /* 0x000fca0007800000 */
[----:B------:R1:W-:Y:S04]  /*16000*/  @!P1 STG.E desc[UR8][R4.64], R11 ;  /* 0x0000000b04009986 */ /* 0x0003e8000c101908 */
[----:B------:R-:W0:Y:S01]  /*16010*/  @!P0 LDG.E R0, desc[UR8][R6.64] ;  /* 0x0000000806008981 */ /* 0x000e22000c1e1900 */
[----:B------:R-:W-:-:S13]  /*16020*/  ISETP.GE.U32.AND P1, PT, R9, UR4, PT ;  /* 0x0000000409007c0c */ /* 0x000fda000bf26070 */
[----:B------:R-:W3:Y:S08]  /*16030*/  @!P1 LDC.64 R2, c[0x0][0x380] ;  /* 0x0000e000ff029b82 */ /* 0x000ef00000000a00 */
[----:B-1----:R-:W1:Y:S01]  /*16040*/  @!P1 LDC.64 R4, c[0x0][0x3a0] ;  /* 0x0000e800ff049b82 */ /* 0x002e620000000a00 */
[----:B0-----:R-:W-:Y:S01]  /*16050*/  @!P0 FMUL R0, R0, R13 ;  /* 0x0000000d00008220 */ /* 0x001fe20000400000 */
[----:B------:R-:W-:-:S03]  /*16060*/  @!P1 IMAD R13, R8, UR4, R9 ;  /* 0x00000004080d9c24 */ /* 0x000fc6000f8e0209 */
[----:B------:R-:W-:Y:S01]  /*16070*/  @!P0 FFMA R0, R31, R12, R0 ;  /* 0x0000000c1f008223 */ /* 0x000fe20000000000 */
[----:B---3--:R-:W-:-:S04]  /*16080*/  @!P1 IMAD.WIDE.U32 R2, R13, 0x4, R2 ;  /* 0x000000040d029825 */ /* 0x008fc800078e0002 */
[----:B------:R-:W-:-:S05]  /*16090*/  @!P0 FMNMX R9, RZ, R0, !PT ;  /* 0x00000000ff098209 */ /* 0x000fca0007800000 */
[----:B------:R0:W-:Y:S04]  /*160a0*/  @!P0 STG.E desc[UR8][R6.64], R9 ;  /* 0x0000000906008986 */ /* 0x0001e8000c101908 */
[----:B------:R-:W1:Y:S02]  /*160b0*/  @!P1 LDG.E R0, desc[UR8][R2.64] ;  /* 0x0000000802009981 */ /* 0x000e64000c1e1900 */
[----:B-1----:R-:W-:-:S04]  /*160c0*/  @!P1 FMUL R5, R0, R5 ;  /* 0x0000000500059220 */ /* 0x002fc80000400000 */
[----:B------:R-:W-:-:S05]  /*160d0*/  @!P1 FFMA R5, R30, R4, R5 ;  /* 0x000000041e059223 */ /* 0x000fca0000000005 */
[----:B------:R-:W-:-:S05]  /*160e0*/  @!P1 FMNMX R5, RZ, R5, !PT ;  /* 0x00000005ff059209 */ /* 0x000fca0007800000 */
[----:B------:R0:W-:Y:S02]  /*160f0*/  @!P1 STG.E desc[UR8][R2.64], R5 ;  /* 0x0000000502009986 */ /* 0x0001e4000c101908 */
.L_x_1755:
[----:B------:R-:W-:Y:S05]  /*16100*/  BSYNC.RECONVERGENT B2 ;  /* 0x0000000000027941 */ /* 0x000fea0003800200 */
.L_x_1754:
        /* <DEDUP_REMOVED lines=13> */
.L_x_2421:
[----:B------:R-:W-:Y:S05]  /*161e0*/  BRX R2 -0x161f0                                                         (*"BRANCH_TARGETS .L_x_2422,.L_x_2423,.L_x_1783"*) ;  /* 0xfffffe9c02847949 */ /* 0x000fea000383ffff */
.L_x_1782:
[----:B-1-3--:R-:W-:-:S04]  /*161f0*/  MOV R3, 0xfffffffb ;  /* 0xfffffffb00037802 */ /* 0x00afc80000000f00 */
[----:B------:R-:W-:-:S04]  /*16200*/  VIADDMNMX.U32 R3, R0, R3, 0x2, PT ;  /* 0x0000000200037446 */ /* 0x000fc80003800003 */
[----:B------:R-:W-:-:S04]  /*16210*/  SHF.L.U32 R4, R3, 0x2, RZ ;  /* 0x0000000203047819 */ /* 0x000fc800000006ff */
[----:B------:R-:W0:Y:S02]  /*16220*/  LDC R2, c[0x2][R4+0xa4] ;  /* 0x0080290004027b82 */ /* 0x000e240000000800 */
[----:B0-----:R-:W-:-:S04]  /*16230*/  SHF.R.S32.HI R3, RZ, 0x1f, R2 ;  /* 0x0000001fff037819 */ /* 0x001fc80000011402 */
.L_x_2425:
[----:B------:R-:W-:Y:S05]  /*16240*/  BRX R2 -0x16250                                                         (*"BRANCH_TARGETS .L_x_2422,.L_x_2423,.L_x_2428"*) ;  /* 0xfffffe9c026c7949 */ /* 0x000fea000383ffff */
.L_x_2428:
        /* <DEDUP_REMOVED lines=35> */
.L_x_1787:
[----:B------:R-:W-:Y:S05]  /*16480*/  BSYNC.RECONVERGENT B4 ;  /* 0x0000000000047941 */ /* 0x000fea0003800200 */
.L_x_1786:
[----:B------:R0:W-:Y:S02]  /*16490*/  STG.E desc[UR8][R4.64], R0 ;  /* 0x0000000004007986 */ /* 0x0001e4000c101908 */
.L_x_1785:
[----:B------:R-:W-:Y:S05]  /*164a0*/  BSYNC.RECONVERGENT B3 ;  /* 0x0000000000037941 */ /* 0x000fea0003800200 */
.L_x_1784:
        /* <DEDUP_REMOVED lines=31> */
.L_x_1791:
[----:B------:R-:W-:Y:S05]  /*166a0*/  BSYNC.RECONVERGENT B4 ;  /* 0x0000000000047941 */ /* 0x000fea0003800200 */
.L_x_1790:
[----:B------:R0:W-:Y:S02]  /*166b0*/  STG.E desc[UR8][R4.64+0x4], R0 ;  /* 0x0000040004007986 */ /* 0x0001e4000c101908 */
.L_x_1789:
[----:B------:R-:W-:Y:S05]  /*166c0*/  BSYNC.RECONVERGENT B3 ;  /* 0x0000000000037941 */ /* 0x000fea0003800200 */
.L_x_1788:
        /* <DEDUP_REMOVED lines=34> */
.L_x_1795:
[----:B------:R-:W-:Y:S05]  /*168f0*/  BSYNC.RECONVERGENT B4 ;  /* 0x0000000000047941 */ /* 0x000fea0003800200 */
.L_x_1794:
[----:B------:R0:W-:Y:S02]  /*16900*/  STG.E desc[UR8][R4.64], R0 ;  /* 0x0000000004007986 */ /* 0x0001e4000c101908 */
.L_x_1793:
[----:B------:R-:W-:Y:S05]  /*16910*/  BSYNC.RECONVERGENT B3 ;  /* 0x0000000000037941 */ /* 0x000fea0003800200 */
.L_x_1792:
        /* <DEDUP_REMOVED lines=30> */
.L_x_1797:
[----:B------:R-:W-:Y:S05]  /*16b00*/  BSYNC.RECONVERGENT B3 ;  /* 0x0000000000037941 */ /* 0x000fea0003800200 */
.L_x_1796:
[----:B------:R0:W-:Y:S01]  /*16b10*/  STG.E desc[UR8][R4.64+0x4], R0 ;  /* 0x0000040004007986 */ /* 0x0001e2000c101908 */
[----:B------:R-:W-:Y:S05]  /*16b20*/  BRA `(.L_x_1781) ;  /* 0x0000000c00847947 */ /* 0x000fea0003800000 */
.L_x_1783:
[----:B----4-:R-:W0:Y:S01]  /*16b30*/  LDC R6, c[0x0][0x3ac] ;  /* 0x0000eb00ff067b82 */ /* 0x010e220000000800 */
[----:B------:R-:W-:-:S07]  /*16b40*/  IADD3 R5, PT, PT, R59, 0x1, RZ ;  /* 0x000000013b057810 */ /* 0x000fce0007ffe0ff */
[----:B------:R-:W1:Y:S01]  /*16b50*/  LDC.64 R2, c[0x0][0x380] ;  /* 0x0000e000ff027b82 */ /* 0x000e620000000a00 */
[-C--:B0-----:R-:W-:Y:S01]  /*16b60*/  ISETP.GE.U32.AND P0, PT, R5, R6.reuse, PT ;  /* 0x000000060500720c */ /* 0x081fe20003f06070 */
[----:B------:R-:W-:-:S04]  /*16b70*/  IMAD R5, R8, R6, R59 ;  /* 0x0000000608057224 */ /* 0x000fc800078e023b */
[----:B-1----:R-:W-:-:S08]  /*16b80*/  IMAD.WIDE.U32 R4, R5, 0x4, R2 ;  /* 0x0000000405047825 */ /* 0x002fd000078e0002 */
[----:B------:R-:W3:Y:S01]  /*16b90*/  @!P0 LDG.E R0, desc[UR8][R4.64+0x4] ;  /* 0x0000040804008981 */ /* 0x000ee2000c1e1900 */
[----:B------:R-:W3:Y:S01]  /*16ba0*/  @!P0 LDC.64 R10, c[0x0][0x3a0] ;  /* 0x0000e800ff0a8b82 */ /* 0x000ee20000000a00 */
[C---:B------:R-:W-:Y:S01]  /*16bb0*/  IADD3 R7, PT, PT, R59.reuse, 0x2, RZ ;  /* 0x000000023b077810 */ /* 0x040fe20007ffe0ff */
[----:B------:R-:W-:Y:S01]  /*16bc0*/  BSSY.RECONVERGENT B0, `(.L_x_1798) ;  /* 0x0000010000007945 */ /* 0x000fe20003800200 */
[----:B------:R-:W-:Y:S02]  /*16bd0*/  IADD3 R9, PT, PT, R59, 0x3, RZ ;  /* 0x000000033b097810 */ /* 0x000fe40007ffe0ff */
[-C--:B------:R-:W-:Y:S01]  /*16be0*/  ISETP.GE.U32.AND P1, PT, R7, R6.reuse, PT ;  /* 0x000000060700720c */ /* 0x080fe20003f26070 */
[-C--:B------:R-:W-:Y:S01]  /*16bf0*/  IMAD R7, R8, R6.reuse, R7 ;  /* 0x0000000608077224 */ /* 0x080fe200078e0207 */
[----:B------:R-:W-:-:S03]  /*16c00*/  ISETP.GE.U32.AND P2, PT, R9, R6, PT ;  /* 0x000000060900720c */ /* 0x000fc60003f46070 */
[----:B------:R-:W-:-:S04]  /*16c10*/  IMAD.WIDE.U32 R2, R7, 0x4, R2 ;  /* 0x0000000407027825 */ /* 0x000fc800078e0002 */
[----:B---3--:R-:W-:-:S04]  /*16c20*/  @!P0 FMUL R0, R0, R11 ;  /* 0x0000000b00008220 */ /* 0x008fc80000400000 */
[----:B------:R-:W-:-:S05]  /*16c30*/  @!P0 FFMA R63, R63, R10, R0 ;  /* 0x0000000a3f3f8223 */ /* 0x000fca0000000000 */
[----:B------:R0:W-:Y:S01]  /*16c40*/  @!P0 STG.E desc[UR8][R4.64+0x4], R63 ;  /* 0x0000043f04008986 */ /* 0x0001e2000c101908 */
[----:B------:R-:W-:-:S13]  /*16c50*/  ISETP.GE.U32.AND P0, PT, R59, R6, PT ;  /* 0x000000063b00720c */ /* 0x000fda0003f06070 */
[----:B0-----:R-:W-:Y:S05]  /*16c60*/  @P0 BRA `(.L_x_1799) ;  /* 0x0000000000140947 */ /* 0x001fea0003800000 */
[----:B------:R-:W3:Y:S01]  /*16c70*/  LDG.E R0, desc[UR8][R4.64] ;  /* 0x0000000804007981 */ /* 0x000ee2000c1e1900 */
[----:B------:R-:W3:Y:S02]  /*16c80*/  LDCU.64 UR4, c[0x0][0x3a0] ;  /* 0x00007400ff0477ac */ /* 0x000ee40008000a00 */
[----:B---3--:R-:W-:-:S04]  /*16c90*/  FMUL R0, R0, UR5 ;  /* 0x0000000500007c20 */ /* 0x008fc80008400000 */
[----:B------:R-:W-:-:S05]  /*16ca0*/  FFMA R39, R39, UR4, R0 ;  /* 0x0000000427277c23 */ /* 0x000fca0008000000 */
[----:B------:R0:W-:Y:S02]  /*16cb0*/  STG.E desc[UR8][R4.64], R39 ;  /* 0x0000002704007986 */ /* 0x0001e4000c101908 */
.L_x_1799:
[----:B------:R-:W-:Y:S05]  /*16cc0*/  BSYNC.RECONVERGENT B0 ;  /* 0x0000000000007941 */ /* 0x000fea0003800200 */
.L_x_1798:
[----:B------:R-:W-:Y:S04]  /*16cd0*/  BSSY.RECONVERGENT B0, `(.L_x_1800) ;  /* 0x0000007000007945 */ /* 0x000fe80003800200 */
[----:B------:R-:W-:Y:S05]  /*16ce0*/  @P1 BRA `(.L_x_1801) ;  /* 0x0000000000141947 */ /* 0x000fea0003800000 */
[----:B------:R-:W3:Y:S01]  /*16cf0*/  LDG.E R0, desc[UR8][R2.64] ;  /* 0x0000000802007981 */ /* 0x000ee2000c1e1900 */
[----:B------:R-:W3:Y:S02]  /*16d00*/  LDCU.64 UR4, c[0x0][0x3a0] ;  /* 0x00007400ff0477ac */ /* 0x000ee40008000a00 */
[----:B---3--:R-:W-:-:S04]  /*16d10*/  FMUL R0, R0, UR5 ;  /* 0x0000000500007c20 */ /* 0x008fc80008400000 */
[----:B------:R-:W-:-:S05]  /*16d20*/  FFMA R65, R65, UR4, R0 ;  /* 0x0000000441417c23 */ /* 0x000fca0008000000 */
[----:B------:R1:W-:Y:S02]  /*16d30*/  STG.E desc[UR8][R2.64], R65 ;  /* 0x0000004102007986 */ /* 0x0003e4000c101908 */
.L_x_1801:
[----:B------:R-:W-:Y:S05]  /*16d40*/  BSYNC.RECONVERGENT B0 ;  /* 0x0000000000007941 */ /* 0x000fea0003800200 */
.L_x_1800:
[----:B------:R-:W-:Y:S05]  /*16d50*/  @P2 BRA `(.L_x_1781) ;  /* 0x0000000800f82947 */ /* 0x000fea0003800000 */
[----:B------:R-:W0:Y:S01]  /*16d60*/  LDG.E R0, desc[UR8][R2.64+0x4] ;  /* 0x0000040802007981 */ /* 0x000e22000c1e1900 */
[----:B------:R-:W0:Y:S02]  /*16d70*/  LDCU.64 UR4, c[0x0][0x3a0] ;  /* 0x00007400ff0477ac */ /* 0x000e240008000a00 */
[----:B0-----:R-:W-:-:S04]  /*16d80*/  FMUL R5, R0, UR5 ;  /* 0x0000000500057c20 */ /* 0x001fc80008400000 */
[----:B------:R-:W-:-:S05]  /*16d90*/  FFMA R5, R28, UR4, R5 ;  /* 0x000000041c057c23 */ /* 0x000fca0008000005 */
[----:B------:R0:W-:Y:S01]  /*16da0*/  STG.E desc[UR8][R2.64+0x4], R5 ;  /* 0x0000040502007986 */ /* 0x0001e2000c101908 */
[----:B------:R-:W-:Y:S05]  /*16db0*/  BRA `(.L_x_1781) ;  /* 0x0000000800e07947 */ /* 0x000fea0003800000 */
.L_x_2423:
        /* <DEDUP_REMOVED lines=16> */
[----:B------:R-:W3:Y:S01]  /*16ec0*/  LDCU.64 UR4, c[0x0][0x3a0] ;  /* 0x00007400ff0477ac */ /* 0x000ee20008000a00 */
[----:B------:R-:W-:Y:S01]  /*16ed0*/  HFMA2 R10, -RZ, RZ, 1.125, -9232 ;  /* 0x3c80f082ff0a7431 */ /* 0x000fe200000001ff */
[----:B------:R-:W-:Y:S01]  /*16ee0*/  MOV R8, 0x3f800000 ;  /* 0x3f80000000087802 */ /* 0x000fe20000000f00 */
[----:B---3--:R-:W-:-:S04]  /*16ef0*/  FMUL R0, R0, UR5 ;  /* 0x0000000500007c20 */ /* 0x008fc80008400000 */
[----:B------:R-:W-:-:S04]  /*16f00*/  FFMA R39, R39, UR4, R0 ;  /* 0x0000000427277c23 */ /* 0x000fc80008000000 */
[----:B------:R-:W-:-:S04]  /*16f10*/  FMUL R0, R39, R39 ;  /* 0x0000002727007220 */ /* 0x000fc80000400000 */
[----:B------:R-:W-:-:S04]  /*16f20*/  FMUL R0, R39, R0 ;  /* 0x0000000027007220 */ /* 0x000fc80000400000 */
[----:B------:R-:W-:Y:S01]  /*16f30*/  FFMA R0, R0, 0.044714998453855514526, R39 ;  /* 0x3d37271300007823 */ /* 0x000fe20000000027 */
[----:B------:R-:W-:-:S03]  /*16f40*/  FMUL R39, R39, 0.5 ;  /* 0x3f00000027277820 */ /* 0x000fc60000400000 */
[----:B----4-:R-:W-:-:S04]  /*16f50*/  FMUL R6, R0, 0.79788458347320556641 ;  /* 0x3f4c422a00067820 */ /* 0x010fc80000400000 */
        /* <DEDUP_REMOVED lines=18> */
.L_x_1803:
[----:B------:R-:W-:Y:S05]  /*17080*/  BSYNC.RECONVERGENT B0 ;  /* 0x0000000000007941 */ /* 0x000fea0003800200 */
.L_x_1802:
[----:B------:R-:W-:Y:S04]  /*17090*/  BSSY.RECONVERGENT B0, `(.L_x_1804) ;  /* 0x000001f000007945 */ /* 0x000fe80003800200 */
[----:B------:R-:W-:Y:S05]  /*170a0*/  @P4 BRA `(.L_x_1805) ;  /* 0x0000000000744947 */ /* 0x000fea0003800000 */
        /* <DEDUP_REMOVED lines=29> */
.L_x_1805:
[----:B------:R-:W-:Y:S05]  /*17280*/  BSYNC.RECONVERGENT B0 ;  /* 0x0000000000007941 */ /* 0x000fea0003800200 */
.L_x_1804:
[----:B------:R-:W-:Y:S04]  /*17290*/  BSSY.RECONVERGENT B0, `(.L_x_1806) ;  /* 0x000001f000007945 */ /* 0x000fe80003800200 */
[----:B------:R-:W-:Y:S05]  /*172a0*/  @P1 BRA `(.L_x_1807) ;  /* 0x0000000000741947 */ /* 0x000fea0003800000 */
[----:B------:R-:W3:Y:S01]  /*172b0*/  LDG.E R0, desc[UR8][R2.64] ;  /* 0x0000000802007981 */ /* 0x000ee2000c1e1900 */
[----:B------:R-:W3:Y:S01]  /*172c0*/  LDCU.64 UR4, c[0x0][0x3a0] ;  /* 0x00007400ff0477ac */ /* 0x000ee20008000a00 */
[----:B------:R-:W-:Y:S01]  /*172d0*/  HFMA2 R8, -RZ, RZ, 1.125, -9232 ;  /* 0x3c80f082ff087431 */ /* 0x000fe200000001ff */
[----:B----4-:R-:W-:Y:S01]  /*172e0*/  MOV R6, 0x3f800000 ;  /* 0x3f80000000067802 */ /* 0x010fe20000000f00 */
[----:B---3--:R-:W-:-:S04]  /*172f0*/  FMUL R0, R0, UR5 ;  /* 0x0000000500007c20 */ /* 0x008fc80008400000 */
[----:B------:R-:W-:-:S04]  /*17300*/  FFMA R65, R65, UR4, R0 ;  /* 0x0000000441417c23 */ /* 0x000fc80008000000 */
[----:B------:R-:W-:-:S04]  /*17310*/  FMUL R0, R65, R65 ;  /* 0x0000004141007220 */ /* 0x000fc80000400000 */
[----:B------:R-:W-:-:S04]  /*17320*/  FMUL R0, R65, R0 ;  /* 0x0000000041007220 */ /* 0x000fc80000400000 */
[----:B------:R-:W-:Y:S01]  /*17330*/  FFMA R0, R0, 0.044714998453855514526, R65 ;  /* 0x3d37271300007823 */ /* 0x000fe20000000041 */
[----:B------:R-:W-:-:S03]  /*17340*/  FMUL R65, R65, 0.5 ;  /* 0x3f00000041417820 */ /* 0x000fc60000400000 */
        /* <DEDUP_REMOVED lines=19> */
.L_x_1807:
[----:B------:R-:W-:Y:S05]  /*17480*/  BSYNC.RECONVERGENT B0 ;  /* 0x0000000000007941 */ /* 0x000fea0003800200 */
.L_x_1806:
[----:B------:R-:W-:Y:S05]  /*17490*/  @P0 BRA `(.L_x_1781) ;  /* 0x0000000400280947 */ /* 0x000fea0003800000 */
[----:B------:R-:W0:Y:S01]  /*174a0*/  LDG.E R0, desc[UR8][R2.64+0x4] ;  /* 0x0000040802007981 */ /* 0x000e22000c1e1900 */
[----:B------:R-:W0:Y:S01]  /*174b0*/  LDCU.64 UR4, c[0x0][0x3a0] ;  /* 0x00007400ff0477ac */ /* 0x000e220008000a00 */
[----:B------:R-:W-:Y:S01]  /*174c0*/  HFMA2 R8, -RZ, RZ, 1.125, -9232 ;  /* 0x3c80f082ff087431 */ /* 0x000fe200000001ff */
[----:B------:R-:W-:Y:S01]  /*174d0*/  MOV R7, 0x3f800000 ;  /* 0x3f80000000077802 */ /* 0x000fe20000000f00 */
[----:B01----:R-:W-:-:S04]  /*174e0*/  FMUL R5, R0, UR5 ;  /* 0x0000000500057c20 */ /* 0x003fc80008400000 */
        /* <DEDUP_REMOVED lines=25> */
.L_x_2422:
        /* <DEDUP_REMOVED lines=8> */
[----:B------:R-:W-:Y:S01]  /*17700*/  IADD3 R9, PT, PT, R59, 0x2, RZ ;  /* 0x000000023b097810 */ /* 0x000fe20007ffe0ff */
[----:B------:R-:W-:Y:S03]  /*17710*/  BSSY.RECONVERGENT B0, `(.L_x_1808) ;  /* 0x0000012000007945 */ /* 0x000fe60003800200 */
[-C--:B------:R-:W-:Y:S01]  /*17720*/  ISETP.GE.U32.AND P1, PT, R9, R6.reuse, PT ;  /* 0x000000060900720c */ /* 0x080fe20003f26070 */
[----:B------:R-:W-:-:S04]  /*17730*/  IMAD R9, R8, R6, R9 ;  /* 0x0000000608097224 */ /* 0x000fc800078e0209 */
[----:B------:R-:W-:-:S04]  /*17740*/  IMAD.WIDE.U32 R2, R9, 0x4, R2 ;  /* 0x0000000409027825 */ /* 0x000fc800078e0002 */
[----:B---3--:R-:W-:Y:S01]  /*17750*/  @!P0 FMUL R0, R0, R11 ;  /* 0x0000000b00008220 */ /* 0x008fe20000400000 */
[----:B------:R-:W-:-:S03]  /*17760*/  IADD3 R11, PT, PT, R59, 0x3, RZ ;  /* 0x000000033b0b7810 */ /* 0x000fc60007ffe0ff */
[----:B------:R-:W-:Y:S01]  /*17770*/  @!P0 FFMA R0, R63, R10, R0 ;  /* 0x0000000a3f008223 */ /* 0x000fe20000000000 */
[----:B------:R-:W-:-:S04]  /*17780*/  ISETP.GE.U32.AND P2, PT, R11, R6, PT ;  /* 0x000000060b00720c */ /* 0x000fc80003f46070 */
[----:B------:R-:W-:-:S05]  /*17790*/  @!P0 FMNMX R7, RZ, R0, !PT ;  /* 0x00000000ff078209 */ /* 0x000fca0007800000 */
[----:B------:R0:W-:Y:S01]  /*177a0*/  @!P0 STG.E desc[UR8][R4.64+0x4], R7 ;  /* 0x0000040704008986 */ /* 0x0001e2000c101908 */
[----:B------:R-:W-:-:S13]  /*177b0*/  ISETP.GE.U32.AND P0, PT, R59, R6, PT ;  /* 0x000000063b00720c */ /* 0x000fda0003f06070 */
[----:B0-----:R-:W-:Y:S05]  /*177c0*/  @P0 BRA `(.L_x_1809) ;  /* 0x0000000000180947 */ /* 0x001fea0003800000 */
[----:B------:R-:W3:Y:S01]  /*177d0*/  LDG.E R0, desc[UR8][R4.64] ;  /* 0x0000000804007981 */ /* 0x000ee2000c1e1900 */
[----:B------:R-:W3:Y:S02]  /*177e0*/  LDCU.64 UR4, c[0x0][0x3a0] ;  /* 0x00007400ff0477ac */ /* 0x000ee40008000a00 */
[----:B---3--:R-:W-:-:S04]  /*177f0*/  FMUL R0, R0, UR5 ;  /* 0x0000000500007c20 */ /* 0x008fc80008400000 */
[----:B------:R-:W-:-:S05]  /*17800*/  FFMA R0, R39, UR4, R0 ;  /* 0x0000000427007c23 */ /* 0x000fca0008000000 */
[----:B------:R-:W-:-:S05]  /*17810*/  FMNMX R7, RZ, R0, !PT ;  /* 0x00000000ff077209 */ /* 0x000fca0007800000 */
[----:B------:R0:W-:Y:S02]  /*17820*/  STG.E desc[UR8][R4.64], R7 ;  /* 0x0000000704007986 */ /* 0x0001e4000c101908 */
.L_x_1809:
[----:B------:R-:W-:Y:S05]  /*17830*/  BSYNC.RECONVERGENT B0 ;  /* 0x0000000000007941 */ /* 0x000fea0003800200 */
.L_x_1808:
[----:B------:R-:W-:Y:S04]  /*17840*/  BSSY.RECONVERGENT B0, `(.L_x_1810) ;  /* 0x0000008000007945 */ /* 0x000fe80003800200 */
[----:B------:R-:W-:Y:S05]  /*17850*/  @P1 BRA `(.L_x_1811) ;  /* 0x0000000000181947 */ /* 0x000fea0003800000 */
[----:B------:R-:W3:Y:S01]  /*17860*/  LDG.E R0, desc[UR8][R2.64] ;  /* 0x0000000802007981 */ /* 0x000ee2000c1e1900 */
[----:B------:R-:W3:Y:S02]  /*17870*/  LDCU.64 UR4, c[0x0][0x3a0] ;  /* 0x00007400ff0477ac */ /* 0x000ee40008000a00 */
[----:B---3--:R-:W-:-:S04]  /*17880*/  FMUL R0, R0, UR5 ;  /* 0x0000000500007c20 */ /* 0x008fc80008400000 */
[----:B------:R-:W-:-:S05]  /*17890*/  FFMA R0, R65, UR4, R0 ;  /* 0x0000000441007c23 */ /* 0x000fca0008000000 */
[----:B0-----:R-:W-:-:S05]  /*178a0*/  FMNMX R5, RZ, R0, !PT ;  /* 0x00000000ff057209 */ /* 0x001fca0007800000 */
[----:B------:R1:W-:Y:S02]  /*178b0*/  STG.E desc[UR8][R2.64], R5 ;  /* 0x0000000502007986 */ /* 0x0003e4000c101908 */
.L_x_1811:
[----:B------:R-:W-:Y:S05]  /*178c0*/  BSYNC.RECONVERGENT B0 ;  /* 0x0000000000007941 */ /* 0x000fea0003800200 */
.L_x_1810:
[----:B------:R-:W-:Y:S05]  /*178d0*/  @P2 BRA `(.L_x_1781) ;  /* 0x0000000000182947 */ /* 0x000fea0003800000 */
[----:B------:R-:W0:Y:S01]  /*178e0*/  LDG.E R0, desc[UR8][R2.64+0x4] ;  /* 0x0000040802007981 */ /* 0x000e22000c1e1900 */
[----:B------:R-:W0:Y:S02]  /*178f0*/  LDCU.64 UR4, c[0x0][0x3a0] ;  /* 0x00007400ff0477ac */ /* 0x000e240008000a00 */
[----:B01----:R-:W-:-:S04]  /*17900*/  FMUL R5, R0, UR5 ;  /* 0x0000000500057c20 */ /* 0x003fc80008400000 */
[----:B------:R-:W-:-:S05]  /*17910*/  FFMA R5, R28, UR4, R5 ;  /* 0x000000041c057c23 */ /* 0x000fca0008000005 */
[----:B------:R-:W-:-:S05]  /*17920*/  FMNMX R5, RZ, R5, !PT ;  /* 0x00000005ff057209 */ /* 0x000fca0007800000 */
[----:B------:R0:W-:Y:S02]  /*17930*/  STG.E desc[UR8][R2.64+0x4], R5 ;  /* 0x0000040502007986 */ /* 0x0001e4000c101908 */
.L_x_1781:
[----:B------:R-:W-:Y:S05]  /*17940*/  BSYNC.RECONVERGENT B2 ;  /* 0x0000000000027941 */ /* 0x000fea0003800200 */
.L_x_1780:
        /* <DEDUP_REMOVED lines=12> */
.L_x_2429:
[----:B------:R-:W-:Y:S05]  /*17a10*/  BRX R2 -0x17a20                                                         (*"BRANCH_TARGETS .L_x_2430,.L_x_2431,.L_x_1813"*) ;  /* 0xfffffe8402787949 */ /* 0x000fea000383ffff */
.L_x_1812:
[----:B-1-3--:R-:W-:-:S04]  /*17a20*/  MOV R3, 0xfffffffb ;  /* 0xfffffffb00037802 */ /* 0x00afc80000000f00 */
[----:B------:R-:W-:-:S04]  /*17a30*/  VIADDMNMX.U32 R3, R0, R3, 0x2, PT ;  /* 0x0000000200037446 */ /* 0x000fc80003800003 */
[----:B------:R-:W-:-:S04]  /*17a40*/  SHF.L.U32 R4, R3, 0x2, RZ ;  /* 0x0000000203047819 */ /* 0x000fc800000006ff */
[----:B------:R-:W0:Y:S02]  /*17a50*/  LDC R2, c[0x2][R4+0xbc] ;  /* 0x00802f0004027b82 */ /* 0x000e240000000800 */
[----:B0-----:R-:W-:-:S04]  /*17a60*/  SHF.R.S32.HI R3, RZ, 0x1f, R2 ;  /* 0x0000001fff037819 */ /* 0x001fc80000011402 */
.L_x_2433:
[----:B------:R-:W-:Y:S05]  /*17a70*/  BRX R2 -0x17a80                                                         (*"BRANCH_TARGETS .L_x_2430,.L_x_2431,.L_x_2436"*) ;  /* 0xfffffe8402607949 */ /* 0x000fea000383ffff */
.L_x_2436:
        /* <DEDUP_REMOVED lines=35> */
.L_x_1817:
[----:B------:R-:W-:Y:S05]  /*17cb0*/  BSYNC.RECONVERGENT B3 ;  /* 0x0000000000037941 */ /* 0x000fea0003800200 */
.L_x_1816:
[----:B------:R0:W-:Y:S02]  /*17cc0*/  STG.E desc[UR8][R4.64], R0 ;  /* 0x0000000004007986 */ /* 0x0001e4000c101908 */
.L_x_1815:
[----:B------:R-:W-:Y:S05]  /*17cd0*/  BSYNC.RECONVERGENT B2 ;  /* 0x0000000000027941 */ /* 0x000fea0003800200 */
.L_x_1814:
        /* <DEDUP_REMOVED lines=34> */
.L_x_1821:
[----:B------:R-:W-:Y:S05]  /*17f00*/  BSYNC.RECONVERGENT B3 ;  /* 0x0000000000037941 */ /* 0x000fea0003800200 */
.L_x_1820:
[----:B------:R1:W-:Y:S02]  /*17f10*/  STG.E desc[UR8][R4.64], R0 ;  /* 0x0000000004007986 */ /* 0x0003e4000c101908 */
.L_x_1819:
[----:B------:R-:W-:Y:S05]  /*17f20*/  BSYNC.RECONVERGENT B2 ;  /* 0x0000000000027941 */ /* 0x000fea0003800200 */
.L_x_1818:
        /* <DEDUP_REMOVED lines=34> */
.L_x_1825:
[----:B------:R-:W-:Y:S05]  /*18150*/  BSYNC.RECONVERGENT B3 ;  /* 0x0000000000037941 */ /* 0x000fea0003800200 */
.L_x_1824:
[----:B------:R3:W-:Y:S02]  /*18160*/  STG.E desc[UR8][R4.64], R0 ;  /* 0x0000000004007986 */ /* 0x0007e4000c101908 */
.L_x_1823:
[----:B------:R-:W-:Y:S05]  /*18170*/  BSYNC.RECONVERGENT B2 ;  /* 0x0000000000027941 */ /* 0x000fea0003800200 */
.L_x_1822:
[----:B------:R-:W5:Y:S01]  /*18180*/  LDCU UR5, c[0x0][0x3ac] ;  /* 0x00007580ff0577ac */ /* 0x000f620008000800 */
[----:B------:R-:W-:-:S04]  /*18190*/  IADD3 R59, PT, PT, R59, 0x3, RZ ;  /* 0x000000033b3b7810 */ /* 0x000fc80007ffe0ff */
[----:B-----5:R-:W-:-:S13]  /*181a0*/  ISETP.GE.U32.AND P0, PT, R59, UR5, PT ;  /* 0x000000053b007c0c */ /* 0x020fda000bf06070 */
[----:B------:R-:W-:Y:S05]  /*181b0*/  @P0 EXIT ;  /* 0x000000000000094d */ /* 0x000fea0003800000 */
[----:B01-3--:R-:W0:Y:S01]  /*181c0*/  LDC.64 R4, c[0x0][0x380] ;  /* 0x0000e000ff047b82 */ /* 0x00be220000000a00 */
        /* <DEDUP_REMOVED lines=28> */
.L_x_1827:
[----:B------:R-:W-:Y:S05]  /*18390*/  BSYNC.RECONVERGENT B2 ;  /* 0x0000000000027941 */ /* 0x000fea0003800200 */
.L_x_1826:
[----:B------:R-:W-:Y:S01]  /*183a0*/  STG.E desc[UR8][R4.64], R0 ;  /* 0x0000000004007986 */ /* 0x000fe2000c101908 */
[----:B------:R-:W-:Y:S05]  /*183b0*/  EXIT ;  /* 0x000000000000794d */ /* 0x000fea0003800000 */
.L_x_1813:
        /* <DEDUP_REMOVED lines=10> */
[----:B------:R-:W-:-:S04]  /*18460*/  @!P1 IMAD R9, R60, UR4, R9 ;  /* 0x000000043c099c24 */ /* 0x000fc8000f8e0209 */
[----:B0-----:R-:W-:-:S04]  /*18470*/  @!P1 IMAD.WIDE.U32 R4, R9, 0x4, R4 ;  /* 0x0000000409049825 */ /* 0x001fc800078e0004 */
[----:B-1----:R-:W-:-:S04]  /*18480*/  @!P0 FMUL R0, R0, R7 ;  /* 0x0000000700008220 */ /* 0x002fc80000400000 */
[----:B------:R-:W-:Y:S02]  /*18490*/  @!P0 FFMA R29, R29, R6, R0 ;  /* 0x000000061d1d8223 */ /* 0x000fe40000000000 */
[----:B------:R-:W0:Y:S03]  /*184a0*/  @!P1 LDC.64 R6, c[0x0][0x3a0] ;  /* 0x0000e800ff069b82 */ /* 0x000e260000000a00 */
[----:B------:R1:W-:Y:S04]  /*184b0*/  @!P0 STG.E desc[UR8][R2.64], R29 ;  /* 0x0000001d02008986 */ /* 0x0003e8000c101908 */
[----:B------:R-:W0:Y:S01]  /*184c0*/  @!P1 LDG.E R0, desc[UR8][R4.64] ;  /* 0x0000000804009981 */ /* 0x000e22000c1e1900 */
[C---:B------:R-:W-:Y:S01]  /*184d0*/  IADD3 R9, PT, PT, R59.reuse, 0x2, RZ ;  /* 0x000000023b097810 */ /* 0x040fe20007ffe0ff */
[----:B------:R-:W-:Y:S01]  /*184e0*/  BSSY.RECONVERGENT B0, `(.L_x_1828) ;  /* 0x0000010000007945 */ /* 0x000fe20003800200 */
[----:B------:R-:W-:-:S02]  /*184f0*/  IADD3 R59, PT, PT, R59, 0x3, RZ ;  /* 0x000000033b3b7810 */ /* 0x000fc40007ffe0ff */
[----:B------:R-:W-:Y:S02]  /*18500*/  ISETP.GE.U32.AND P0, PT, R9, UR4, PT ;  /* 0x0000000409007c0c */ /* 0x000fe4000bf06070 */
[----:B------:R-:W-:Y:S01]  /*18510*/  ISETP.GE.U32.AND P2, PT, R59, UR4, PT ;  /* 0x000000043b007c0c */ /* 0x000fe2000bf46070 */
[----:B0-----:R-:W-:-:S04]  /*18520*/  @!P1 FMUL R7, R0, R7 ;  /* 0x0000000700079220 */ /* 0x001fc80000400000 */
[----:B------:R-:W-:-:S05]  /*18530*/  @!P1 FFMA R7, R36, R6, R7 ;  /* 0x0000000624079223 */ /* 0x000fca0000000007 */
[----:B------:R1:W-:Y:S01]  /*18540*/  @!P1 STG.E desc[UR8][R4.64], R7 ;  /* 0x0000000704009986 */ /* 0x0003e2000c101908 */
[----:B------:R-:W-:Y:S05]  /*18550*/  @P0 BRA `(.L_x_1829) ;  /* 0x0000000000200947 */ /* 0x000fea0003800000 */
[----:B-1----:R-:W0:Y:S01]  /*18560*/  LDC.64 R2, c[0x0][0x380] ;  /* 0x0000e000ff027b82 */ /* 0x002e220000000a00 */
[----:B------:R-:W-:Y:S01]  /*18570*/  IMAD R9, R60, UR4, R9 ;  /* 0x000000043c097c24 */ /* 0x000fe2000f8e0209 */
[----:B------:R-:W1:Y:S03]  /*18580*/  LDCU.64 UR6, c[0x0][0x3a0] ;  /* 0x00007400ff0677ac */ /* 0x000e660008000a00 */
[----:B0-----:R-:W-:-:S05]  /*18590*/  IMAD.WIDE.U32 R2, R9, 0x4, R2 ;  /* 0x0000000409027825 */ /* 0x001fca00078e0002 */
[----:B------:R-:W1:Y:S02]  /*185a0*/  LDG.E R0, desc[UR8][R2.64] ;  /* 0x0000000802007981 */ /* 0x000e64000c1e1900 */
[----:B-1----:R-:W-:-:S04]  /*185b0*/  FMUL R0, R0, UR7 ;  /* 0x0000000700007c20 */ /* 0x002fc80008400000 */
[----:B------:R-:W-:-:S05]  /*185c0*/  FFMA R37, R37, UR6, R0 ;  /* 0x0000000625257c23 */ /* 0x000fca0008000000 */
[----:B------:R0:W-:Y:S02]  /*185d0*/  STG.E desc[UR8][R2.64], R37 ;  /* 0x0000002502007986 */ /* 0x0001e4000c101908 */
.L_x_1829:
[----:B------:R-:W-:Y:S05]  /*185e0*/  BSYNC.RECONVERGENT B0 ;  /* 0x0000000000007941 */ /* 0x000fea0003800200 */
.L_x_1828:
[----:B------:R-:W-:Y:S05]  /*185f0*/  @P2 EXIT ;  /* 0x000000000000294d */ /* 0x000fea0003800000 */
[----:B01----:R-:W0:Y:S01]  /*18600*/  LDC.64 R2, c[0x0][0x380] ;  /* 0x0000e000ff027b82 */ /* 0x003e220000000a00 */
[----:B------:R-:W-:Y:S01]  /*18610*/  IMAD R59, R60, UR4, R59 ;  /* 0x000000043c3b7c24 */ /* 0x000fe2000f8e023b */
[----:B------:R-:W1:Y:S03]  /*18620*/  LDCU.64 UR6, c[0x0][0x3a0] ;  /* 0x00007400ff0677ac */ /* 0x000e660008000a00 */
[----:B0-----:R-:W-:-:S05]  /*18630*/  IMAD.WIDE.U32 R2, R59, 0x4, R2 ;  /* 0x000000043b027825 */ /* 0x001fca00078e0002 */
[----:B------:R-:W1:Y:S02]  /*18640*/  LDG.E R0, desc[UR8][R2.64] ;  /* 0x0000000802007981 */ /* 0x000e64000c1e1900 */
[----:B-1----:R-:W-:-:S04]  /*18650*/  FMUL R5, R0, UR7 ;  /* 0x0000000700057c20 */ /* 0x002fc80008400000 */
[----:B------:R-:W-:-:S05]  /*18660*/  FFMA R5, R38, UR6, R5 ;  /* 0x0000000626057c23 */ /* 0x000fca0008000005 */
[----:B------:R-:W-:Y:S01]  /*18670*/  STG.E desc[UR8][R2.64], R5 ;  /* 0x0000000502007986 */ /* 0x000fe2000c101908 */
[----:B------:R-:W-:Y:S05]  /*18680*/  EXIT ;  /* 0x000000000000794d */ /* 0x000fea0003800000 */
.L_x_2431:
        /* <DEDUP_REMOVED lines=42> */
.L_x_1831:
[----:B------:R-:W-:Y:S05]  /*18930*/  BSYNC.RECONVERGENT B0 ;  /* 0x0000000000007941 */ /* 0x000fea0003800200 */
.L_x_1830:
[----:B------:R-:W-:Y:S04]  /*18940*/  BSSY.RECONVERGENT B0, `(.L_x_1832) ;  /* 0x0000022000007945 */ /* 0x000fe80003800200 */
[----:B------:R-:W-:Y:S05]  /*18950*/  @P4 BRA `(.L_x_1833) ;  /* 0x0000000000804947 */ /* 0x000fea0003800000 */
[----:B0-----:R-:W0:Y:S01]  /*18960*/  LDC.64 R4, c[0x0][0x380] ;  /* 0x0000e000ff047b82 */ /* 0x001e220000000a00 */
        /* <DEDUP_REMOVED lines=31> */
.L_x_1833:
[----:B------:R-:W-:Y:S05]  /*18b60*/  BSYNC.RECONVERGENT B0 ;  /* 0x0000000000007941 */ /* 0x000fea0003800200 */
.L_x_1832:
[----:B------:R-:W-:Y:S04]  /*18b70*/  BSSY.RECONVERGENT B0, `(.L_x_1834) ;  /* 0x0000022000007945 */ /* 0x000fe80003800200 */
[----:B------:R-:W-:Y:S05]  /*18b80*/  @P1 BRA `(.L_x_1835) ;  /* 0x0000000000801947 */ /* 0x000fea0003800000 */
[----:B01----:R-:W0:Y:S01]  /*18b90*/  LDC.64 R4, c[0x0][0x380] ;  /* 0x0000e000ff047b82 */ /* 0x003e220000000a00 */
        /* <DEDUP_REMOVED lines=31> */
.L_x_1835:
[----:B------:R-:W-:Y:S05]  /*18d90*/  BSYNC.RECONVERGENT B0 ;  /* 0x0000000000007941 */ /* 0x000fea0003800200 */
.L_x_1834:
[----:B------:R-:W-:Y:S05]  /*18da0*/  @P0 EXIT ;  /* 0x000000000000094d */ /* 0x000fea0003800000 */
[----:B01-3--:R-:W0:Y:S01]  /*18db0*/  LDC.64 R4, c[0x0][0x380] ;  /* 0x0000e000ff047b82 */ /* 0x00be220000000a00 */
        /* <DEDUP_REMOVED lines=32> */
.L_x_2430:
        /* <DEDUP_REMOVED lines=11> */
[----:B0-----:R-:W-:-:S03]  /*19070*/  @!P1 IMAD.WIDE.U32 R4, R9, 0x4, R4 ;  /* 0x0000000409049825 */ /* 0x001fc600078e0004 */
[----:B------:R-:W0:Y:S01]  /*19080*/  @!P1 LDC.64 R8, c[0x0][0x3a0] ;  /* 0x0000e800ff089b82 */ /* 0x000e220000000a00 */
[----:B-1----:R-:W-:-:S04]  /*19090*/  @!P0 FMUL R0, R0, R7 ;  /* 0x0000000700008220 */ /* 0x002fc80000400000 */
[----:B------:R-:W-:-:S05]  /*190a0*/  @!P0 FFMA R0, R29, R6, R0 ;  /* 0x000000061d008223 */ /* 0x000fca0000000000 */
[----:B------:R-:W-:-:S05]  /*190b0*/  @!P0 FMNMX R7, RZ, R0, !PT ;  /* 0x00000000ff078209 */ /* 0x000fca0007800000 */
[----:B------:R1:W-:Y:S04]  /*190c0*/  @!P0 STG.E desc[UR8][R2.64], R7 ;  /* 0x0000000702008986 */ /* 0x0003e8000c101908 */
[----:B------:R-:W0:Y:S01]  /*190d0*/  @!P1 LDG.E R0, desc[UR8][R4.64] ;  /* 0x0000000804009981 */ /* 0x000e22000c1e1900 */
[C---:B------:R-:W-:Y:S01]  /*190e0*/  IADD3 R11, PT, PT, R59.reuse, 0x2, RZ ;  /* 0x000000023b0b7810 */ /* 0x040fe20007ffe0ff */
[----:B------:R-:W-:Y:S01]  /*190f0*/  BSSY.RECONVERGENT B0, `(.L_x_1836) ;  /* 0x0000012000007945 */ /* 0x000fe20003800200 */
[----:B------:R-:W-:Y:S02]  /*19100*/  IADD3 R59, PT, PT, R59, 0x3, RZ ;  /* 0x000000033b3b7810 */ /* 0x000fe40007ffe0ff */
[----:B------:R-:W-:Y:S02]  /*19110*/  ISETP.GE.U32.AND P0, PT, R11, UR4, PT ;  /* 0x000000040b007c0c */ /* 0x000fe4000bf06070 */
[----:B------:R-:W-:Y:S01]  /*19120*/  ISETP.GE.U32.AND P2, PT, R59, UR4, PT ;  /* 0x000000043b007c0c */ /* 0x000fe2000bf46070 */
[----:B0-----:R-:W-:-:S04]  /*19130*/  @!P1 FMUL R9, R0, R9 ;  /* 0x0000000900099220 */ /* 0x001fc80000400000 */
[----:B------:R-:W-:-:S05]  /*19140*/  @!P1 FFMA R9, R36, R8, R9 ;  /* 0x0000000824099223 */ /* 0x000fca0000000009 */
[----:B------:R-:W-:-:S05]  /*19150*/  @!P1 FMNMX R9, RZ, R9, !PT ;  /* 0x00000009ff099209 */ /* 0x000fca0007800000 */
        /* <DEDUP_REMOVED lines=9> */
[----:B------:R-:W-:-:S05]  /*191f0*/  FMNMX R5, RZ, R0, !PT ;  /* 0x00000000ff057209 */ /* 0x000fca0007800000 */
[----:B------:R0:W-:Y:S02]  /*19200*/  STG.E desc[UR8][R2.64], R5 ;  /* 0x0000000502007986 */ /* 0x0001e4000c101908 */
.L_x_1837:
[----:B------:R-:W-:Y:S05]  /*19210*/  BSYNC.RECONVERGENT B0 ;  /* 0x0000000000007941 */ /* 0x000fea0003800200 */
.L_x_1836:
        /* <DEDUP_REMOVED lines=8> */
[----:B------:R-:W-:-:S05]  /*192a0*/  FMNMX R5, RZ, R5, !PT ;  /* 0x00000005ff057209 */ /* 0x000fca0007800000 */
[----:B------:R-:W-:Y:S01]  /*192b0*/  STG.E desc[UR8][R2.64], R5 ;  /* 0x0000000502007986 */ /* 0x000fe2000c101908 */
[----:B------:R-:W-:Y:S05]  /*192c0*/  EXIT ;  /* 0x000000000000794d */ /* 0x000fea0003800000 */
.L_x_1391:
        /* <DEDUP_REMOVED lines=12> */
.L_x_2437:
[----:B------:R-:W-:Y:S05]  /*19390*/  BRX R4 -0x193a0                                                         (*"BRANCH_TARGETS .L_x_1908,.L_x_2439,.L_x_2440,.L_x_2441"*) ;  /* 0xfffffe6c04187949 */ /* 0x000fea000383ffff */
.L_x_2440:
        /* <DEDUP_REMOVED lines=10> */
[----:B----4-:R-:W3:Y:S01]  /*19440*/  LDC.64 R6, c[0x0][0x398] ;  /* 0x0000e600ff067b82 */ /* 0x010ee20000000a00 */
[-C--:B0-----:R-:W-:Y:S02]  /*19450*/  ISETP.GE.U32.AND P3, PT, R59, R0.reuse, PT ;  /* 0x000000003b00720c */ /* 0x081fe40003f66070 */
[-C--:B------:R-:W-:Y:S01]  /*19460*/  ISETP.GE.U32.AND P2, PT, R3, R0.reuse, PT ;  /* 0x000000000300720c */ /* 0x080fe20003f46070 */
[-C--:B------:R-:W-:Y:S01]  /*19470*/  IMAD R3, R60, R0.reuse, R59 ;  /* 0x000000003c037224 */ /* 0x080fe200078e023b */
[----:B------:R-:W-:-:S02]  /*19480*/  ISETP.GE.U32.AND P0, PT, R9, R0, PT ;  /* 0x000000000900720c */ /* 0x000fc40003f06070 */
[----:B------:R-:W-:Y:S01]  /*19490*/  ISETP.GE.U32.AND P1, PT, R11, R0, PT ;  /* 0x000000000b00720c */ /* 0x000fe20003f26070 */
[----:B-1----:R-:W-:-:S04]  /*194a0*/  IMAD.WIDE.U32 R4, R3, 0x4, R4 ;  /* 0x0000000403047825 */ /* 0x002fc800078e0004 */
[----:B---3--:R-:W-:Y:S02]  /*194b0*/  IMAD.WIDE.U32 R6, R59, 0x4, R6 ;  /* 0x000000043b067825 */ /* 0x008fe400078e0006 */
[----:B------:R-:W-:Y:S06]  /*194c0*/  @P3 BRA `(.L_x_1843) ;  /* 0x0000000000783947 */ /* 0x000fec0003800000 */
[----:B------:R-:W-:Y:S01]  /*194d0*/  ISETP.NE.AND P3, PT, R2, 0x7, PT ;  /* 0x000000070200780c */ /* 0x000fe20003f65270 */
[----:B------:R-:W0:-:S12]  /*194e0*/  LDCU UR5, c[0x0][0x3a0] ;  /* 0x00007400ff0577ac */ /* 0x000e180008000800 */
[----:B------:R-:W3:Y:S01]  /*194f0*/  @!P3 LDG.E.CONSTANT R0, desc[UR8][R6.64] ;  /* 0x000000080600b981 */ /* 0x000ee2000c1e9900 */
[----:B------:R-:W-:Y:S01]  /*19500*/  HFMA2 R10, -RZ, RZ, 1.125, -9232 ;  /* 0x3c80f082ff0a7431 */ /* 0x000fe200000001ff */
[----:B------:R-:W-:Y:S01]  /*19510*/  MOV R9, 0x3f800000 ;  /* 0x3f80000000097802 */ /* 0x000fe20000000f00 */
[----:B0-----:R-:W-:-:S04]  /*19520*/  FMUL R69, R69, UR5 ;  /* 0x0000000545457c20 */ /* 0x001fc80008400000 */
[----:B---3--:R-:W-:-:S04]  /*19530*/  @!P3 FADD R69, R0, R69 ;  /* 0x000000450045b221 */ /* 0x008fc80000000000 */
        /* <DEDUP_REMOVED lines=23> */
.L_x_1843:
[----:B------:R-:W-:Y:S05]  /*196b0*/  BSYNC.RECONVERGENT B1 ;  /* 0x0000000000017941 */ /* 0x000fea0003800200 */
.L_x_1842:
[----:B------:R-:W-:Y:S04]  /*196c0*/  BSSY.RECONVERGENT B1, `(.L_x_1844) ;  /* 0x0000020000017945 */ /* 0x000fe80003800200 */
[----:B------:R-:W-:Y:S05]  /*196d0*/  @P2 BRA `(.L_x_1845) ;  /* 0x0000000000782947 */ /* 0x000fea0003800000 */
[----:B------:R-:W-:Y:S01]  /*196e0*/  ISETP.NE.AND P2, PT, R2, 0x7, PT ;  /* 0x000000070200780c */ /* 0x000fe20003f45270 */
[----:B------:R-:W1:-:S12]  /*196f0*/  LDCU UR5, c[0x0][0x3a0] ;  /* 0x00007400ff0577ac */ /* 0x000e580008000800 */
[----:B------:R-:W3:Y:S01]  /*19700*/  @!P2 LDG.E.CONSTANT R3, desc[UR8][R6.64+0x4] ;  /* 0x000004080603a981 */ /* 0x000ee2000c1e9900 */
[----:B------:R-:W-:Y:S01]  /*19710*/  HFMA2 R10, -RZ, RZ, 1.125, -9232 ;  /* 0x3c80f082ff0a7431 */ /* 0x000fe200000001ff */
[----:B------:R-:W-:Y:S01]  /*19720*/  MOV R9, 0x3f800000 ;  /* 0x3f80000000097802 */ /* 0x000fe20000000f00 */
[----:B-1----:R-:W-:-:S04]  /*19730*/  FMUL R62, R62, UR5 ;  /* 0x000000053e3e7c20 */ /* 0x002fc80008400000 */
        /* <DEDUP_REMOVED lines=24> */
.L_x_1845:
[----:B------:R-:W-:Y:S05]  /*198c0*/  BSYNC.RECONVERGENT B1 ;  /* 0x0000000000017941 */ /* 0x000fea0003800200 */
.L_x_1844:
[----:B------:R-:W-:Y:S04]  /*198d0*/  BSSY.RECONVERGENT B1, `(.L_x_1846) ;  /* 0x0000020000017945 */ /* 0x000fe80003800200 */
[----:B------:R-:W-:Y:S05]  /*198e0*/  @P0 BRA `(.L_x_1847) ;  /* 0x0000000000780947 */ /* 0x000fea0003800000 */
[----:B------:R-:W-:Y:S01]  /*198f0*/  ISETP.NE.AND P0, PT, R2, 0x7, PT ;  /* 0x000000070200780c */ /* 0x000fe20003f05270 */
[----:B------:R-:W3:-:S12]  /*19900*/  LDCU UR5, c[0x0][0x3a0] ;  /* 0x00007400ff0577ac */ /* 0x000ed80008000800 */
[----:B------:R-:W4:Y:S01]  /*19910*/  @!P0 LDG.E.CONSTANT R0, desc[UR8][R6.64+0x8] ;  /* 0x0000080806008981 */ /* 0x000f22000c1e9900 */
[----:B------:R-:W-:Y:S01]  /*19920*/  HFMA2 R10, -RZ, RZ, 1.125, -9232 ;  /* 0x3c80f082ff0a7431 */ /* 0x000fe200000001ff */
[----:B------:R-:W-:Y:S01]  /*19930*/  MOV R9, 0x3f800000 ;  /* 0x3f80000000097802 */ /* 0x000fe20000000f00 */
[----:B---3--:R-:W-:-:S04]  /*19940*/  FMUL R27, R27, UR5 ;  /* 0x000000051b1b7c20 */ /* 0x008fc80008400000 */
[----:B----4-:R-:W-:-:S04]  /*19950*/  @!P0 FADD R27, R0, R27 ;  /* 0x0000001b001b8221 */ /* 0x010fc80000000000 */
[----:B------:R-:W-:-:S04]  /*19960*/  FMUL R0, R27, R27 ;  /* 0x0000001b1b007220 */ /* 0x000fc80000400000 */
[----:B------:R-:W-:-:S04]  /*19970*/  FMUL R0, R0, R27 ;  /* 0x0000001b00007220 */ /* 0x000fc80000400000 */
[----:B------:R-:W-:Y:S01]  /*19980*/  FFMA R0, R0, 0.044714998453855514526, R27 ;  /* 0x3d37271300007823 */ /* 0x000fe2000000001b */
[----:B------:R-:W-:-:S03]  /*19990*/  FMUL R27, R27, 0.5 ;  /* 0x3f0000001b1b7820 */ /* 0x000fc60000400000 */
[----:B-1----:R-:W-:-:S04]  /*199a0*/  FMUL R3, R0, 0.79788458347320556641 ;  /* 0x3f4c422a00037820 */ /* 0x002fc80000400000 */
        /* <DEDUP_REMOVED lines=18> */
.L_x_1847:
[----:B------:R-:W-:Y:S05]  /*19ad0*/  BSYNC.RECONVERGENT B1 ;  /* 0x0000000000017941 */ /* 0x000fea0003800200 */
.L_x_1846:
[----:B------:R-:W-:Y:S05]  /*19ae0*/  @P1 BRA `(.L_x_1841) ;  /* 0x0000000000781947 */ /* 0x000fea0003800000 */
[----:B------:R-:W-:Y:S01]  /*19af0*/  ISETP.NE.AND P0, PT, R2, 0x7, PT ;  /* 0x000000070200780c */ /* 0x000fe20003f05270 */
[----:B------:R-:W4:-:S12]  /*19b00*/  LDCU UR5, c[0x0][0x3a0] ;  /* 0x00007400ff0577ac */ /* 0x000f180008000800 */
[----:B------:R-:W5:Y:S01]  /*19b10*/  @!P0 LDG.E.CONSTANT R7, desc[UR8][R6.64+0xc] ;  /* 0x00000c0806078981 */ /* 0x000f62000c1e9900 */
[----:B------:R-:W-:Y:S01]  /*19b20*/  HFMA2 R10, -RZ, RZ, 1.125, -9232 ;  /* 0x3c80f082ff0a7431 */ /* 0x000fe200000001ff */
[----:B------:R-:W-:Y:S01]  /*19b30*/  MOV R9, 0x3f800000 ;  /* 0x3f80000000097802 */ /* 0x000fe20000000f00 */
[----:B----4-:R-:W-:-:S04]  /*19b40*/  FMUL R24, R24, UR5 ;  /* 0x0000000518187c20 */ /* 0x010fc80008400000 */
[----:B-----5:R-:W-:-:S04]  /*19b50*/  @!P0 FADD R24, R7, R24 ;  /* 0x0000001807188221 */ /* 0x020fc80000000000 */
[----:B-1----:R-:W-:-:S04]  /*19b60*/  FMUL R3, R24, R24 ;  /* 0x0000001818037220 */ /* 0x002fc80000400000 */
        /* <DEDUP_REMOVED lines=22> */
.L_x_1841:
[----:B------:R-:W-:Y:S05]  /*19cd0*/  BSYNC.RECONVERGENT B0 ;  /* 0x0000000000007941 */ /* 0x000fea0003800200 */
.L_x_1840:
[----:B01-3--:R-:W-:Y:S01]  /*19ce0*/  IADD3 R4, PT, PT, R60, 0x1, RZ ;  /* 0x000000013c047810 */ /* 0x00bfe20007ffe0ff */
[----:B------:R-:W-:Y:S03]  /*19cf0*/  BSSY.RECONVERGENT B0, `(.L_x_1848) ;  /* 0x00000a1000007945 */ /* 0x000fe60003800200 */
[----:B------:R-:W-:-:S13]  /*19d00*/  ISETP.GE.U32.AND P0, PT, R4, UR4, PT ;  /* 0x0000000404007c0c */ /* 0x000fda000bf06070 */
[----:B------:R-:W-:Y:S05]  /*19d10*/  @P0 BRA `(.L_x_1849) ;  /* 0x0000000800780947 */ /* 0x000fea0003800000 */
[----:B------:R-:W0:Y:S01]  /*19d20*/  LDC R3, c[0x0][0x3ac] ;  /* 0x0000eb00ff037b82 */ /* 0x000e220000000800 */
[C---:B------:R-:W-:Y:S01]  /*19d30*/  IADD3 R10, PT, PT, R59.reuse, 0x1, RZ ;  /* 0x000000013b0a7810 */ /* 0x040fe20007ffe0ff */
[----:B------:R-:W-:Y:S01]  /*19d40*/  BSSY.RECONVERGENT B1, `(.L_x_1850) ;  /* 0x000002b000017945 */ /* 0x000fe20003800200 */
[C---:B------:R-:W-:Y:S02]  /*19d50*/  IADD3 R8, PT, PT, R59.reuse, 0x2, RZ ;  /* 0x000000023b087810 */ /* 0x040fe40007ffe0ff */
[C---:B----4-:R-:W-:Y:S02]  /*19d60*/  IADD3 R6, PT, PT, R59.reuse, 0x3, RZ ;  /* 0x000000033b067810 */ /* 0x050fe40007ffe0ff */
        /* <DEDUP_REMOVED lines=9> */
[----:B------:R-:W3:Y:S01]  /*19e00*/  @!P3 LDG.E.CONSTANT R12, desc[UR8][R12.64] ;  /* 0x000000080c0cb981 */ /* 0x000ee2000c1e9900 */
[----:B0-----:R-:W-:Y:S01]  /*19e10*/  FMUL R61, R61, UR5 ;  /* 0x000000053d3d7c20 */ /* 0x001fe20008400000 */
[----:B------:R-:W-:Y:S01]  /*19e20*/  MOV R14, 0x3c80f082 ;  /* 0x3c80f082000e7802 */ /* 0x000fe20000000f00 */
[----:B------:R-:W-:Y:S02]  /*19e30*/  HFMA2 R16, -RZ, RZ, 1.875, 0 ;  /* 0x3f800000ff107431 */ /* 0x000fe400000001ff */
[----:B---3--:R-:W-:Y:S02]  /*19e40*/  @!P3 FADD R61, R12, R61 ;  /* 0x0000003d0c3db221 */ /* 0x008fe40000000000 */
[----:B------:R-:W0:Y:S02]  /*19e50*/  LDC.64 R12, c[0x0][0x380] ;  /* 0x0000e000ff0c7b82 */ /* 0x000e240000000a00 */
        /* <DEDUP_REMOVED lines=25> */
.L_x_1851:
[----:B------:R-:W-:Y:S05]  /*19ff0*/  BSYNC.RECONVERGENT B1 ;  /* 0x0000000000017941 */ /* 0x000fea0003800200 */
.L_x_1850:
[----:B------:R-:W-:Y:S04]  /*1a000*/  BSSY.RECONVERGENT B1, `(.L_x_1852) ;  /* 0x0000025000017945 */ /* 0x000fe80003800200 */
[----:B------:R-:W-:Y:S05]  /*1a010*/  @P2 BRA `(.L_x_1853) ;  /* 0x00000000008c2947 */ /* 0x000fea0003800000 */
[----:B------:R-:W-:Y:S01]  /*1a020*/  ISETP.NE.AND P2, PT, R2, 0x7, PT ;  /* 0x000000070200780c */ /* 0x000fe20003f45270 */
[----:B------:R-:W1:-:S12]  /*1a030*/  LDCU UR5, c[0x0][0x3a0] ;  /* 0x00007400ff0577ac */ /* 0x000e580008000800 */
[----:B0-----:R-:W0:Y:S02]  /*1a040*/  @!P2 LDC.64 R12, c[0x0][0x398] ;  /* 0x0000e600ff0cab82 */ /* 0x001e240000000a00 */
[----:B0-----:R-:W-:-:S06]  /*1a050*/  @!P2 IMAD.WIDE.U32 R12, R59, 0x4, R12 ;  /* 0x000000043b0ca825 */ /* 0x001fcc00078e000c */
[----:B------:R-:W3:Y:S01]  /*1a060*/  @!P2 LDG.E.CONSTANT R12, desc[UR8][R12.64+0x4] ;  /* 0x000004080c0ca981 */ /* 0x000ee2000c1e9900 */
[----:B-1----:R-:W-:Y:S01]  /*1a070*/  FMUL R67, R67, UR5 ;  /* 0x0000000543437c20 */ /* 0x002fe20008400000 */
        /* <DEDUP_REMOVED lines=29> */
.L_x_1853:
[----:B------:R-:W-:Y:S05]  /*1a250*/  BSYNC.RECONVERGENT B1 ;  /* 0x0000000000017941 */ /* 0x000fea0003800200 */
.L_x_1852:
[----:B------:R-:W-:Y:S04]  /*1a260*/  BSSY.RECONVERGENT B1, `(.L_x_1854) ;  /* 0x0000025000017945 */ /* 0x000fe80003800200 */
[----:B------:R-:W-:Y:S05]  /*1a270*/  @P0 BRA `(.L_x_1855) ;  /* 0x00000000008c0947 */ /* 0x000fea0003800000 */
[----:B------:R-:W-:Y:S01]  /*1a280*/  ISETP.NE.AND P0, PT, R2, 0x7, PT ;  /* 0x000000070200780c */ /* 0x000fe20003f05270 */
[----:B------:R-:W3:-:S12]  /*1a290*/  LDCU UR5, c[0x0][0x3a0] ;  /* 0x00007400ff0577ac */ /* 0x000ed80008000800 */
[----:B------:R-:W4:Y:S02]  /*1a2a0*/  @!P0 LDC.64 R10, c[0x0][0x398] ;  /* 0x0000e600ff0a8b82 */ /* 0x000f240000000a00 */
[----:B----4-:R-:W-:-:S06]  /*1a2b0*/  @!P0 IMAD.WIDE.U32 R10, R59, 0x4, R10 ;  /* 0x000000043b0a8825 */ /* 0x010fcc00078e000a */
[----:B------:R-:W4:Y:S01]  /*1a2c0*/  @!P0 LDG.E.CONSTANT R10, desc[UR8][R10.64+0x8] ;  /* 0x000008080a0a8981 */ /* 0x000f22000c1e9900 */
[----:B---3--:R-:W-:Y:S01]  /*1a2d0*/  FMUL R31, R31, UR5 ;  /* 0x000000051f1f7c20 */ /* 0x008fe20008400000 */
[----:B01----:R-:W-:Y:S01]  /*1a2e0*/  MOV R12, 0x3c80f082 ;  /* 0x3c80f082000c7802 */ /* 0x003fe20000000f00 */
[----:B------:R-:W-:Y:S02]  /*1a2f0*/  HFMA2 R14, -RZ, RZ, 1.875, 0 ;  /* 0x3f800000ff0e7431 */ /* 0x000fe400000001ff */
[----:B----4-:R-:W-:Y:S02]  /*1a300*/  @!P0 FADD R31, R10, R31 ;  /* 0x0000001f0a1f8221 */ /* 0x010fe40000000000 */
        /* <DEDUP_REMOVED lines=26> */
.L_x_1855:
[----:B------:R-:W-:Y:S05]  /*1a4b0*/  BSYNC.RECONVERGENT B1 ;  /* 0x0000000000017941 */ /* 0x000fea0003800200 */
.L_x_1854:
[----:B------:R-:W-:Y:S05]  /*1a4c0*/  @P1 BRA `(.L_x_1849) ;  /* 0x00000000008c1947 */ /* 0x000fea0003800000 */
[----:B------:R-:W-:Y:S01]  /*1a4d0*/  ISETP.NE.AND P0, PT, R2, 0x7, PT ;  /* 0x000000070200780c */ /* 0x000fe20003f05270 */
[----:B------:R-:W4:-:S12]  /*1a4e0*/  LDCU UR5, c[0x0][0x3a0] ;  /* 0x00007400ff0577ac */ /* 0x000f180008000800 */
[----:B------:R-:W5:Y:S02]  /*1a4f0*/  @!P0 LDC.64 R8, c[0x0][0x398] ;  /* 0x0000e600ff088b82 */ /* 0x000f640000000a00 */
[----:B-----5:R-:W-:-:S06]  /*1a500*/  @!P0 IMAD.WIDE.U32 R8, R59, 0x4, R8 ;  /* 0x000000043b088825 */ /* 0x020fcc00078e0008 */
[----:B------:R-:W5:Y:S01]  /*1a510*/  @!P0 LDG.E.CONSTANT R9, desc[UR8][R8.64+0xc] ;  /* 0x00000c0808098981 */ /* 0x000f62000c1e9900 */
[----:B----4-:R-:W-:Y:S01]  /*1a520*/  FMUL R30, R30, UR5 ;  /* 0x000000051e1e7c20 */ /* 0x010fe20008400000 */
[----:B01----:R-:W-:Y:S01]  /*1a530*/  MOV R12, 0x3c80f082 ;  /* 0x3c80f082000c7802 */ /* 0x003fe20000000f00 */
[----:B---3--:R-:W-:Y:S02]  /*1a540*/  HFMA2 R10, -RZ, RZ, 1.875, 0 ;  /* 0x3f800000ff0a7431 */ /* 0x008fe400000001ff */
[----:B-----5:R-:W-:Y:S02]  /*1a550*/  @!P0 FADD R30, R9, R30 ;  /* 0x0000001e091e8221 */ /* 0x020fe40000000000 */
        /* <DEDUP_REMOVED lines=26> */
.L_x_1849:
[----:B------:R-:W-:Y:S05]  /*1a700*/  BSYNC.RECONVERGENT B0 ;  /* 0x0000000000007941 */ /* 0x000fea0003800200 */
.L_x_1848:
[----:B------:R-:W-:Y:S01]  /*1a710*/  IADD3 R0, PT, PT, R60, 0x2, RZ ;  /* 0x000000023c007810 */ /* 0x000fe20007ffe0ff */
[----:B------:R-:W-:Y:S03]  /*1a720*/  BSSY.RECONVERGENT B0, `(.L_x_1856) ;  /* 0x000009a000007945 */ /* 0x000fe60003800200 */
[----:B------:R-:W-:-:S13]  /*1a730*/  ISETP.GE.U32.AND P0, PT, R0, UR4, PT ;  /* 0x0000000400007c0c */ /* 0x000fda000bf06070 */
[----:B------:R-:W-:Y:S05]  /*1a740*/  @P0 BRA `(.L_x_1857) ;  /* 0x00000008005c0947 */ /* 0x000fea0003800000 */
[----:B0-----:R-:W0:Y:S01]  /*1a750*/  LDC R3, c[0x0][0x3ac] ;  /* 0x0000eb00ff037b82 */ /* 0x001e220000000800 */
[C---:B------:R-:W-:Y:S01]  /*1a760*/  IADD3 R8, PT, PT, R59.reuse, 0x2, RZ ;  /* 0x000000023b087810 */ /* 0x040fe20007ffe0ff */
[----:B------:R-:W-:Y:S01]  /*1a770*/  BSSY.RECONVERGENT B1, `(.L_x_1858) ;  /* 0x000002d000017945 */ /* 0x000fe20003800200 */
[C---:B------:R-:W-:Y:S02]  /*1a780*/  IADD3 R4, PT, PT, R59.reuse, 0x1, RZ ;  /* 0x000000013b047810 */ /* 0x040fe40007ffe0ff */
[----:B---3--:R-:W-:-:S03]  /*1a790*/  IADD3 R10, PT, PT, R59, 0x3, RZ ;  /* 0x000000033b0a7810 */ /* 0x008fc60007ffe0ff */
[----:B----4-:R-:W3:Y:S01]  /*1a7a0*/  LDC.64 R6, c[0x0][0x380] ;  /* 0x0000e000ff067b82 */ /* 0x010ee20000000a00 */
[-C--:B0-----:R-:W-:Y:S01]  /*1a7b0*/  ISETP.GE.U32.AND P3, PT, R59, R3.reuse, PT ;  /* 0x000000033b00720c */ /* 0x081fe20003f66070 */
[-C--:B------:R-:W-:Y:S01]  /*1a7c0*/  IMAD R5, R0, R3.reuse, R8 ;  /* 0x0000000300057224 */ /* 0x080fe200078e0208 */
[-C--:B------:R-:W-:Y:S02]  /*1a7d0*/  ISETP.GE.U32.AND P2, PT, R4, R3.reuse, PT ;  /* 0x000000030400720c */ /* 0x080fe40003f46070 */
[-C--:B------:R-:W-:Y:S02]  /*1a7e0*/  ISETP.GE.U32.AND P0, PT, R10, R3.reuse, PT ;  /* 0x000000030a00720c */ /* 0x080fe40003f06070 */
[-C--:B------:R-:W-:Y:S01]  /*1a7f0*/  ISETP.GE.U32.AND P1, PT, R8, R3.reuse, PT ;  /* 0x000000030800720c */ /* 0x080fe20003f26070 */
[----:B------:R-:W-:Y:S02]  /*1a800*/  IMAD R3, R0, R3, R59 ;  /* 0x0000000300037224 */ /* 0x000fe400078e023b */
[----:B---3--:R-:W-:-:S04]  /*1a810*/  IMAD.WIDE.U32 R4, R5, 0x4, R6 ;  /* 0x0000000405047825 */ /* 0x008fc800078e0006 */
[----:B------:R-:W-:Y:S01]  /*1a820*/  IMAD.WIDE.U32 R6, R3, 0x4, R6 ;  /* 0x0000000403067825 */ /* 0x000fe200078e0006 */
[----:B------:R-:W-:Y:S06]  /*1a830*/  @P3 BRA `(.L_x_1859) ;  /* 0x0000000000803947 */ /* 0x000fec0003800000 */
[----:B------:R-:W-:Y:S01]  /*1a840*/  ISETP.NE.AND P3, PT, R2, 0x7, PT ;  /* 0x000000070200780c */ /* 0x000fe20003f65270 */
[----:B------:R-:W0:-:S12]  /*1a850*/  LDCU UR5, c[0x0][0x3a0] ;  /* 0x00007400ff0577ac */ /* 0x000e180008000800 */
[----:B------:R-:W3:Y:S02]  /*1a860*/  @!P3 LDC.64 R8, c[0x0][0x398] ;  /* 0x0000e600ff08bb82 */ /* 0x000ee40000000a00 */
[----:B---3--:R-:W-:-:S06]  /*1a870*/  @!P3 IMAD.WIDE.U32 R8, R59, 0x4, R8 ;  /* 0x000000043b08b825 */ /* 0x008fcc00078e0008 */
[----:B------:R-:W3:Y:S01]  /*1a880*/  @!P3 LDG.E.CONSTANT R8, desc[UR8][R8.64] ;  /* 0x000000080808b981 */ /* 0x000ee2000c1e9900 */
[----:B0-----:R-:W-:Y:S01]  /*1a890*/  FMUL R39, R39, UR5 ;  /* 0x0000000527277c20 */ /* 0x001fe20008400000 */
[----:B-1----:R-:W-:Y:S01]  /*1a8a0*/  HFMA2 R12, -RZ, RZ, 1.125, -9232 ;  /* 0x3c80f082ff0c7431 */ /* 0x002fe200000001ff */
[----:B------:R-:W-:Y:S02]  /*1a8b0*/  MOV R11, 0x3f800000 ;  /* 0x3f800000000b7802 */ /* 0x000fe40000000f00 */
        /* <DEDUP_REMOVED lines=24> */
.L_x_1859:
[----:B------:R-:W-:Y:S05]  /*1aa40*/  BSYNC.RECONVERGENT B1 ;  /* 0x0000000000017941 */ /* 0x000fea0003800200 */
.L_x_1858:
        /* <DEDUP_REMOVED lines=8> */
[----:B-1----:R-:W-:Y:S01]  /*1aad0*/  HFMA2 R12, -RZ, RZ, 1.125, -9232 ;  /* 0x3c80f082ff0c7431 */ /* 0x002fe200000001ff */
[----:B------:R-:W-:Y:S02]  /*1aae0*/  MOV R11, 0x3f800000 ;  /* 0x3f800000000b7802 */ /* 0x000fe40000000f00 */
[----:B----4-:R-:W-:-:S04]  /*1aaf0*/  @!P2 FADD R63, R8, R63 ;  /* 0x0000003f083fa221 */ /* 0x010fc80000000000 */
        /* <DEDUP_REMOVED lines=23> */
.L_x_1861:
[----:B------:R-:W-:Y:S05]  /*1ac70*/  BSYNC.RECONVERGENT B1 ;  /* 0x0000000000017941 */ /* 0x000fea0003800200 */
.L_x_1860:
[----:B------:R-:W-:Y:S04]  /*1ac80*/  BSSY.RECONVERGENT B1, `(.L_x_1862) ;  /* 0x0000022000017945 */ /* 0x000fe80003800200 */
[----:B------:R-:W-:Y:S05]  /*1ac90*/  @P1 BRA `(.L_x_1863) ;  /* 0x0000000000801947 */ /* 0x000fea0003800000 */
[----:B------:R-:W-:Y:S01]  /*1aca0*/  ISETP.NE.AND P1, PT, R2, 0x7, PT ;  /* 0x000000070200780c */ /* 0x000fe20003f25270 */
[----:B------:R-:W4:-:S12]  /*1acb0*/  LDCU UR5, c[0x0][0x3a0] ;  /* 0x00007400ff0577ac */ /* 0x000f180008000800 */
[----:B0--3--:R-:W0:Y:S02]  /*1acc0*/  @!P1 LDC.64 R6, c[0x0][0x398] ;  /* 0x0000e600ff069b82 */ /* 0x009e240000000a00 */
[----:B0-----:R-:W-:-:S06]  /*1acd0*/  @!P1 IMAD.WIDE.U32 R6, R59, 0x4, R6 ;  /* 0x000000043b069825 */ /* 0x001fcc00078e0006 */
[----:B------:R-:W3:Y:S01]  /*1ace0*/  @!P1 LDG.E.CONSTANT R6, desc[UR8][R6.64+0x8] ;  /* 0x0000080806069981 */ /* 0x000ee2000c1e9900 */
[----:B----4-:R-:W-:Y:S01]  /*1acf0*/  FMUL R65, R65, UR5 ;  /* 0x0000000541417c20 */ /* 0x010fe20008400000 */
[----:B------:R-:W-:Y:S01]  /*1ad00*/  HFMA2 R10, -RZ, RZ, 1.125, -9232 ;  /* 0x3c80f082ff0a7431 */ /* 0x000fe200000001ff */
        /* <DEDUP_REMOVED lines=25> */
.L_x_1863:
[----:B------:R-:W-:Y:S05]  /*1aea0*/  BSYNC.RECONVERGENT B1 ;  /* 0x0000000000017941 */ /* 0x000fea0003800200 */
.L_x_1862:
[----:B------:R-:W-:Y:S05]  /*1aeb0*/  @P0 BRA `(.L_x_1857) ;  /* 0x0000000000800947 */ /* 0x000fea0003800000 */
[----:B------:R-:W-:Y:S01]  /*1aec0*/  ISETP.NE.AND P0, PT, R2, 0x7, PT ;  /* 0x000000070200780c */ /* 0x000fe20003f05270 */
[----:B------:R-:W5:-:S12]  /*1aed0*/  LDCU UR5, c[0x0][0x3a0] ;  /* 0x00007400ff0577ac */ /* 0x000f580008000800 */
[----:B0--3--:R-:W0:Y:S02]  /*1aee0*/  @!P0 LDC.64 R6, c[0x0][0x398] ;  /* 0x0000e600ff068b82 */ /* 0x009e240000000a00 */
[----:B0-----:R-:W-:-:S06]  /*1aef0*/  @!P0 IMAD.WIDE.U32 R6, R59, 0x4, R6 ;  /* 0x000000043b068825 */ /* 0x001fcc00078e0006 */
[----:B------:R-:W3:Y:S01]  /*1af00*/  @!P0 LDG.E.CONSTANT R7, desc[UR8][R6.64+0xc] ;  /* 0x00000c0806078981 */ /* 0x000ee2000c1e9900 */
[----:B-----5:R-:W-:Y:S01]  /*1af10*/  FMUL R28, R28, UR5 ;  /* 0x000000051c1c7c20 */ /* 0x020fe20008400000 */
        /* <DEDUP_REMOVED lines=26> */
.L_x_1857:
[----:B------:R-:W-:Y:S05]  /*1b0c0*/  BSYNC.RECONVERGENT B0 ;  /* 0x0000000000007941 */ /* 0x000fea0003800200 */
.L_x_1856:
[----:B------:R-:W-:-:S04]  /*1b0d0*/  IADD3 R60, PT, PT, R60, 0x3, RZ ;  /* 0x000000033c3c7810 */ /* 0x000fc80007ffe0ff */
[----:B------:R-:W-:-:S13]  /*1b0e0*/  ISETP.GE.U32.AND P0, PT, R60, UR4, PT ;  /* 0x000000043c007c0c */ /* 0x000fda000bf06070 */
[----:B------:R-:W-:Y:S05]  /*1b0f0*/  @P0 EXIT ;  /* 0x000000000000094d */ /* 0x000fea0003800000 */
[----:B------:R-:W5:Y:S01]  /*1b100*/  LDCU UR4, c[0x0][0x3ac] ;  /* 0x00007580ff0477ac */ /* 0x000f620008000800 */
[C---:B01----:R-:W-:Y:S01]  /*1b110*/  IADD3 R13, PT, PT, R59.reuse, 0x1, RZ ;  /* 0x000000013b0d7810 */ /* 0x043fe20007ffe0ff */
[----:B------:R-:W-:Y:S01]  /*1b120*/  BSSY.RECONVERGENT B0, `(.L_x_1864) ;  /* 0x000002b000007945 */ /* 0x000fe20003800200 */
[C---:B----4-:R-:W-:Y:S02]  /*1b130*/  IADD3 R5, PT, PT, R59.reuse, 0x2, RZ ;  /* 0x000000023b057810 */ /* 0x050fe40007ffe0ff */
        /* <DEDUP_REMOVED lines=8> */
[----:B---3--:R-:W1:Y:S02]  /*1b1c0*/  @!P3 LDC.64 R6, c[0x0][0x398] ;  /* 0x0000e600ff06bb82 */ /* 0x008e640000000a00 */
        /* <DEDUP_REMOVED lines=27> */
[----:B------:R-:W-:-:S03]  /*1b380*/  IMAD R11, R60, UR4, R59 ;  /* 0x000000043c0b7c24 */ /* 0x000fc6000f8e023b */
[----:B------:R-:W-:Y:S01]  /*1b390*/  FADD R0, R9, 1 ;  /* 0x3f80000009007421 */ /* 0x000fe20000000000 */
[----:B0-----:R-:W-:-:S04]  /*1b3a0*/  IMAD.WIDE.U32 R6, R11, 0x4, R6 ;  /* 0x000000040b067825 */ /* 0x001fc800078e0006 */
[----:B------:R-:W-:-:S05]  /*1b3b0*/  FMUL R29, R29, R0 ;  /* 0x000000001d1d7220 */ /* 0x000fca0000400000 */
[----:B------:R0:W-:Y:S02]  /*1b3c0*/  STG.E desc[UR8][R6.64], R29 ;  /* 0x0000001d06007986 */ /* 0x0001e4000c101908 */
.L_x_1865:
[----:B------:R-:W-:Y:S05]  /*1b3d0*/  BSYNC.RECONVERGENT B0 ;  /* 0x0000000000007941 */ /* 0x000fea0003800200 */
.L_x_1864:
[----:B------:R-:W-:Y:S04]  /*1b3e0*/  BSSY.RECONVERGENT B0, `(.L_x_1866) ;  /* 0x0000025000007945 */ /* 0x000fe80003800200 */
[----:B------:R-:W-:Y:S05]  /*1b3f0*/  @P2 BRA `(.L_x_1867) ;  /* 0x00000000008c2947 */ /* 0x000fea0003800000 */
[----:B------:R-:W-:Y:S01]  /*1b400*/  ISETP.NE.AND P2, PT, R2, 0x7, PT ;  /* 0x000000070200780c */ /* 0x000fe20003f45270 */
[----:B------:R-:W1:-:S12]  /*1b410*/  LDCU UR5, c[0x0][0x3a0] ;  /* 0x00007400ff0577ac */ /* 0x000e580008000800 */
[----:B0--3--:R-:W0:Y:S02]  /*1b420*/  @!P2 LDC.64 R6, c[0x0][0x398] ;  /* 0x0000e600ff06ab82 */ /* 0x009e240000000a00 */
[----:B0-----:R-:W-:-:S06]  /*1b430*/  @!P2 IMAD.WIDE.U32 R6, R59, 0x4, R6 ;  /* 0x000000043b06a825 */ /* 0x001fcc00078e0006 */
[----:B------:R-:W3:Y:S01]  /*1b440*/  @!P2 LDG.E.CONSTANT R7, desc[UR8][R6.64+0x4] ;  /* 0x000004080607a981 */ /* 0x000ee2000c1e9900 */
[----:B-1----:R-:W-:Y:S01]  /*1b450*/  FMUL R36, R36, UR5 ;  /* 0x0000000524247c20 */ /* 0x002fe20008400000 */
[----:B------:R-:W-:Y:S01]  /*1b460*/  MOV R10, 0x3c80f082 ;  /* 0x3c80f082000a7802 */ /* 0x000fe20000000f00 */
[----:B------:R-:W-:Y:S02]  /*1b470*/  HFMA2 R15, -RZ, RZ, 1.875, 0 ;  /* 0x3f800000ff0f7431 */ /* 0x000fe400000001ff */
[----:B------:R-:W-:Y:S02]  /*1b480*/  IMAD R13, R60, UR4, R13 ;  /* 0x000000043c0d7c24 */ /* 0x000fe4000f8e020d */
        /* <DEDUP_REMOVED lines=19> */
[----:B0-----:R-:W-:-:S05]  /*1b5c0*/  FFMA R8, R4, -2, R15 ;  /* 0xc000000004087823 */ /* 0x001fca000000000f */
[----:B------:R-:W-:-:S04]  /*1b5d0*/  FSEL R8, R8, 1, !P2 ;  /* 0x3f80000008087808 */ /* 0x000fc80005000000 */
[--C-:B------:R-:W-:Y:S01]  /*1b5e0*/  LOP3.LUT R8, R8, 0x80000000, R9.reuse, 0xb8, !PT ;  /* 0x8000000008087812 */ /* 0x100fe200078eb809 */
[----:B------:R-:W-:-:S04]  /*1b5f0*/  @!P3 FFMA R8, R9, R0, R9 ;  /* 0x000000000908b223 */ /* 0x000fc80000000009 */
[----:B------:R-:W-:-:S04]  /*1b600*/  FADD R9, R8, 1 ;  /* 0x3f80000008097421 */ /* 0x000fc80000000000 */
[----:B------:R-:W-:-:S05]  /*1b610*/  FMUL R9, R36, R9 ;  /* 0x0000000924097220 */ /* 0x000fca0000400000 */
[----:B------:R1:W-:Y:S02]  /*1b620*/  STG.E desc[UR8][R6.64], R9 ;  /* 0x0000000906007986 */ /* 0x0003e4000c101908 */
.L_x_1867:
[----:B------:R-:W-:Y:S05]  /*1b630*/  BSYNC.RECONVERGENT B0 ;  /* 0x0000000000007941 */ /* 0x000fea0003800200 */
.L_x_1866:
[----:B------:R-:W-:Y:S04]  /*1b640*/  BSSY.RECONVERGENT B0, `(.L_x_1868) ;  /* 0x0000025000007945 */ /* 0x000fe80003800200 */
[----:B------:R-:W-:Y:S05]  /*1b650*/  @P0 BRA `(.L_x_1869) ;  /* 0x00000000008c0947 */ /* 0x000fea0003800000 */
[----:B------:R-:W-:Y:S01]  /*1b660*/  ISETP.NE.AND P0, PT, R2, 0x7, PT ;  /* 0x000000070200780c */ /* 0x000fe20003f05270 */
[----:B------:R-:W4:-:S12]  /*1b670*/  LDCU UR5, c[0x0][0x3a0] ;  /* 0x00007400ff0577ac */ /* 0x000f180008000800 */
[----:B01-3--:R-:W0:Y:S02]  /*1b680*/  @!P0 LDC.64 R6, c[0x0][0x398] ;  /* 0x0000e600ff068b82 */ /* 0x00be240000000a00 */
[----:B0-----:R-:W-:-:S06]  /*1b690*/  @!P0 IMAD.WIDE.U32 R6, R59, 0x4, R6 ;  /* 0x000000043b068825 */ /* 0x001fcc00078e0006 */
[----:B------:R-:W3:Y:S01]  /*1b6a0*/  @!P0 LDG.E.CONSTANT R6, desc[UR8][R6.64+0x8] ;  /* 0x0000080806068981 */ /* 0x000ee2000c1e9900 */
[----:B----4-:R-:W-:Y:S01]  /*1b6b0*/  FMUL R37, R37, UR5 ;  /* 0x0000000525257c20 */ /* 0x010fe20008400000 */
        /* <DEDUP_REMOVED lines=29> */
.L_x_1869:
[----:B------:R-:W-:Y:S05]  /*1b890*/  BSYNC.RECONVERGENT B0 ;  /* 0x0000000000007941 */ /* 0x000fea0003800200 */
.L_x_1868:
[----:B------:R-:W-:Y:S05]  /*1b8a0*/  @P1 EXIT ;  /* 0x000000000000194d */ /* 0x000fea0003800000 */
[----:B------:R-:W-:Y:S01]  /*1b8b0*/  ISETP.NE.AND P0, PT, R2, 0x7, PT ;  /* 0x000000070200780c */ /* 0x000fe20003f05270 */
[----:B------:R-:W5:-:S12]  /*1b8c0*/  LDCU UR5, c[0x0][0x3a0] ;  /* 0x00007400ff0577ac */ /* 0x000f580008000800 */
[----:B------:R-:W0:Y:S02]  /*1b8d0*/  @!P0 LDC.64 R4, c[0x0][0x398] ;  /* 0x0000e600ff048b82 */ /* 0x000e240000000a00 */
[----:B0-----:R-:W-:-:S06]  /*1b8e0*/  @!P0 IMAD.WIDE.U32 R4, R59, 0x4, R4 ;  /* 0x000000043b048825 */ /* 0x001fcc00078e0004 */
[----:B------:R-:W2:Y:S01]  /*1b8f0*/  @!P0 LDG.E.CONSTANT R5, desc[UR8][R4.64+0xc] ;  /* 0x00000c0804058981 */ /* 0x000ea2000c1e9900 */
[----:B-----5:R-:W-:Y:S01]  /*1b900*/  FMUL R38, R38, UR5 ;  /* 0x0000000526267c20 */ /* 0x020fe20008400000 */
[----:B------:R-:W-:Y:S01]  /*1b910*/  MOV R8, 0x3c80f082 ;  /* 0x3c80f08200087802 */ /* 0x000fe20000000f00 */
[----:B---3--:R-:W-:Y:S02]  /*1b920*/  HFMA2 R11, -RZ, RZ, 1.875, 0 ;  /* 0x3f800000ff0b7431 */ /* 0x008fe400000001ff */
[----:B--2---:R-:W-:Y:S02]  /*1b930*/  @!P0 FADD R38, R5, R38 ;  /* 0x0000002605268221 */ /* 0x004fe40000000000 */
[----:B------:R-:W0:Y:S02]  /*1b940*/  LDC.64 R4, c[0x0][0x380] ;  /* 0x0000e000ff047b82 */ /* 0x000e240000000a00 */
[----:B-1--4-:R-:W-:-:S04]  /*1b950*/  FMUL R7, R38, R38 ;  /* 0x0000002626077220 */ /* 0x012fc80000400000 */
        /* <DEDUP_REMOVED lines=23> */
[----:B------:R-:W-:Y:S01]  /*1bad0*/  STG.E desc[UR8][R4.64], R3 ;  /* 0x0000000304007986 */ /* 0x000fe2000c101908 */
[----:B------:R-:W-:Y:S05]  /*1bae0*/  EXIT ;  /* 0x000000000000794d */ /* 0x000fea0003800000 */
.L_x_2439:
        /* <DEDUP_REMOVED lines=8> */
[----:B----4-:R-:W1:Y:S01]  /*1bb70*/  LDC.64 R6, c[0x0][0x380] ;  /* 0x0000e000ff067b82 */ /* 0x010e620000000a00 */
        /* <DEDUP_REMOVED lines=8> */
[----:B------:R-:W3:Y:S02]  /*1bc00*/  LDG.E.CONSTANT R8, desc[UR8][R4.64] ;  /* 0x0000000804087981 */ /* 0x000ee4000c1e9900 */
[----:B---3--:R-:W-:-:S07]  /*1bc10*/  FADD R69, R8, R69 ;  /* 0x0000004508457221 */ /* 0x008fce0000000000 */
.L_x_1874:
[----:B------:R-:W-:-:S05]  /*1bc20*/  FMNMX R69, RZ, R69, !PT ;  /* 0x00000045ff457209 */ /* 0x000fca0007800000 */
[----:B------:R0:W-:Y:S02]  /*1bc30*/  STG.E desc[UR8][R6.64], R69 ;  /* 0x0000004506007986 */ /* 0x0001e4000c101908 */
.L_x_1873:
[----:B------:R-:W-:Y:S05]  /*1bc40*/  BSYNC.RECONVERGENT B1 ;  /* 0x0000000000017941 */ /* 0x000fea0003800200 */
.L_x_1872:
        /* <DEDUP_REMOVED lines=8> */
[----:B------:R-:W3:Y:S02]  /*1bcd0*/  LDG.E.CONSTANT R3, desc[UR8][R4.64+0x4] ;  /* 0x0000040804037981 */ /* 0x000ee4000c1e9900 */
[----:B---3--:R-:W-:-:S07]  /*1bce0*/  FADD R62, R3, R62 ;  /* 0x0000003e033e7221 */ /* 0x008fce0000000000 */
.L_x_1877:
[----:B------:R-:W-:-:S05]  /*1bcf0*/  FMNMX R3, RZ, R62, !PT ;  /* 0x0000003eff037209 */ /* 0x000fca0007800000 */
[----:B------:R1:W-:Y:S02]  /*1bd00*/  STG.E desc[UR8][R6.64+0x4], R3 ;  /* 0x0000040306007986 */ /* 0x0003e4000c101908 */
.L_x_1876:
[----:B------:R-:W-:Y:S05]  /*1bd10*/  BSYNC.RECONVERGENT B1 ;  /* 0x0000000000017941 */ /* 0x000fea0003800200 */
.L_x_1875:
[----:B-1----:R-:W-:Y:S01]  /*1bd20*/  IADD3 R3, PT, PT, R59, 0x2, RZ ;  /* 0x000000023b037810 */ /* 0x002fe20007ffe0ff */
        /* <DEDUP_REMOVED lines=9> */
.L_x_1880:
[----:B------:R-:W-:-:S05]  /*1bdc0*/  FMNMX R27, RZ, R27, !PT ;  /* 0x0000001bff1b7209 */ /* 0x000fca0007800000 */
[----:B------:R1:W-:Y:S02]  /*1bdd0*/  STG.E desc[UR8][R6.64+0x8], R27 ;  /* 0x0000081b06007986 */ /* 0x0003e4000c101908 */
.L_x_1879:
[----:B------:R-:W-:Y:S05]  /*1bde0*/  BSYNC.RECONVERGENT B1 ;  /* 0x0000000000017941 */ /* 0x000fea0003800200 */
.L_x_1878:
[----:B------:R-:W-:-:S04]  /*1bdf0*/  IADD3 R3, PT, PT, R59, 0x3, RZ ;  /* 0x000000033b037810 */ /* 0x000fc80007ffe0ff */
[----:B------:R-:W-:-:S13]  /*1be00*/  ISETP.GE.U32.AND P0, PT, R3, R0, PT ;  /* 0x000000000300720c */ /* 0x000fda0003f06070 */
[----:B------:R-:W-:Y:S05]  /*1be10*/  @P0 BRA `(.L_x_1871) ;  /* 0x0000000000200947 */ /* 0x000fea0003800000 */
[----:B------:R-:W3:Y:S01]  /*1be20*/  LDCU UR5, c[0x0][0x3a0] ;  /* 0x00007400ff0577ac */ /* 0x000ee20008000800 */
[----:B------:R-:W-:Y:S01]  /*1be30*/  ISETP.NE.AND P0, PT, R2, 0x7, PT ;  /* 0x000000070200780c */ /* 0x000fe20003f05270 */
[----:B---3--:R-:W-:-:S12]  /*1be40*/  FMUL R24, R24, UR5 ;  /* 0x0000000518187c20 */ /* 0x008fd80008400000 */
[----:B------:R-:W-:Y:S05]  /*1be50*/  @P0 BRA `(.L_x_1881) ;  /* 0x0000000000080947 */ /* 0x000fea0003800000 */
[----:B------:R-:W3:Y:S02]  /*1be60*/  LDG.E.CONSTANT R3, desc[UR8][R4.64+0xc] ;  /* 0x00000c0804037981 */ /* 0x000ee4000c1e9900 */
[----:B---3--:R-:W-:-:S07]  /*1be70*/  FADD R24, R3, R24 ;  /* 0x0000001803187221 */ /* 0x008fce0000000000 */
.L_x_1881:
[----:B------:R-:W-:-:S05]  /*1be80*/  FMNMX R3, RZ, R24, !PT ;  /* 0x00000018ff037209 */ /* 0x000fca0007800000 */
[----:B------:R3:W-:Y:S02]  /*1be90*/  STG.E desc[UR8][R6.64+0xc], R3 ;  /* 0x00000c0306007986 */ /* 0x0007e4000c101908 */
.L_x_1871:
[----:B------:R-:W-:Y:S05]  /*1bea0*/  BSYNC.RECONVERGENT B0 ;  /* 0x0000000000007941 */ /* 0x000fea0003800200 */
.L_x_1870:
[----:B------:R-:W-:Y:S01]  /*1beb0*/  IADD3 R0, PT, PT, R60, 0x1, RZ ;  /* 0x000000013c007810 */ /* 0x000fe20007ffe0ff */
[----:B------:R-:W-:Y:S03]  /*1bec0*/  BSSY.RECONVERGENT B0, `(.L_x_1882) ;  /* 0x000003d000007945 */ /* 0x000fe60003800200 */
[----:B------:R-:W-:-:S13]  /*1bed0*/  ISETP.GE.U32.AND P0, PT, R0, UR4, PT ;  /* 0x0000000400007c0c */ /* 0x000fda000bf06070 */
[----:B------:R-:W-:Y:S05]  /*1bee0*/  @P0 BRA `(.L_x_1883) ;  /* 0x0000000000e80947 */ /* 0x000fea0003800000 */
[----:B---3--:R-:W3:Y:S01]  /*1bef0*/  LDC R3, c[0x0][0x3ac] ;  /* 0x0000eb00ff037b82 */ /* 0x008ee20000000800 */
[C---:B------:R-:W-:Y:S01]  /*1bf00*/  IADD3 R10, PT, PT, R59.reuse, 0x1, RZ ;  /* 0x000000013b0a7810 */ /* 0x040fe20007ffe0ff */
[----:B------:R-:W-:Y:S01]  /*1bf10*/  BSSY.RECONVERGENT B1, `(.L_x_1884) ;  /* 0x0000012000017945 */ /* 0x000fe20003800200 */
[C---:B------:R-:W-:Y:S02]  /*1bf20*/  IADD3 R12, PT, PT, R59.reuse, 0x2, RZ ;  /* 0x000000023b0c7810 */ /* 0x040fe40007ffe0ff */
[C---:B------:R-:W-:Y:S02]  /*1bf30*/  IADD3 R14, PT, PT, R59.reuse, 0x3, RZ ;  /* 0x000000033b0e7810 */ /* 0x040fe40007ffe0ff */
[-C--:B---3--:R-:W-:Y:S02]  /*1bf40*/  ISETP.GE.U32.AND P1, PT, R59, R3.reuse, PT ;  /* 0x000000033b00720c */ /* 0x088fe40003f26070 */
[-C--:B------:R-:W-:Y:S02]  /*1bf50*/  ISETP.GE.U32.AND P2, PT, R10, R3.reuse, PT ;  /* 0x000000030a00720c */ /* 0x080fe40003f46070 */
[----:B------:R-:W-:-:S02]  /*1bf60*/  ISETP.GE.U32.AND P3, PT, R12, R3, PT ;  /* 0x000000030c00720c */ /* 0x000fc40003f66070 */
[----:B------:R-:W-:-:S07]  /*1bf70*/  ISETP.GE.U32.AND P0, PT, R14, R3, PT ;  /* 0x000000030e00720c */ /* 0x000fce0003f06070 */
[----:B------:R-:W-:Y:S06]  /*1bf80*/  @P1 BRA `(.L_x_1885) ;  /* 0x0000000000281947 */ /* 0x000fec0003800000 */
[----:B------:R-:W-:Y:S01]  /*1bf90*/  ISETP.NE.AND P1, PT, R2, 0x7, PT ;  /* 0x000000070200780c */ /* 0x000fe20003f25270 */
[----:B------:R-:W3:Y:S01]  /*1bfa0*/  LDCU UR5, c[0x0][0x3a0] ;  /* 0x00007400ff0577ac */ /* 0x000ee20008000800 */
[----:B01--4-:R-:W0:Y:S11]  /*1bfb0*/  LDC.64 R6, c[0x0][0x380] ;  /* 0x0000e000ff067b82 */ /* 0x013e360000000a00 */
[----:B------:R-:W4:Y:S01]  /*1bfc0*/  @!P1 LDG.E.CONSTANT R8, desc[UR8][R4.64] ;  /* 0x0000000804089981 */ /* 0x000f22000c1e9900 */
[----:B------:R-:W-:-:S02]  /*1bfd0*/  IMAD R9, R0, R3, R59 ;  /* 0x0000000300097224 */ /* 0x000fc400078e023b */
[----:B---3--:R-:W-:Y:S02]  /*1bfe0*/  FMUL R61, R61, UR5 ;  /* 0x000000053d3d7c20 */ /* 0x008fe40008400000 */
[----:B0-----:R-:W-:-:S04]  /*1bff0*/  IMAD.WIDE.U32 R6, R9, 0x4, R6 ;  /* 0x0000000409067825 */ /* 0x001fc800078e0006 */
[----:B----4-:R-:W-:-:S05]  /*1c000*/  @!P1 FADD R61, R8, R61 ;  /* 0x0000003d083d9221 */ /* 0x010fca0000000000 */
[----:B------:R-:W-:-:S05]  /*1c010*/  FMNMX R61, RZ, R61, !PT ;  /* 0x0000003dff3d7209 */ /* 0x000fca0007800000 */
[----:B------:R3:W-:Y:S02]  /*1c020*/  STG.E desc[UR8][R6.64], R61 ;  /* 0x0000003d06007986 */ /* 0x0007e4000c101908 */
.L_x_1885:
[----:B------:R-:W-:Y:S05]  /*1c030*/  BSYNC.RECONVERGENT B1 ;  /* 0x0000000000017941 */ /* 0x000fea0003800200 */
.L_x_1884:
[----:B------:R-:W-:Y:S04]  /*1c040*/  BSSY.RECONVERGENT B1, `(.L_x_1886) ;  /* 0x000000c000017945 */ /* 0x000fe80003800200 */
[----:B------:R-:W-:Y:S05]  /*1c050*/  @P2 BRA `(.L_x_1887) ;  /* 0x0000000000282947 */ /* 0x000fea0003800000 */
[----:B------:R-:W-:Y:S01]  /*1c060*/  ISETP.NE.AND P1, PT, R2, 0x7, PT ;  /* 0x000000070200780c */ /* 0x000fe20003f25270 */
[----:B------:R-:W5:Y:S01]  /*1c070*/  LDCU UR5, c[0x0][0x3a0] ;  /* 0x00007400ff0577ac */ /* 0x000f620008000800 */
[----:B01-34-:R-:W0:Y:S11]  /*1c080*/  LDC.64 R6, c[0x0][0x380] ;  /* 0x0000e000ff067b82 */ /* 0x01be360000000a00 */
[----:B------:R-:W3:Y:S01]  /*1c090*/  @!P1 LDG.E.CONSTANT R8, desc[UR8][R4.64+0x4] ;  /* 0x0000040804089981 */ /* 0x000ee2000c1e9900 */
[----:B------:R-:W-:-:S02]  /*1c0a0*/  IMAD R9, R0, R3, R10 ;  /* 0x0000000300097224 */ /* 0x000fc400078e020a */
[----:B-----5:R-:W-:Y:S02]  /*1c0b0*/  FMUL R67, R67, UR5 ;  /* 0x0000000543437c20 */ /* 0x020fe40008400000 */
[----:B0-----:R-:W-:-:S04]  /*1c0c0*/  IMAD.WIDE.U32 R6, R9, 0x4, R6 ;  /* 0x0000000409067825 */ /* 0x001fc800078e0006 */
[----:B---3--:R-:W-:-:S05]  /*1c0d0*/  @!P1 FADD R67, R8, R67 ;  /* 0x0000004308439221 */ /* 0x008fca0000000000 */
[----:B------:R-:W-:-:S05]  /*1c0e0*/  FMNMX R67, RZ, R67, !PT ;  /* 0x00000043ff437209 */ /* 0x000fca0007800000 */
[----:B------:R0:W-:Y:S02]  /*1c0f0*/  STG.E desc[UR8][R6.64], R67 ;  /* 0x0000004306007986 */ /* 0x0001e4000c101908 */
.L_x_1887:
[----:B------:R-:W-:Y:S05]  /*1c100*/  BSYNC.RECONVERGENT B1 ;  /* 0x0000000000017941 */ /* 0x000fea0003800200 */
.L_x_1886:
        /* <DEDUP_REMOVED lines=12> */
.L_x_1889:
[----:B------:R-:W-:Y:S05]  /*1c1d0*/  BSYNC.RECONVERGENT B1 ;  /* 0x0000000000017941 */ /* 0x000fea0003800200 */
.L_x_1888:
        /* <DEDUP_REMOVED lines=11> */
.L_x_1883:
[----:B------:R-:W-:Y:S05]  /*1c290*/  BSYNC.RECONVERGENT B0 ;  /* 0x0000000000007941 */ /* 0x000fea0003800200 */
.L_x_1882:
[----:B------:R-:W-:Y:S01]  /*1c2a0*/  IADD3 R0, PT, PT, R60, 0x2, RZ ;  /* 0x000000023c007810 */ /* 0x000fe20007ffe0ff */
[----:B------:R-:W-:Y:S03]  /*1c2b0*/  BSSY.RECONVERGENT B0, `(.L_x_1890) ;  /* 0x000003a000007945 */ /* 0x000fe60003800200 */
[----:B------:R-:W-:-:S13]  /*1c2c0*/  ISETP.GE.U32.AND P0, PT, R0, UR4, PT ;  /* 0x0000000400007c0c */ /* 0x000fda000bf06070 */
[----:B------:R-:W-:Y:S05]  /*1c2d0*/  @P0 BRA `(.L_x_1891) ;  /* 0x0000000000dc0947 */ /* 0x000fea0003800000 */
[----:B0--3--:R-:W0:Y:S01]  /*1c2e0*/  LDC R3, c[0x0][0x3ac] ;  /* 0x0000eb00ff037b82 */ /* 0x009e220000000800 */
[----:B------:R-:W-:Y:S07]  /*1c2f0*/  BSSY.RECONVERGENT B1, `(.L_x_1892) ;  /* 0x000000e000017945 */ /* 0x000fee0003800200 */
[----:B-1--4-:R-:W1:Y:S01]  /*1c300*/  LDC.64 R6, c[0x0][0x380] ;  /* 0x0000e000ff067b82 */ /* 0x012e620000000a00 */
        /* <DEDUP_REMOVED lines=10> */
.L_x_1894:
[----:B------:R-:W-:-:S05]  /*1c3b0*/  FMNMX R39, RZ, R39, !PT ;  /* 0x00000027ff277209 */ /* 0x000fca0007800000 */
[----:B------:R0:W-:Y:S02]  /*1c3c0*/  STG.E desc[UR8][R8.64], R39 ;  /* 0x0000002708007986 */ /* 0x0001e4000c101908 */
.L_x_1893:
[----:B------:R-:W-:Y:S05]  /*1c3d0*/  BSYNC.RECONVERGENT B1 ;  /* 0x0000000000017941 */ /* 0x000fea0003800200 */
.L_x_1892:
        /* <DEDUP_REMOVED lines=10> */
.L_x_1897:
[----:B------:R-:W-:-:S05]  /*1c480*/  FMNMX R63, RZ, R63, !PT ;  /* 0x0000003fff3f7209 */ /* 0x000fca0007800000 */
[----:B------:R1:W-:Y:S02]  /*1c490*/  STG.E desc[UR8][R8.64+0x4], R63 ;  /* 0x0000043f08007986 */ /* 0x0003e4000c101908 */
.L_x_1896:
[----:B------:R-:W-:Y:S05]  /*1c4a0*/  BSYNC.RECONVERGENT B1 ;  /* 0x0000000000017941 */ /* 0x000fea0003800200 */
.L_x_1895:
        /* <DEDUP_REMOVED lines=10> */
[----:B------:R-:W3:Y:S02]  /*1c550*/  LDG.E.CONSTANT R0, desc[UR8][R4.64+0x8] ;  /* 0x0000080804007981 */ /* 0x000ee4000c1e9900 */
[----:B---3--:R-:W-:-:S07]  /*1c560*/  FADD R65, R0, R65 ;  /* 0x0000004100417221 */ /* 0x008fce0000000000 */
.L_x_1900:
[----:B------:R-:W-:-:S05]  /*1c570*/  FMNMX R65, RZ, R65, !PT ;  /* 0x00000041ff417209 */ /* 0x000fca0007800000 */
[----:B------:R0:W-:Y:S02]  /*1c580*/  STG.E desc[UR8][R6.64], R65 ;  /* 0x0000004106007986 */ /* 0x0001e4000c101908 */
.L_x_1899:
[----:B------:R-:W-:Y:S05]  /*1c590*/  BSYNC.RECONVERGENT B1 ;  /* 0x0000000000017941 */ /* 0x000fea0003800200 */
.L_x_1898:
[----:B------:R-:W-:-:S04]  /*1c5a0*/  IADD3 R0, PT, PT, R59, 0x3, RZ ;  /* 0x000000033b007810 */ /* 0x000fc80007ffe0ff */
        /* <DEDUP_REMOVED lines=8> */
.L_x_1901:
[----:B------:R-:W-:-:S05]  /*1c630*/  FMNMX R3, RZ, R28, !PT ;  /* 0x0000001cff037209 */ /* 0x000fca0007800000 */
[----:B------:R1:W-:Y:S02]  /*1c640*/  STG.E desc[UR8][R6.64+0x4], R3 ;  /* 0x0000040306007986 */ /* 0x0003e4000c101908 */
.L_x_1891:
[----:B------:R-:W-:Y:S05]  /*1c650*/  BSYNC.RECONVERGENT B0 ;  /* 0x0000000000007941 */ /* 0x000fea0003800200 */
.L_x_1890:
[----:B------:R-:W-:-:S04]  /*1c660*/  IADD3 R60, PT, PT, R60, 0x3, RZ ;  /* 0x000000033c3c7810 */ /* 0x000fc80007ffe0ff */
[----:B------:R-:W-:-:S13]  /*1c670*/  ISETP.GE.U32.AND P0, PT, R60, UR4, PT ;  /* 0x000000043c007c0c */ /* 0x000fda000bf06070 */
[----:B------:R-:W-:Y:S05]  /*1c680*/  @P0 EXIT ;  /* 0x000000000000094d */ /* 0x000fea0003800000 */
[----:B------:R-:W5:Y:S01]  /*1c690*/  LDCU UR4, c[0x0][0x3ac] ;  /* 0x00007580ff0477ac */ /* 0x000f620008000800 */
[C---:B01-3--:R-:W-:Y:S01]  /*1c6a0*/  IADD3 R3, PT, PT, R59.reuse, 0x1, RZ ;  /* 0x000000013b037810 */ /* 0x04bfe20007ffe0ff */
        /* <DEDUP_REMOVED lines=10> */
[----:B----4-:R-:W1:Y:S11]  /*1c750*/  LDC.64 R6, c[0x0][0x380] ;  /* 0x0000e000ff067b82 */ /* 0x010e760000000a00 */
[----:B------:R-:W3:Y:S01]  /*1c760*/  @!P1 LDG.E.CONSTANT R0, desc[UR8][R4.64] ;  /* 0x0000000804009981 */ /* 0x000ee2000c1e9900 */
[----:B------:R-:W-:-:S02]  /*1c770*/  IMAD R59, R60, UR4, R59 ;  /* 0x000000043c3b7c24 */ /* 0x000fc4000f8e023b */
[----:B0-----:R-:W-:Y:S02]  /*1c780*/  FMUL R29, R29, UR5 ;  /* 0x000000051d1d7c20 */ /* 0x001fe40008400000 */
[----:B-1----:R-:W-:-:S04]  /*1c790*/  IMAD.WIDE.U32 R6, R59, 0x4, R6 ;  /* 0x000000043b067825 */ /* 0x002fc800078e0006 */
[----:B---3--:R-:W-:-:S05]  /*1c7a0*/  @!P1 FADD R29, R0, R29 ;  /* 0x0000001d001d9221 */ /* 0x008fca0000000000 */
[----:B------:R-:W-:-:S05]  /*1c7b0*/  FMNMX R29, RZ, R29, !PT ;  /* 0x0000001dff1d7209 */ /* 0x000fca0007800000 */
[----:B------:R0:W-:Y:S02]  /*1c7c0*/  STG.E desc[UR8][R6.64], R29 ;  /* 0x0000001d06007986 */ /* 0x0001e4000c101908 */
.L_x_1903:
[----:B------:R-:W-:Y:S05]  /*1c7d0*/  BSYNC.RECONVERGENT B0 ;  /* 0x0000000000007941 */ /* 0x000fea0003800200 */
.L_x_1902:
[----:B------:R-:W-:Y:S04]  /*1c7e0*/  BSSY.RECONVERGENT B0, `(.L_x_1904) ;  /* 0x000000c000007945 */ /* 0x000fe80003800200 */
[----:B------:R-:W-:Y:S05]  /*1c7f0*/  @P2 BRA `(.L_x_1905) ;  /* 0x0000000000282947 */ /* 0x000fea0003800000 */
[----:B------:R-:W-:Y:S01]  /*1c800*/  ISETP.NE.AND P1, PT, R2, 0x7, PT ;  /* 0x000000070200780c */ /* 0x000fe20003f25270 */
[----:B------:R-:W1:Y:S01]  /*1c810*/  LDCU UR5, c[0x0][0x3a0] ;  /* 0x00007400ff0577ac */ /* 0x000e620008000800 */
[----:B0---4-:R-:W0:Y:S11]  /*1c820*/  LDC.64 R6, c[0x0][0x380] ;  /* 0x0000e000ff067b82 */ /* 0x011e360000000a00 */
[----:B------:R-:W3:Y:S01]  /*1c830*/  @!P1 LDG.E.CONSTANT R9, desc[UR8][R4.64+0x4] ;  /* 0x0000040804099981 */ /* 0x000ee2000c1e9900 */
[----:B------:R-:W-:-:S02]  /*1c840*/  IMAD R3, R60, UR4, R3 ;  /* 0x000000043c037c24 */ /* 0x000fc4000f8e0203 */
[----:B-1----:R-:W-:Y:S02]  /*1c850*/  FMUL R36, R36, UR5 ;  /* 0x0000000524247c20 */ /* 0x002fe40008400000 */
[----:B0-----:R-:W-:-:S04]  /*1c860*/  IMAD.WIDE.U32 R6, R3, 0x4, R6 ;  /* 0x0000000403067825 */ /* 0x001fc800078e0006 */
[----:B---3--:R-:W-:-:S05]  /*1c870*/  @!P1 FADD R36, R9, R36 ;  /* 0x0000002409249221 */ /* 0x008fca0000000000 */
[----:B------:R-:W-:-:S05]  /*1c880*/  FMNMX R3, RZ, R36, !PT ;  /* 0x00000024ff037209 */ /* 0x000fca0007800000 */
[----:B------:R1:W-:Y:S02]  /*1c890*/  STG.E desc[UR8][R6.64], R3 ;  /* 0x0000000306007986 */ /* 0x0003e4000c101908 */
.L_x_1905:
[----:B------:R-:W-:Y:S05]  /*1c8a0*/  BSYNC.RECONVERGENT B0 ;  /* 0x0000000000007941 */ /* 0x000fea0003800200 */
.L_x_1904:
[----:B------:R-:W-:Y:S04]  /*1c8b0*/  BSSY.RECONVERGENT B0, `(.L_x_1906) ;  /* 0x000000c000007945 */ /* 0x000fe80003800200 */
[----:B------:R-:W-:Y:S05]  /*1c8c0*/  @P3 BRA `(.L_x_1907) ;  /* 0x0000000000283947 */ /* 0x000fea0003800000 */
[----:B------:R-:W-:Y:S01]  /*1c8d0*/  ISETP.NE.AND P1, PT, R2, 0x7, PT ;  /* 0x000000070200780c */ /* 0x000fe20003f25270 */
[----:B------:R-:W3:Y:S01]  /*1c8e0*/  LDCU UR5, c[0x0][0x3a0] ;  /* 0x00007400ff0577ac */ /* 0x000ee20008000800 */
[----:B01--4-:R-:W0:Y:S11]  /*1c8f0*/  LDC.64 R6, c[0x0][0x380] ;  /* 0x0000e000ff067b82 */ /* 0x013e360000000a00 */
[----:B------:R-:W4:Y:S01]  /*1c900*/  @!P1 LDG.E.CONSTANT R0, desc[UR8][R4.64+0x8] ;  /* 0x0000080804009981 */ /* 0x000f22000c1e9900 */
[----:B------:R-:W-:-:S02]  /*1c910*/  IMAD R11, R60, UR4, R11 ;  /* 0x000000043c0b7c24 */ /* 0x000fc4000f8e020b */
[----:B---3--:R-:W-:Y:S02]  /*1c920*/  FMUL R37, R37, UR5 ;  /* 0x0000000525257c20 */ /* 0x008fe40008400000 */
[----:B0-----:R-:W-:-:S04]  /*1c930*/  IMAD.WIDE.U32 R6, R11, 0x4, R6 ;  /* 0x000000040b067825 */ /* 0x001fc800078e0006 */
[----:B----4-:R-:W-:-:S05]  /*1c940*/  @!P1 FADD R37, R0, R37 ;  /* 0x0000002500259221 */ /* 0x010fca0000000000 */
[----:B------:R-:W-:-:S05]  /*1c950*/  FMNMX R37, RZ, R37, !PT ;  /* 0x00000025ff257209 */ /* 0x000fca0007800000 */
[----:B------:R3:W-:Y:S02]  /*1c960*/  STG.E desc[UR8][R6.64], R37 ;  /* 0x0000002506007986 */ /* 0x0007e4000c101908 */
.L_x_1907:
[----:B------:R-:W-:Y:S05]  /*1c970*/  BSYNC.RECONVERGENT B0 ;  /* 0x0000000000007941 */ /* 0x000fea0003800200 */
.L_x_1906:
[----:B------:R-:W-:Y:S05]  /*1c980*/  @P0 EXIT ;  /* 0x000000000000094d */ /* 0x000fea0003800000 */
[----:B------:R-:W-:Y:S01]  /*1c990*/  ISETP.NE.AND P0, PT, R2, 0x7, PT ;  /* 0x000000070200780c */ /* 0x000fe20003f05270 */
[----:B------:R-:W5:Y:S01]  /*1c9a0*/  LDCU UR5, c[0x0][0x3a0] ;  /* 0x00007400ff0577ac */ /* 0x000f620008000800 */
[----:B-1----:R-:W1:Y:S11]  /*1c9b0*/  LDC.64 R2, c[0x0][0x380] ;  /* 0x0000e000ff027b82 */ /* 0x002e760000000a00 */
[----:B------:R-:W2:Y:S01]  /*1c9c0*/  @!P0 LDG.E.CONSTANT R5, desc[UR8][R4.64+0xc] ;  /* 0x00000c0804058981 */ /* 0x000ea2000c1e9900 */
[----:B------:R-:W-:-:S02]  /*1c9d0*/  IMAD R13, R60, UR4, R13 ;  /* 0x000000043c0d7c24 */ /* 0x000fc4000f8e020d */
[----:B-----5:R-:W-:Y:S02]  /*1c9e0*/  FMUL R38, R38, UR5 ;  /* 0x0000000526267c20 */ /* 0x020fe40008400000 */
[----:B-1----:R-:W-:-:S04]  /*1c9f0*/  IMAD.WIDE.U32 R2, R13, 0x4, R2 ;  /* 0x000000040d027825 */ /* 0x002fc800078e0002 */
[----:B--2---:R-:W-:-:S05]  /*1ca00*/  @!P0 FADD R38, R5, R38 ;  /* 0x0000002605268221 */ /* 0x004fca0000000000 */
[----:B0--3--:R-:W-:-:S05]  /*1ca10*/  FMNMX R7, RZ, R38, !PT ;  /* 0x00000026ff077209 */ /* 0x009fca0007800000 */
[----:B------:R-:W-:Y:S01]  /*1ca20*/  STG.E desc[UR8][R2.64], R7 ;  /* 0x0000000702007986 */ /* 0x000fe2000c101908 */
[----:B------:R-:W-:Y:S05]  /*1ca30*/  EXIT ;  /* 0x000000000000794d */ /* 0x000fea0003800000 */
.L_x_1839:
        /* <DEDUP_REMOVED lines=8> */
.L_x_2442:
[----:B------:R-:W-:Y:S05]  /*1cac0*/  BRX R4 -0x1cad0                                                         (*"BRANCH_TARGETS .L_x_2443,.L_x_2441"*) ;  /* 0xfffffe34044c7949 */ /* 0x000fea000383ffff */
.L_x_2441:
[----:B------:R-:W0:Y:S01]  /*1cad0*/  LDCU UR4, c[0x0][0x3a8] ;  /* 0x00007500ff0477ac */ /* 0x000e220008000800 */
[----:B------:R-:W-:Y:S01]  /*1cae0*/  BSSY.RECONVERGENT B0, `(.L_x_1909) ;  /* 0x0000036000007945 */ /* 0x000fe20003800200 */
[----:B0-----:R-:W-:-:S13]  /*1caf0*/  ISETP.GE.U32.AND P0, PT, R60, UR4, PT ;  /* 0x000000043c007c0c */ /* 0x001fda000bf06070 */
[----:B------:R-:W-:Y:S05]  /*1cb00*/  @P0 BRA `(.L_x_1910) ;  /* 0x0000000000cc0947 */ /* 0x000fea0003800000 */
[----:B------:R-:W0:Y:S01]  /*1cb10*/  LDC R0, c[0x0][0x3ac] ;  /* 0x0000eb00ff007b82 */ /* 0x000e220000000800 */
[----:B------:R-:W-:Y:S07]  /*1cb20*/  BSSY.RECONVERGENT B1, `(.L_x_1911) ;  /* 0x000000f000017945 */ /* 0x000fee0003800200 */
[----:B------:R-:W1:Y:S08]  /*1cb30*/  LDC.64 R4, c[0x0][0x398] ;  /* 0x0000e600ff047b82 */ /* 0x000e700000000a00 */
[----:B----4-:R-:W3:Y:S01]  /*1cb40*/  LDC.64 R6, c[0x0][0x380] ;  /* 0x0000e000ff067b82 */ /* 0x010ee20000000a00 */
[-C--:B0-----:R-:W-:Y:S01]  /*1cb50*/  ISETP.GE.U32.AND P0, PT, R59, R0.reuse, PT ;  /* 0x000000003b00720c */ /* 0x081fe20003f06070 */
[----:B------:R-:W-:-:S02]  /*1cb60*/  IMAD R3, R60, R0, R59 ;  /* 0x000000003c037224 */ /* 0x000fc400078e023b */
[----:B-1----:R-:W-:-:S04]  /*1cb70*/  IMAD.WIDE.U32 R4, R59, 0x4, R4 ;  /* 0x000000043b047825 */ /* 0x002fc800078e0004 */
[----:B---3--:R-:W-:-:S06]  /*1cb80*/  IMAD.WIDE.U32 R6, R3, 0x4, R6 ;  /* 0x0000000403067825 */ /* 0x008fcc00078e0006 */
[----:B------:R-:W-:Y:S05]  /*1cb90*/  @P0 BRA `(.L_x_1912) ;  /* 0x00000000001c0947 */ /* 0x000fea0003800000 */
[----:B------:R-:W0:Y:S01]  /*1cba0*/  LDCU UR5, c[0x0][0x3a0] ;  /* 0x00007400ff0577ac */ /* 0x000e220008000800 */
[----:B------:R-:W-:Y:S01]  /*1cbb0*/  ISETP.NE.AND P0, PT, R2, 0x7, PT ;  /* 0x000000070200780c */ /* 0x000fe20003f05270 */
[----:B0-----:R-:W-:-:S12]  /*1cbc0*/  FMUL R69, R69, UR5 ;  /* 0x0000000545457c20 */ /* 0x001fd80008400000 */
[----:B------:R-:W-:Y:S05]  /*1cbd0*/  @P0 BRA `(.L_x_1913) ;  /* 0x0000000000080947 */ /* 0x000fea0003800000 */
[----:B------:R-:W3:Y:S02]  /*1cbe0*/  LDG.E.CONSTANT R8, desc[UR8][R4.64] ;  /* 0x0000000804087981 */ /* 0x000ee4000c1e9900 */
[----:B---3--:R-:W-:-:S07]  /*1cbf0*/  FADD R69, R8, R69 ;  /* 0x0000004508457221 */ /* 0x008fce0000000000 */
.L_x_1913:
[----:B------:R0:W-:Y:S02]  /*1cc00*/  STG.E desc[UR8][R6.64], R69 ;  /* 0x0000004506007986 */ /* 0x0001e4000c101908 */
.L_x_1912:
[----:B------:R-:W-:Y:S05]  /*1cc10*/  BSYNC.RECONVERGENT B1 ;  /* 0x0000000000017941 */ /* 0x000fea0003800200 */
.L_x_1911:
        /* <DEDUP_REMOVED lines=10> */
.L_x_1916:
[----:B------:R1:W-:Y:S02]  /*1ccc0*/  STG.E desc[UR8][R6.64+0x4], R3 ;  /* 0x0000040306007986 */ /* 0x0003e4000c101908 */
.L_x_1915:
[----:B------:R-:W-:Y:S05]  /*1ccd0*/  BSYNC.RECONVERGENT B1 ;  /* 0x0000000000017941 */ /* 0x000fea0003800200 */
.L_x_1914:
        /* <DEDUP_REMOVED lines=10> */
.L_x_1919:
[----:B------:R1:W-:Y:S02]  /*1cd80*/  STG.E desc[UR8][R6.64+0x8], R27 ;  /* 0x0000081b06007986 */ /* 0x0003e4000c101908 */
.L_x_1918:
[----:B------:R-:W-:Y:S05]  /*1cd90*/  BSYNC.RECONVERGENT B1 ;  /* 0x0000000000017941 */ /* 0x000fea0003800200 */
.L_x_1917:
        /* <DEDUP_REMOVED lines=9> */
.L_x_1920:
[----:B------:R3:W-:Y:S02]  /*1ce30*/  STG.E desc[UR8][R6.64+0xc], R3 ;  /* 0x00000c0306007986 */ /* 0x0007e4000c101908 */
.L_x_1910:
[----:B------:R-:W-:Y:S05]  /*1ce40*/  BSYNC.RECONVERGENT B0 ;  /* 0x0000000000007941 */ /* 0x000fea0003800200 */
.L_x_1909:
        /* <DEDUP_REMOVED lines=15> */
[----:B01--4-:R-:W0:Y:S01]  /*1cf40*/  LDC.64 R6, c[0x0][0x380] ;  /* 0x0000e000ff067b82 */ /* 0x013e220000000a00 */
[----:B------:R-:W1:Y:S11]  /*1cf50*/  LDCU UR5, c[0x0][0x3a0] ;  /* 0x00007400ff0577ac */ /* 0x000e760008000800 */
[----:B------:R-:W3:Y:S02]  /*1cf60*/  @!P1 LDC.64 R4, c[0x0][0x398] ;  /* 0x0000e600ff049b82 */ /* 0x000ee40000000a00 */
[----:B---3--:R-:W-:-:S06]  /*1cf70*/  @!P1 IMAD.WIDE.U32 R4, R59, 0x4, R4 ;  /* 0x000000043b049825 */ /* 0x008fcc00078e0004 */
[----:B------:R-:W3:Y:S01]  /*1cf80*/  @!P1 LDG.E.CONSTANT R4, desc[UR8][R4.64] ;  /* 0x0000000804049981 */ /* 0x000ee2000c1e9900 */
[----:B------:R-:W-:Y:S02]  /*1cf90*/  IMAD R9, R0, R3, R59 ;  /* 0x0000000300097224 */ /* 0x000fe400078e023b */
[----:B-1----:R-:W-:Y:S02]  /*1cfa0*/  FMUL R61, R61, UR5 ;  /* 0x000000053d3d7c20 */ /* 0x002fe40008400000 */
[----:B0-----:R-:W-:-:S04]  /*1cfb0*/  IMAD.WIDE.U32 R6, R9, 0x4, R6 ;  /* 0x0000000409067825 */ /* 0x001fc800078e0006 */
[----:B---3--:R-:W-:-:S05]  /*1cfc0*/  @!P1 FADD R61, R4, R61 ;  /* 0x0000003d043d9221 */ /* 0x008fca0000000000 */
[----:B------:R3:W-:Y:S02]  /*1cfd0*/  STG.E desc[UR8][R6.64], R61 ;  /* 0x0000003d06007986 */ /* 0x0007e4000c101908 */
.L_x_1924:
[----:B------:R-:W-:Y:S05]  /*1cfe0*/  BSYNC.RECONVERGENT B1 ;  /* 0x0000000000017941 */ /* 0x000fea0003800200 */
.L_x_1923:
[----:B------:R-:W-:Y:S04]  /*1cff0*/  BSSY.RECONVERGENT B1, `(.L_x_1925) ;  /* 0x000000d000017945 */ /* 0x000fe80003800200 */
[----:B------:R-:W-:Y:S05]  /*1d000*/  @P2 BRA `(.L_x_1926) ;  /* 0x00000000002c2947 */ /* 0x000fea0003800000 */
[----:B------:R-:W-:Y:S01]  /*1d010*/  ISETP.NE.AND P1, PT, R2, 0x7, PT ;  /* 0x000000070200780c */ /* 0x000fe20003f25270 */
[----:B01-34-:R-:W0:Y:S01]  /*1d020*/  LDC.64 R6, c[0x0][0x380] ;  /* 0x0000e000ff067b82 */ /* 0x01be220000000a00 */
        /* <DEDUP_REMOVED lines=9> */
.L_x_1926:
[----:B------:R-:W-:Y:S05]  /*1d0c0*/  BSYNC.RECONVERGENT B1 ;  /* 0x0000000000017941 */ /* 0x000fea0003800200 */
.L_x_1925:
        /* <DEDUP_REMOVED lines=13> */
.L_x_1928:
[----:B------:R-:W-:Y:S05]  /*1d1a0*/  BSYNC.RECONVERGENT B1 ;  /* 0x0000000000017941 */ /* 0x000fea0003800200 */
.L_x_1927:
        /* <DEDUP_REMOVED lines=12> */
.L_x_1922:
[----:B------:R-:W-:Y:S05]  /*1d270*/  BSYNC.RECONVERGENT B0 ;  /* 0x0000000000007941 */ /* 0x000fea0003800200 */
.L_x_1921:
[----:B------:R-:W-:Y:S01]  /*1d280*/  IADD3 R0, PT, PT, R60, 0x2, RZ ;  /* 0x000000023c007810 */ /* 0x000fe20007ffe0ff */
[----:B------:R-:W-:Y:S03]  /*1d290*/  BSSY.RECONVERGENT B0, `(.L_x_1929) ;  /* 0x000003e000007945 */ /* 0x000fe60003800200 */
[----:B------:R-:W-:-:S13]  /*1d2a0*/  ISETP.GE.U32.AND P0, PT, R0, UR4, PT ;  /* 0x0000000400007c0c */ /* 0x000fda000bf06070 */
[----:B------:R-:W-:Y:S05]  /*1d2b0*/  @P0 BRA `(.L_x_1930) ;  /* 0x0000000000ec0947 */ /* 0x000fea0003800000 */
[----:B0--3--:R-:W0:Y:S01]  /*1d2c0*/  LDC R3, c[0x0][0x3ac] ;  /* 0x0000eb00ff037b82 */ /* 0x009e220000000800 */
[----:B------:R-:W-:Y:S07]  /*1d2d0*/  BSSY.RECONVERGENT B1, `(.L_x_1931) ;  /* 0x000000f000017945 */ /* 0x000fee0003800200 */
[----:B------:R-:W4:Y:S01]  /*1d2e0*/  LDC.64 R4, c[0x0][0x380] ;  /* 0x0000e000ff047b82 */ /* 0x000f220000000a00 */
[-C--:B0-----:R-:W-:Y:S01]  /*1d2f0*/  ISETP.GE.U32.AND P0, PT, R59, R3.reuse, PT ;  /* 0x000000033b00720c */ /* 0x081fe20003f06070 */
[----:B-1----:R-:W-:-:S04]  /*1d300*/  IMAD R7, R0, R3, R59 ;  /* 0x0000000300077224 */ /* 0x002fc800078e023b */
        /* <DEDUP_REMOVED lines=8> */
[----:B------:R-:W3:Y:S02]  /*1d390*/  LDG.E.CONSTANT R8, desc[UR8][R8.64] ;  /* 0x0000000808087981 */ /* 0x000ee4000c1e9900 */
[----:B---3--:R-:W-:-:S07]  /*1d3a0*/  FADD R39, R8, R39 ;  /* 0x0000002708277221 */ /* 0x008fce0000000000 */
.L_x_1933:
[----:B------:R0:W-:Y:S02]  /*1d3b0*/  STG.E desc[UR8][R6.64], R39 ;  /* 0x0000002706007986 */ /* 0x0001e4000c101908 */
.L_x_1932:
[----:B------:R-:W-:Y:S05]  /*1d3c0*/  BSYNC.RECONVERGENT B1 ;  /* 0x0000000000017941 */ /* 0x000fea0003800200 */
.L_x_1931:
        /* <DEDUP_REMOVED lines=10> */
[----:B------:R-:W3:Y:S02]  /*1d470*/  LDG.E.CONSTANT R8, desc[UR8][R8.64+0x4] ;  /* 0x0000040808087981 */ /* 0x000ee4000c1e9900 */
[----:B---3--:R-:W-:-:S07]  /*1d480*/  FADD R63, R8, R63 ;  /* 0x0000003f083f7221 */ /* 0x008fce0000000000 */
.L_x_1936:
[----:B------:R1:W-:Y:S02]  /*1d490*/  STG.E desc[UR8][R6.64+0x4], R63 ;  /* 0x0000043f06007986 */ /* 0x0003e4000c101908 */
.L_x_1935:
[----:B------:R-:W-:Y:S05]  /*1d4a0*/  BSYNC.RECONVERGENT B1 ;  /* 0x0000000000017941 */ /* 0x000fea0003800200 */
.L_x_1934:
        /* <DEDUP_REMOVED lines=14> */
.L_x_1939:
[----:B------:R0:W-:Y:S02]  /*1d590*/  STG.E desc[UR8][R4.64], R65 ;  /* 0x0000004104007986 */ /* 0x0001e4000c101908 */
.L_x_1938:
[----:B------:R-:W-:Y:S05]  /*1d5a0*/  BSYNC.RECONVERGENT B1 ;  /* 0x0000000000017941 */ /* 0x000fea0003800200 */
.L_x_1937:
        /* <DEDUP_REMOVED lines=11> */
.L_x_1940:
[----:B------:R1:W-:Y:S02]  /*1d660*/  STG.E desc[UR8][R4.64+0x4], R3 ;  /* 0x0000040304007986 */ /* 0x0003e4000c101908 */
.L_x_1930:
[----:B------:R-:W-:Y:S05]  /*1d670*/  BSYNC.RECONVERGENT B0 ;  /* 0x0000000000007941 */ /* 0x000fea0003800200 */
.L_x_1929:
        /* <DEDUP_REMOVED lines=14> */
[----:B01-34-:R-:W0:Y:S01]  /*1d760*/  LDC.64 R6, c[0x0][0x380] ;  /* 0x0000e000ff067b82 */ /* 0x01be220000000a00 */
[----:B------:R-:W1:Y:S11]  /*1d770*/  LDCU UR5, c[0x0][0x3a0] ;  /* 0x00007400ff0577ac */ /* 0x000e760008000800 */
[----:B------:R-:W3:Y:S02]  /*1d780*/  @!P1 LDC.64 R4, c[0x0][0x398] ;  /* 0x0000e600ff049b82 */ /* 0x000ee40000000a00 */
[----:B---3--:R-:W-:-:S06]  /*1d790*/  @!P1 IMAD.WIDE.U32 R4, R59, 0x4, R4 ;  /* 0x000000043b049825 */ /* 0x008fcc00078e0004 */
[----:B------:R-:W3:Y:S01]  /*1d7a0*/  @!P1 LDG.E.CONSTANT R4, desc[UR8][R4.64] ;  /* 0x0000000804049981 */ /* 0x000ee2000c1e9900 */
[----:B------:R-:W-:Y:S02]  /*1d7b0*/  IMAD R3, R60, UR4, R59 ;  /* 0x000000043c037c24 */ /* 0x000fe4000f8e023b */
[----:B-1----:R-:W-:Y:S02]  /*1d7c0*/  FMUL R29, R29, UR5 ;  /* 0x000000051d1d7c20 */ /* 0x002fe40008400000 */
[----:B0-----:R-:W-:-:S04]  /*1d7d0*/  IMAD.WIDE.U32 R6, R3, 0x4, R6 ;  /* 0x0000000403067825 */ /* 0x001fc800078e0006 */
[----:B---3--:R-:W-:-:S05]  /*1d7e0*/  @!P1 FADD R29, R4, R29 ;  /* 0x0000001d041d9221 */ /* 0x008fca0000000000 */
[----:B------:R0:W-:Y:S02]  /*1d7f0*/  STG.E desc[UR8][R6.64], R29 ;  /* 0x0000001d06007986 */ /* 0x0001e4000c101908 */
.L_x_1942:
[----:B------:R-:W-:Y:S05]  /*1d800*/  BSYNC.RECONVERGENT B0 ;  /* 0x0000000000007941 */ /* 0x000fea0003800200 */
.L_x_1941:
        /* <DEDUP_REMOVED lines=13> */
.L_x_1944:
[----:B------:R-:W-:Y:S05]  /*1d8e0*/  BSYNC.RECONVERGENT B0 ;  /* 0x0000000000007941 */ /* 0x000fea0003800200 */
.L_x_1943:
        /* <DEDUP_REMOVED lines=13> */
.L_x_1946:
[----:B------:R-:W-:Y:S05]  /*1d9c0*/  BSYNC.RECONVERGENT B0 ;  /* 0x0000000000007941 */ /* 0x000fea0003800200 */
.L_x_1945:
[----:B------:R-:W-:Y:S05]  /*1d9d0*/  @P0 EXIT ;  /* 0x000000000000094d */ /* 0x000fea0003800000 */
[----:B------:R-:W-:Y:S01]  /*1d9e0*/  ISETP.NE.AND P0, PT, R2, 0x7, PT ;  /* 0x000000070200780c */ /* 0x000fe20003f05270 */
[----:B01----:R-:W0:Y:S01]  /*1d9f0*/  LDC.64 R4, c[0x0][0x380] ;  /* 0x0000e000ff047b82 */ /* 0x003e220000000a00 */
[----:B------:R-:W1:Y:S11]  /*1da00*/  LDCU UR5, c[0x0][0x3a0] ;  /* 0x00007400ff0577ac */ /* 0x000e760008000800 */
[----:B---3--:R-:W3:Y:S02]  /*1da10*/  @!P0 LDC.64 R2, c[0x0][0x398] ;  /* 0x0000e600ff028b82 */ /* 0x008ee40000000a00 */
[----:B---3--:R-:W-:-:S06]  /*1da20*/  @!P0 IMAD.WIDE.U32 R2, R59, 0x4, R2 ;  /* 0x000000043b028825 */ /* 0x008fcc00078e0002 */
[----:B------:R-:W3:Y:S01]  /*1da30*/  @!P0 LDG.E.CONSTANT R2, desc[UR8][R2.64+0xc] ;  /* 0x00000c0802028981 */ /* 0x000ee2000c1e9900 */
[----:B------:R-:W-:Y:S02]  /*1da40*/  IMAD R13, R60, UR4, R13 ;  /* 0x000000043c0d7c24 */ /* 0x000fe4000f8e020d */
[----:B-1----:R-:W-:Y:S02]  /*1da50*/  FMUL R7, R38, UR5 ;  /* 0x0000000526077c20 */ /* 0x002fe40008400000 */
[----:B0-----:R-:W-:-:S04]  /*1da60*/  IMAD.WIDE.U32 R4, R13, 0x4, R4 ;  /* 0x000000040d047825 */ /* 0x001fc800078e0004 */
[----:B---3--:R-:W-:-:S05]  /*1da70*/  @!P0 FADD R7, R2, R7 ;  /* 0x0000000702078221 */ /* 0x008fca0000000000 */
[----:B------:R-:W-:Y:S01]  /*1da80*/  STG.E desc[UR8][R4.64], R7 ;  /* 0x0000000704007986 */ /* 0x000fe2000c101908 */
[----:B------:R-:W-:Y:S05]  /*1da90*/  EXIT ;  /* 0x000000000000794d */ /* 0x000fea0003800000 */
.L_x_2443:
[----:B------:R-:W0:Y:S01]  /*1daa0*/  LDCU UR4, c[0x0][0x3a8] ;  /* 0x00007500ff0477ac */ /* 0x000e220008000800 */
[----:B------:R-:W-:Y:S01]  /*1dab0*/  BSSY.RECONVERGENT B2, `(.L_x_1947) ;  /* 0x0000094000027945 */ /* 0x000fe20003800200 */
[----:B0-----:R-:W-:-:S13]  /*1dac0*/  ISETP.GE.U32.AND P0, PT, R60, UR4, PT ;  /* 0x000000043c007c0c */ /* 0x001fda000bf06070 */
[----:B------:R-:W-:Y:S05]  /*1dad0*/  @P0 BRA `(.L_x_1948) ;  /* 0x0000000800440947 */ /* 0x000fea0003800000 */
[----:B------:R-:W0:Y:S01]  /*1dae0*/  LDCU UR4, c[0x0][0x3ac] ;  /* 0x00007580ff0477ac */ /* 0x000e220008000800 */
[----:B------:R-:W1:Y:S01]  /*1daf0*/  LDC.64 R4, c[0x0][0x398] ;  /* 0x0000e600ff047b82 */ /* 0x000e620000000a00 */
[----:B------:R-:W-:Y:S07]  /*1db00*/  BSSY.RECONVERGENT B3, `(.L_x_1949) ;  /* 0x0000024000037945 */ /* 0x000fee0003800200 */
[----:B------:R-:W3:Y:S01]  /*1db10*/  LDC.64 R8, c[0x0][0x380] ;  /* 0x0000e000ff087b82 */ /* 0x000ee20000000a00 */
[----:B0-----:R-:W-:Y:S01]  /*1db20*/  ISETP.GE.U32.AND P0, PT, R59, UR4, PT ;  /* 0x000000043b007c0c */ /* 0x001fe2000bf06070 */
[----:B------:R-:W-:-:S02]  /*1db30*/  IMAD R3, R60, UR4, R59 ;  /* 0x000000043c037c24 */ /* 0x000fc4000f8e023b */
[----:B-1----:R-:W-:-:S04]  /*1db40*/  IMAD.WIDE.U32 R4, R59, 0x4, R4 ;  /* 0x000000043b047825 */ /* 0x002fc800078e0004 */
[----:B---3--:R-:W-:-:S06]  /*1db50*/  IMAD.WIDE.U32 R8, R3, 0x4, R8 ;  /* 0x0000000403087825 */ /* 0x008fcc00078e0008 */
[----:B------:R-:W-:Y:S05]  /*1db60*/  @P0 BRA `(.L_x_1950) ;  /* 0x0000000000740947 */ /* 0x000fea0003800000 */
[----:B------:R-:W-:Y:S01]  /*1db70*/  ISETP.NE.AND P0, PT, R2, 0x7, PT ;  /* 0x000000070200780c */ /* 0x000fe20003f05270 */
[----:B------:R-:W0:-:S12]  /*1db80*/  LDCU UR4, c[0x0][0x3a0] ;  /* 0x00007400ff0477ac */ /* 0x000e180008000800 */
[----:B------:R-:W3:Y:S01]  /*1db90*/  @!P0 LDG.E.CONSTANT R0, desc[UR8][R4.64] ;  /* 0x0000000804008981 */ /* 0x000ee2000c1e9900 */
[----:B------:R-:W-:Y:S01]  /*1dba0*/  HFMA2 R2, -RZ, RZ, 0.96630859375, -0.0022525787353515625 ;  /* 0x3bbb989dff027431 */ /* 0x000fe200000001ff */
[----:B------:R-:W-:Y:S01]  /*1dbb0*/  MOV R7, 0x437c0000 ;  /* 0x437c000000077802 */ /* 0x000fe20000000f00 */
[----:B------:R-:W-:Y:S01]  /*1dbc0*/  BSSY.RECONVERGENT B4, `(.L_x_1951) ;  /* 0x0000016000047945 */ /* 0x000fe20003800200 */
[----:B0-----:R-:W-:-:S04]  /*1dbd0*/  FMUL R3, R69, UR4 ;  /* 0x0000000445037c20 */ /* 0x001fc80008400000 */
[----:B---3--:R-:W-:-:S04]  /*1dbe0*/  @!P0 FADD R3, R0, R3 ;  /* 0x0000000300038221 */ /* 0x008fc80000000000 */
        /* <DEDUP_REMOVED lines=12> */
[----:B----4-:R-:W-:-:S04]  /*1dcb0*/  FFMA R6, R0, R3, RZ ;  /* 0x0000000300067223 */ /* 0x010fc800000000ff */
[----:B------:R-:W-:-:S04]  /*1dcc0*/  FFMA R7, -R10, R6, R3 ;  /* 0x000000060a077223 */ /* 0x000fc80000000103 */
[----:B------:R-:W-:Y:S01]  /*1dcd0*/  FFMA R0, R0, R7, R6 ;  /* 0x0000000700007223 */ /* 0x000fe20000000006 */
[----:B-1----:R-:W-:Y:S06]  /*1dce0*/  @!P0 BRA `(.L_x_1952) ;  /* 0x00000000000c8947 */ /* 0x002fec0003800000 */
[----:B------:R-:W-:Y:S02]  /*1dcf0*/  MOV R0, R10 ;  /* 0x0000000a00007202 */ /* 0x000fe40000000f00 */
[----:B------:R-:W-:-:S07]  /*1dd00*/  MOV R2, 0x1dd20 ;  /* 0x0001dd2000027802 */ /* 0x000fce0000000f00 */
[----:B--2---:R-:W-:Y:S05]  /*1dd10*/  CALL.REL.NOINC `($__internal_2_$__cuda_sm3x_div_rn_noftz_f32_slowpath) ;  /* 0x000000d400407944 */ /* 0x004fea0003c00000 */
.L_x_1952:
[----:B------:R-:W-:Y:S05]  /*1dd20*/  BSYNC.RECONVERGENT B4 ;  /* 0x0000000000047941 */ /* 0x000fea0003800200 */
.L_x_1951:
[----:B------:R0:W-:Y:S02]  /*1dd30*/  STG.E desc[UR8][R8.64], R0 ;  /* 0x0000000008007986 */ /* 0x0001e4000c101908 */
.L_x_1950:
[----:B------:R-:W-:Y:S05]  /*1dd40*/  BSYNC.RECONVERGENT B3 ;  /* 0x0000000000037941 */ /* 0x000fea0003800200 */
.L_x_1949:
        /* <DEDUP_REMOVED lines=8> */
[----:B------:R-:W3:Y:S01]  /*1ddd0*/  @!P0 LDG.E.CONSTANT R0, desc[UR8][R4.64+0x4] ;  /* 0x0000040804008981 */ /* 0x000ee2000c1e9900 */
[----:B------:R-:W-:Y:S02]  /*1dde0*/  HFMA2 R2, -RZ, RZ, 0.96630859375, -0.0022525787353515625 ;  /* 0x3bbb989dff027431 */ /* 0x000fe400000001ff */
[----:B-1----:R-:W-:Y:S01]  /*1ddf0*/  FMUL R3, R62, UR4 ;  /* 0x000000043e037c20 */ /* 0x002fe20008400000 */
[----:B------:R-:W-:Y:S01]  /*1de00*/  MOV R7, 0x437c0000 ;  /* 0x437c000000077802 */ /* 0x000fe20000000f00 */
[----:B------:R-:W-:Y:S02]  /*1de10*/  BSSY.RECONVERGENT B4, `(.L_x_1955) ;  /* 0x0000015000047945 */ /* 0x000fe40003800200 */
        /* <DEDUP_REMOVED lines=20> */
.L_x_1956:
[----:B------:R-:W-:Y:S05]  /*1df60*/  BSYNC.RECONVERGENT B4 ;  /* 0x0000000000047941 */ /* 0x000fea0003800200 */
.L_x_1955:
[----:B------:R0:W-:Y:S02]  /*1df70*/  STG.E desc[UR8][R8.64+0x4], R0 ;  /* 0x0000040008007986 */ /* 0x0001e4000c101908 */
.L_x_1954:
[----:B------:R-:W-:Y:S05]  /*1df80*/  BSYNC.RECONVERGENT B3 ;  /* 0x0000000000037941 */ /* 0x000fea0003800200 */
.L_x_1953:
        /* <DEDUP_REMOVED lines=33> */
.L_x_1960:
[----:B------:R-:W-:Y:S05]  /*1e1a0*/  BSYNC.RECONVERGENT B4 ;  /* 0x0000000000047941 */ /* 0x000fea0003800200 */
.L_x_1959:
[----:B------:R0:W-:Y:S02]  /*1e1b0*/  STG.E desc[UR8][R8.64+0x8], R0 ;  /* 0x0000080008007986 */ /* 0x0001e4000c101908 */
.L_x_1958:
[----:B------:R-:W-:Y:S05]  /*1e1c0*/  BSYNC.RECONVERGENT B3 ;  /* 0x0000000000037941 */ /* 0x000fea0003800200 */
.L_x_1957:
[----:B------:R-:W1:Y:S01]  /*1e1d0*/  LDCU UR4, c[0x0][0x3ac] ;  /* 0x00007580ff0477ac */ /* 0x000e620008000800 */
[----:B0-----:R-:W-:-:S04]  /*1e1e0*/  IADD3 R0, PT, PT, R59, 0x3, RZ ;  /* 0x000000033b007810 */ /* 0x001fc80007ffe0ff */
        /* <DEDUP_REMOVED lines=30> */
.L_x_1962:
[----:B------:R-:W-:Y:S05]  /*1e3d0*/  BSYNC.RECONVERGENT B3 ;  /* 0x0000000000037941 */ /* 0x000fea0003800200 */
.L_x_1961:
[----:B------:R0:W-:Y:S02]  /*1e3e0*/  STG.E desc[UR8][R8.64+0xc], R0 ;  /* 0x00000c0008007986 */ /* 0x0001e4000c101908 */
.L_x_1948:
[----:B------:R-:W-:Y:S05]  /*1e3f0*/  BSYNC.RECONVERGENT B2 ;  /* 0x0000000000027941 */ /* 0x000fea0003800200 */
.L_x_1947:
[----:B------:R-:W1:Y:S01]  /*1e400*/  LDCU UR4, c[0x0][0x3a8] ;  /* 0x00007500ff0477ac */ /* 0x000e620008000800 */
[----:B------:R-:W-:Y:S01]  /*1e410*/  IADD3 R4, PT, PT, R60, 0x1, RZ ;  /* 0x000000013c047810 */ /* 0x000fe20007ffe0ff */
[----:B------:R-:W-:Y:S03]  /*1e420*/  BSSY.RECONVERGENT B2, `(.L_x_1963) ;  /* 0x00000ad000027945 */ /* 0x000fe60003800200 */
[----:B-1----:R-:W-:-:S13]  /*1e430*/  ISETP.GE.U32.AND P0, PT, R4, UR4, PT ;  /* 0x0000000404007c0c */ /* 0x002fda000bf06070 */
[----:B------:R-:W-:Y:S05]  /*1e440*/  @P0 BRA `(.L_x_1964) ;  /* 0x0000000800a80947 */ /* 0x000fea0003800000 */
[----:B------:R-:W4:Y:S01]  /*1e450*/  LDCU UR4, c[0x0][0x3ac] ;  /* 0x00007580ff0477ac */ /* 0x000f220008000800 */
[----:B------:R-:W-:Y:S01]  /*1e460*/  BSSY.RECONVERGENT B3, `(.L_x_1965) ;  /* 0x000002a000037945 */ /* 0x000fe20003800200 */
[----:B----4-:R-:W-:-:S04]  /*1e470*/  MOV R6, UR4 ;  /* 0x0000000400067c02 */ /* 0x010fc80008000f00 */
[----:B------:R-:W-:-:S13]  /*1e480*/  ISETP.GE.U32.AND P0, PT, R59, R6, PT ;  /* 0x000000063b00720c */ /* 0x000fda0003f06070 */
[----:B------:R-:W-:Y:S05]  /*1e490*/  @P0 BRA `(.L_x_1966) ;  /* 0x0000000000980947 */ /* 0x000fea0003800000 */
[----:B0-----:R-:W0:Y:S01]  /*1e4a0*/  LDC R0, c[0x0][0x3b4] ;  /* 0x0000ed00ff007b82 */ /* 0x001e220000000800 */
[----:B------:R-:W1:Y:S01]  /*1e4b0*/  LDCU UR4, c[0x0][0x3a0] ;  /* 0x00007400ff0477ac */ /* 0x000e620008000800 */
[----:B0-----:R-:W-:-:S13]  /*1e4c0*/  ISETP.NE.AND P0, PT, R0, 0x7, PT ;  /* 0x000000070000780c */ /* 0x001fda0003f05270 */
[----:B------:R-:W0:Y:S02]  /*1e4d0*/  @!P0 LDC.64 R2, c[0x0][0x398] ;  /* 0x0000e600ff028b82 */ /* 0x000e240000000a00 */
[----:B0-----:R-:W-:-:S06]  /*1e4e0*/  @!P0 IMAD.WIDE.U32 R2, R59, 0x4, R2 ;  /* 0x000000043b028825 */ /* 0x001fcc00078e0002 */
        /* <DEDUP_REMOVED lines=25> */
[----:B--2---:R-:W-:Y:S05]  /*1e680*/  CALL.REL.NOINC `($__internal_2_$__cuda_sm3x_div_rn_noftz_f32_slowpath) ;  /* 0x000000c800e47944 */ /* 0x004fea0003c00000 */
.L_x_1968:
[----:B------:R-:W-:Y:S05]  /*1e690*/  BSYNC.RECONVERGENT B4 ;  /* 0x0000000000047941 */ /* 0x000fea0003800200 */
.L_x_1967:
[----:B------:R-:W0:Y:S01]  /*1e6a0*/  LDCU UR4, c[0x0][0x3ac] ;  /* 0x00007580ff0477ac */ /* 0x000e220008000800 */
[----:B------:R-:W1:Y:S01]  /*1e6b0*/  LDC.64 R2, c[0x0][0x380] ;  /* 0x0000e000ff027b82 */ /* 0x000e620000000a00 */
[----:B0-----:R-:W-:-:S05]  /*1e6c0*/  MOV R6, UR4 ;  /* 0x0000000400067c02 */ /* 0x001fca0008000f00 */
[----:B------:R-:W-:-:S04]  /*1e6d0*/  IMAD R5, R4, R6, R59 ;  /* 0x0000000604057224 */ /* 0x000fc800078e023b */
[----:B-1----:R-:W-:-:S05]  /*1e6e0*/  IMAD.WIDE.U32 R2, R5, 0x4, R2 ;  /* 0x0000000405027825 */ /* 0x002fca00078e0002 */
[----:B------:R1:W-:Y:S02]  /*1e6f0*/  STG.E desc[UR8][R2.64], R0 ;  /* 0x0000000002007986 */ /* 0x0003e4000c101908 */
.L_x_1966:
[----:B------:R-:W-:Y:S05]  /*1e700*/  BSYNC.RECONVERGENT B3 ;  /* 0x0000000000037941 */ /* 0x000fea0003800200 */
.L_x_1965:
        /* <DEDUP_REMOVED lines=35> */
.L_x_1972:
[----:B------:R-:W-:Y:S05]  /*1e940*/  BSYNC.RECONVERGENT B4 ;  /* 0x0000000000047941 */ /* 0x000fea0003800200 */
.L_x_1971:
[----:B------:R-:W0:Y:S01]  /*1e950*/  LDCU UR4, c[0x0][0x3ac] ;  /* 0x00007580ff0477ac */ /* 0x000e220008000800 */
[----:B------:R-:W1:Y:S01]  /*1e960*/  LDC.64 R2, c[0x0][0x380] ;  /* 0x0000e000ff027b82 */ /* 0x000e620000000a00 */
[----:B0-----:R-:W-:-:S05]  /*1e970*/  MOV R6, UR4 ;  /* 0x0000000400067c02 */ /* 0x001fca0008000f00 */
[----:B------:R-:W-:-:S04]  /*1e980*/  IMAD R5, R4, R6, R5 ;  /* 0x0000000604057224 */ /* 0x000fc800078e0205 */
[----:B-1----:R-:W-:-:S05]  /*1e990*/  IMAD.WIDE.U32 R2, R5, 0x4, R2 ;  /* 0x0000000405027825 */ /* 0x002fca00078e0002 */
[----:B------:R3:W-:Y:S02]  /*1e9a0*/  STG.E desc[UR8][R2.64], R0 ;  /* 0x0000000002007986 */ /* 0x0007e4000c101908 */
.L_x_1970:
[----:B------:R-:W-:Y:S05]  /*1e9b0*/  BSYNC.RECONVERGENT B3 ;  /* 0x0000000000037941 */ /* 0x000fea0003800200 */
.L_x_1969:
[----:B------:R-:W-:Y:S01]  /*1e9c0*/  IADD3 R5, PT, PT, R59, 0x2, RZ ;  /* 0x000000023b057810 */ /* 0x000fe20007ffe0ff */
[----:B------:R-:W-:Y:S03]  /*1e9d0*/  BSSY.RECONVERGENT B3, `(.L_x_1973) ;  /* 0x0000029000037945 */ /* 0x000fe60003800200 */
[----:B------:R-:W-:-:S13]  /*1e9e0*/  ISETP.GE.U32.AND P0, PT, R5, R6, PT ;  /* 0x000000060500720c */ /* 0x000fda0003f06070 */
[----:B------:R-:W-:Y:S05]  /*1e9f0*/  @P0 BRA `(.L_x_1974) ;  /* 0x0000000000980947 */ /* 0x000fea0003800000 */
[----:B01-3--:R-:W0:Y:S01]  /*1ea00*/  LDC R0, c[0x0][0x3b4] ;  /* 0x0000ed00ff007b82 */ /* 0x00be220000000800 */
        /* <DEDUP_REMOVED lines=30> */
.L_x_1976:
[----:B------:R-:W-:Y:S05]  /*1ebf0*/  BSYNC.RECONVERGENT B4 ;  /* 0x0000000000047941 */ /* 0x000fea0003800200 */
.L_x_1975:
[----:B------:R-:W0:Y:S01]  /*1ec00*/  LDCU UR4, c[0x0][0x3ac] ;  /* 0x00007580ff0477ac */ /* 0x000e220008000800 */
[----:B------:R-:W1:Y:S01]  /*1ec10*/  LDC.64 R2, c[0x0][0x380] ;  /* 0x0000e000ff027b82 */ /* 0x000e620000000a00 */
[----:B0-----:R-:W-:-:S05]  /*1ec20*/  MOV R6, UR4 ;  /* 0x0000000400067c02 */ /* 0x001fca0008000f00 */
[----:B------:R-:W-:-:S04]  /*1ec30*/  IMAD R5, R4, R6, R5 ;  /* 0x0000000604057224 */ /* 0x000fc800078e0205 */
[----:B-1----:R-:W-:-:S05]  /*1ec40*/  IMAD.WIDE.U32 R2, R5, 0x4, R2 ;  /* 0x0000000405027825 */ /* 0x002fca00078e0002 */
[----:B------:R4:W-:Y:S02]  /*1ec50*/  STG.E desc[UR8][R2.64], R0 ;  /* 0x0000000002007986 */ /* 0x0009e4000c101908 */
.L_x_1974:
[----:B------:R-:W-:Y:S05]  /*1ec60*/  BSYNC.RECONVERGENT B3 ;  /* 0x0000000000037941 */ /* 0x000fea0003800200 */
.L_x_1973:
[----:B------:R-:W-:-:S04]  /*1ec70*/  IADD3 R5, PT, PT, R59, 0x3, RZ ;  /* 0x000000033b057810 */ /* 0x000fc80007ffe0ff */
[----:B------:R-:W-:-:S13]  /*1ec80*/  ISETP.GE.U32.AND P0, PT, R5, R6, PT ;  /* 0x000000060500720c */ /* 0x000fda0003f06070 */
[----:B------:R-:W-:Y:S05]  /*1ec90*/  @P0 BRA `(.L_x_1964) ;  /* 0x0000000000940947 */ /* 0x000fea0003800000 */
[----:B01-34-:R-:W0:Y:S01]  /*1eca0*/  LDC R0, c[0x0][0x3b4] ;  /* 0x0000ed00ff007b82 */ /* 0x01be220000000800 */
        /* <DEDUP_REMOVED lines=30> */
.L_x_1978:
[----:B------:R-:W-:Y:S05]  /*1ee90*/  BSYNC.RECONVERGENT B3 ;  /* 0x0000000000037941 */ /* 0x000fea0003800200 */
.L_x_1977:
[----:B------:R-:W0:Y:S01]  /*1eea0*/  LDC.64 R2, c[0x0][0x380] ;  /* 0x0000e000ff027b82 */ /* 0x000e220000000a00 */
[----:B------:R-:W1:Y:S02]  /*1eeb0*/  LDCU UR4, c[0x0][0x3ac] ;  /* 0x00007580ff0477ac */ /* 0x000e640008000800 */
[----:B-1----:R-:W-:-:S04]  /*1eec0*/  IMAD R5, R4, UR4, R5 ;  /* 0x0000000404057c24 */ /* 0x002fc8000f8e0205 */
[----:B0-----:R-:W-:-:S05]  /*1eed0*/  IMAD.WIDE.U32 R2, R5, 0x4, R2 ;  /* 0x0000000405027825 */ /* 0x001fca00078e0002 */
[----:B------:R0:W-:Y:S02]  /*1eee0*/  STG.E desc[UR8][R2.64], R0 ;  /* 0x0000000002007986 */ /* 0x0001e4000c101908 */
.L_x_1964:
[----:B------:R-:W-:Y:S05]  /*1eef0*/  BSYNC.RECONVERGENT B2 ;  /* 0x0000000000027941 */ /* 0x000fea0003800200 */
.L_x_1963:
[----:B------:R-:W5:Y:S01]  /*1ef00*/  LDCU UR4, c[0x0][0x3a8] ;  /* 0x00007500ff0477ac */ /* 0x000f620008000800 */
[----:B0-----:R-:W-:Y:S01]  /*1ef10*/  IADD3 R8, PT, PT, R60, 0x2, RZ ;  /* 0x000000023c087810 */ /* 0x001fe20007ffe0ff */
[----:B------:R-:W-:Y:S03]  /*1ef20*/  BSSY.RECONVERGENT B2, `(.L_x_1979) ;  /* 0x00000a2000027945 */ /* 0x000fe60003800200 */
[----:B-----5:R-:W-:-:S13]  /*1ef30*/  ISETP.GE.U32.AND P0, PT, R8, UR4, PT ;  /* 0x0000000408007c0c */ /* 0x020fda000bf06070 */
[----:B------:R-:W-:Y:S05]  /*1ef40*/  @P0 BRA `(.L_x_1980) ;  /* 0x00000008007c0947 */ /* 0x000fea0003800000 */
[----:B------:R-:W0:Y:S01]  /*1ef50*/  LDCU UR4, c[0x0][0x3ac] ;  /* 0x00007580ff0477ac */ /* 0x000e220008000800 */
[----:B------:R-:W5:Y:S01]  /*1ef60*/  LDC.64 R4, c[0x0][0x380] ;  /* 0x0000e000ff047b82 */ /* 0x000f620000000a00 */
[----:B------:R-:W-:Y:S01]  /*1ef70*/  BSSY.RECONVERGENT B3, `(.L_x_1981) ;  /* 0x0000026000037945 */ /* 0x000fe20003800200 */
[----:B0-----:R-:W-:Y:S01]  /*1ef80*/  ISETP.GE.U32.AND P0, PT, R59, UR4, PT ;  /* 0x000000043b007c0c */ /* 0x001fe2000bf06070 */
[----:B-1-34-:R-:W-:-:S04]  /*1ef90*/  IMAD R3, R8, UR4, R59 ;  /* 0x0000000408037c24 */ /* 0x01afc8000f8e023b */
[----:B-----5:R-:W-:-:S08]  /*1efa0*/  IMAD.WIDE.U32 R4, R3, 0x4, R4 ;  /* 0x0000000403047825 */ /* 0x020fd000078e0004 */
[----:B------:R-:W-:Y:S05]  /*1efb0*/  @P0 BRA `(.L_x_1982) ;  /* 0x0000000000840947 */ /* 0x000fea0003800000 */
[----:B------:R-:W0:Y:S01]  /*1efc0*/  LDC R0, c[0x0][0x3b4] ;  /* 0x0000ed00ff007b82 */ /* 0x000e220000000800 */
        /* <DEDUP_REMOVED lines=30> */
.L_x_1984:
[----:B------:R-:W-:Y:S05]  /*1f1b0*/  BSYNC.RECONVERGENT B4 ;  /* 0x0000000000047941 */ /* 0x000fea0003800200 */
.L_x_1983:
[----:B------:R0:W-:Y:S02]  /*1f1c0*/  STG.E desc[UR8][R4.64], R0 ;  /* 0x0000000004007986 */ /* 0x0001e4000c101908 */
.L_x_1982:
[----:B------:R-:W-:Y:S05]  /*1f1d0*/  BSYNC.RECONVERGENT B3 ;  /* 0x0000000000037941 */ /* 0x000fea0003800200 */
.L_x_1981:
        /* <DEDUP_REMOVED lines=36> */
.L_x_1988:
[----:B------:R-:W-:Y:S05]  /*1f420*/  BSYNC.RECONVERGENT B4 ;  /* 0x0000000000047941 */ /* 0x000fea0003800200 */
.L_x_1987:
[----:B------:R0:W-:Y:S02]  /*1f430*/  STG.E desc[UR8][R4.64+0x4], R0 ;  /* 0x0000040004007986 */ /* 0x0001e4000c101908 */
.L_x_1986:
[----:B------:R-:W-:Y:S05]  /*1f440*/  BSYNC.RECONVERGENT B3 ;  /* 0x0000000000037941 */ /* 0x000fea0003800200 */
.L_x_1985:
        /* <DEDUP_REMOVED lines=39> */
.L_x_1992:
[----:B------:R-:W-:Y:S05]  /*1f6c0*/  BSYNC.RECONVERGENT B4 ;  /* 0x0000000000047941 */ /* 0x000fea0003800200 */
.L_x_1991:
[----:B------:R0:W-:Y:S02]  /*1f6d0*/  STG.E desc[UR8][R4.64], R0 ;  /* 0x0000000004007986 */ /* 0x0001e4000c101908 */
.L_x_1990:
[----:B------:R-:W-:Y:S05]  /*1f6e0*/  BSYNC.RECONVERGENT B3 ;  /* 0x0000000000037941 */ /* 0x000fea0003800200 */
.L_x_1989:
[----:B------:R-:W1:Y:S01]  /*1f6f0*/  LDCU UR4, c[0x0][0x3ac] ;  /* 0x00007580ff0477ac */ /* 0x000e620008000800 */
[----:B0-----:R-:W-:-:S04]  /*1f700*/  IADD3 R0, PT, PT, R59, 0x3, RZ ;  /* 0x000000033b007810 */ /* 0x001fc80007ffe0ff */
        /* <DEDUP_REMOVED lines=33> */
.L_x_1994:
[----:B------:R-:W-:Y:S05]  /*1f920*/  BSYNC.RECONVERGENT B3 ;  /* 0x0000000000037941 */ /* 0x000fea0003800200 */
.L_x_1993:
[----:B------:R0:W-:Y:S02]  /*1f930*/  STG.E desc[UR8][R4.64+0x4], R0 ;  /* 0x0000040004007986 */ /* 0x0001e4000c101908 */
.L_x_1980:
[----:B------:R-:W-:Y:S05]  /*1f940*/  BSYNC.RECONVERGENT B2 ;  /* 0x0000000000027941 */ /* 0x000fea0003800200 */
.L_x_1979:
[----:B------:R-:W5:Y:S01]  /*1f950*/  LDCU UR4, c[0x0][0x3a8] ;  /* 0x00007500ff0477ac */ /* 0x000f620008000800 */
[----:B------:R-:W-:-:S04]  /*1f960*/  IADD3 R60, PT, PT, R60, 0x3, RZ ;  /* 0x000000033c3c7810 */ /* 0x000fc80007ffe0ff */
[----:B-----5:R-:W-:-:S13]  /*1f970*/  ISETP.GE.U32.AND P0, PT, R60, UR4, PT ;  /* 0x000000043c007c0c */ /* 0x020fda000bf06070 */
[----:B------:R-:W-:Y:S05]  /*1f980*/  @P0 EXIT ;  /* 0x000000000000094d */ /* 0x000fea0003800000 */
[----:B------:R-:W0:Y:S01]  /*1f990*/  LDCU UR4, c[0x0][0x3ac] ;  /* 0x00007580ff0477ac */ /* 0x000e220008000800 */
[----:B------:R-:W-:Y:S01]  /*1f9a0*/  BSSY.RECONVERGENT B2, `(.L_x_1995) ;  /* 0x000002a000027945 */ /* 0x000fe20003800200 */
[----:B0-----:R-:W-:-:S04]  /*1f9b0*/  MOV R4, UR4 ;  /* 0x0000000400047c02 */ /* 0x001fc80008000f00 */
[----:B------:R-:W-:-:S13]  /*1f9c0*/  ISETP.GE.U32.AND P0, PT, R59, R4, PT ;  /* 0x000000043b00720c */ /* 0x000fda0003f06070 */
[----:B------:R-:W-:Y:S05]  /*1f9d0*/  @P0 BRA `(.L_x_1996) ;  /* 0x0000000000980947 */ /* 0x000fea0003800000 */
[----:B-1-34-:R-:W0:Y:S01]  /*1f9e0*/  LDC R0, c[0x0][0x3b4] ;  /* 0x0000ed00ff007b82 */ /* 0x01ae220000000800 */
        /* <DEDUP_REMOVED lines=30> */
.L_x_1998:
[----:B------:R-:W-:Y:S05]  /*1fbd0*/  BSYNC.RECONVERGENT B3 ;  /* 0x0000000000037941 */ /* 0x000fea0003800200 */
.L_x_1997:
[----:B------:R-:W0:Y:S01]  /*1fbe0*/  LDCU UR4, c[0x0][0x3ac] ;  /* 0x00007580ff0477ac */ /* 0x000e220008000800 */
[----:B------:R-:W1:Y:S01]  /*1fbf0*/  LDC.64 R2, c[0x0][0x380] ;  /* 0x0000e000ff027b82 */ /* 0x000e620000000a00 */
[----:B0-----:R-:W-:-:S05]  /*1fc00*/  MOV R4, UR4 ;  /* 0x0000000400047c02 */ /* 0x001fca0008000f00 */
[----:B------:R-:W-:-:S04]  /*1fc10*/  IMAD R5, R60, R4, R59 ;  /* 0x000000043c057224 */ /* 0x000fc800078e023b */
[----:B-1----:R-:W-:-:S05]  /*1fc20*/  IMAD.WIDE.U32 R2, R5, 0x4, R2 ;  /* 0x0000000405027825 */ /* 0x002fca00078e0002 */
[----:B------:R0:W-:Y:S02]  /*1fc30*/  STG.E desc[UR8][R2.64], R0 ;  /* 0x0000000002007986 */ /* 0x0001e4000c101908 */
.L_x_1996:
[----:B------:R-:W-:Y:S05]  /*1fc40*/  BSYNC.RECONVERGENT B2 ;  /* 0x0000000000027941 */ /* 0x000fea0003800200 */
.L_x_1995:
[----:B------:R-:W-:Y:S01]  /*1fc50*/  IADD3 R5, PT, PT, R59, 0x1, RZ ;  /* 0x000000013b057810 */ /* 0x000fe20007ffe0ff */
[----:B------:R-:W-:Y:S03]  /*1fc60*/  BSSY.RECONVERGENT B2, `(.L_x_1999) ;  /* 0x0000029000027945 */ /* 0x000fe60003800200 */
        /* <DEDUP_REMOVED lines=33> */
.L_x_2002:
[----:B------:R-:W-:Y:S05]  /*1fe80*/  BSYNC.RECONVERGENT B3 ;  /* 0x0000000000037941 */ /* 0x000fea0003800200 */
.L_x_2001:
[----:B------:R-:W0:Y:S01]  /*1fe90*/  LDCU UR4, c[0x0][0x3ac] ;  /* 0x00007580ff0477ac */ /* 0x000e220008000800 */
[----:B------:R-:W1:Y:S01]  /*1fea0*/  LDC.64 R2, c[0x0][0x380] ;  /* 0x0000e000ff027b82 */ /* 0x000e620000000a00 */
[----:B0-----:R-:W-:-:S05]  /*1feb0*/  MOV R4, UR4 ;  /* 0x0000000400047c02 */ /* 0x001fca0008000f00 */
[----:B------:R-:W-:-:S04]  /*1fec0*/  IMAD R5, R60, R4, R5 ;  /* 0x000000043c057224 */ /* 0x000fc800078e0205 */
[----:B-1----:R-:W-:-:S05]  /*1fed0*/  IMAD.WIDE.U32 R2, R5, 0x4, R2 ;  /* 0x0000000405027825 */ /* 0x002fca00078e0002 */
[----:B------:R0:W-:Y:S02]  /*1fee0*/  STG.E desc[UR8][R2.64], R0 ;  /* 0x0000000002007986 */ /* 0x0001e4000c101908 */
.L_x_2000:
[----:B------:R-:W-:Y:S05]  /*1fef0*/  BSYNC.RECONVERGENT B2 ;  /* 0x0000000000027941 */ /* 0x000fea0003800200 */
.L_x_1999:
        /* <DEDUP_REMOVED lines=35> */
.L_x_2006:
[----:B------:R-:W-:Y:S05]  /*20130*/  BSYNC.RECONVERGENT B3 ;  /* 0x0000000000037941 */ /* 0x000fea0003800200 */
.L_x_2005:
[----:B------:R-:W0:Y:S01]  /*20140*/  LDCU UR4, c[0x0][0x3ac] ;  /* 0x00007580ff0477ac */ /* 0x000e220008000800 */
[----:B------:R-:W1:Y:S01]  /*20150*/  LDC.64 R2, c[0x0][0x380] ;  /* 0x0000e000ff027b82 */ /* 0x000e620000000a00 */
[----:B0-----:R-:W-:-:S05]  /*20160*/  MOV R4, UR4 ;  /* 0x0000000400047c02 */ /* 0x001fca0008000f00 */
[----:B------:R-:W-:-:S04]  /*20170*/  IMAD R5, R60, R4, R5 ;  /* 0x000000043c057224 */ /* 0x000fc800078e0205 */
[----:B-1----:R-:W-:-:S05]  /*20180*/  IMAD.WIDE.U32 R2, R5, 0x4, R2 ;  /* 0x0000000405027825 */ /* 0x002fca00078e0002 */
[----:B------:R0:W-:Y:S02]  /*20190*/  STG.E desc[UR8][R2.64], R0 ;  /* 0x0000000002007986 */ /* 0x0001e4000c101908 */
.L_x_2004:
[----:B------:R-:W-:Y:S05]  /*201a0*/  BSYNC.RECONVERGENT B2 ;  /* 0x0000000000027941 */ /* 0x000fea0003800200 */
.L_x_2003:
[----:B------:R-:W-:-:S04]  /*201b0*/  IADD3 R5, PT, PT, R59, 0x3, RZ ;  /* 0x000000033b057810 */ /* 0x000fc80007ffe0ff */
[----:B------:R-:W-:-:S13]  /*201c0*/  ISETP.GE.U32.AND P0, PT, R5, R4, PT ;  /* 0x000000040500720c */ /* 0x000fda0003f06070 */
[----:B------:R-:W-:Y:S05]  /*201d0*/  @P0 EXIT ;  /* 0x000000000000094d */ /* 0x000fea0003800000 */
        /* <DEDUP_REMOVED lines=31> */
.L_x_2008:
[----:B------:R-:W-:Y:S05]  /*203d0*/  BSYNC.RECONVERGENT B2 ;  /* 0x0000000000027941 */ /* 0x000fea0003800200 */
.L_x_2007:
[----:B------:R-:W0:Y:S01]  /*203e0*/  LDC.64 R2, c[0x0][0x380] ;  /* 0x0000e000ff027b82 */ /* 0x000e220000000a00 */
[----:B------:R-:W1:Y:S02]  /*203f0*/  LDCU UR4, c[0x0][0x3ac] ;  /* 0x00007580ff0477ac */ /* 0x000e640008000800 */
[----:B-1----:R-:W-:-:S04]  /*20400*/  IMAD R5, R60, UR4, R5 ;  /* 0x000000043c057c24 */ /* 0x002fc8000f8e0205 */
[----:B0-----:R-:W-:-:S05]  /*20410*/  IMAD.WIDE.U32 R2, R5, 0x4, R2 ;  /* 0x0000000405027825 */ /* 0x001fca00078e0002 */
[----:B------:R-:W-:Y:S01]  /*20420*/  STG.E desc[UR8][R2.64], R0 ;  /* 0x0000000002007986 */ /* 0x000fe2000c101908 */
[----:B------:R-:W-:Y:S05]  /*20430*/  EXIT ;  /* 0x000000000000794d */ /* 0x000fea0003800000 */
.L_x_1908:
        /* <DEDUP_REMOVED lines=10> */
.L_x_2448:
[----:B------:R-:W-:Y:S05]  /*204e0*/  BRX R2 -0x204f0                                                         (*"BRANCH_TARGETS .L_x_2449,.L_x_2450,.L_x_2012"*) ;  /* 0xfffffdf802c47949 */ /* 0x000fea000383ffff */
.L_x_2011:
[----:B------:R-:W-:-:S04]  /*204f0*/  MOV R3, 0xfffffffc ;  /* 0xfffffffc00037802 */ /* 0x000fc80000000f00 */
[----:B------:R-:W-:-:S04]  /*20500*/  VIADDMNMX.U32 R3, R2, R3, 0x3, PT ;  /* 0x0000000302037446 */ /* 0x000fc80003800003 */
[----:B------:R-:W-:-:S04]  /*20510*/  SHF.L.U32 R3, R3, 0x2, RZ ;  /* 0x0000000203037819 */ /* 0x000fc800000006ff */
[----:B------:R-:W0:Y:S02]  /*20520*/  LDC R4, c[0x2][R3+0x178] ;  /* 0x00805e0003047b82 */ /* 0x000e240000000800 */
[----:B0-----:R-:W-:-:S04]  /*20530*/  SHF.R.S32.HI R5, RZ, 0x1f, R4 ;  /* 0x0000001fff057819 */ /* 0x001fc80000011404 */
.L_x_2452:
[----:B------:R-:W-:Y:S05]  /*20540*/  BRX R4 -0x20550                                                         (*"BRANCH_TARGETS .L_x_2453,.L_x_2454,.L_x_2450"*) ;  /* 0xfffffdf804ac7949 */ /* 0x000fea000383ffff */
.L_x_2454:
[----:B------:R-:W-:-:S13]  /*20550*/  ISETP.NE.AND P0, PT, R2, 0x5, PT ;  /* 0x000000050200780c */ /* 0x000fda0003f05270 */
[----:B------:R-:W-:Y:S05]  /*20560*/  @P0 BRA `(.L_x_2012) ;  /* 0x00000000008c0947 */ /* 0x000fea0003800000 */
.L_x_2449:
        /* <DEDUP_REMOVED lines=9> */
[----:B------:R-:W3:Y:S01]  /*20600*/  @!P1 LDG.E.CONSTANT R9, desc[UR8][R2.64+0x4] ;  /* 0x0000040802099981 */ /* 0x000ee2000c1e9900 */
[----:B------:R-:W3:Y:S03]  /*20610*/  @!P1 LDC R8, c[0x0][0x3a0] ;  /* 0x0000e800ff089b82 */ /* 0x000ee60000000800 */
[----:B------:R-:W5:Y:S04]  /*20620*/  @!P2 LDG.E.CONSTANT R10, desc[UR8][R2.64+0x8] ;  /* 0x00000808020aa981 */ /* 0x000f68000c1e9900 */
[----:B------:R-:W2:Y:S01]  /*20630*/  @!P0 LDG.E.CONSTANT R0, desc[UR8][R2.64] ;  /* 0x0000000802008981 */ /* 0x000ea2000c1e9900 */
[----:B------:R-:W5:Y:S08]  /*20640*/  @!P2 LDC R11, c[0x0][0x3a0] ;  /* 0x0000e800ff0bab82 */ /* 0x000f700000000800 */
[----:B----4-:R-:W2:Y:S01]  /*20650*/  @!P0 LDC R6, c[0x0][0x3a0] ;  /* 0x0000e800ff068b82 */ /* 0x010ea20000000800 */
[----:B------:R-:W-:-:S04]  /*20660*/  IMAD R7, R60, UR4, R59 ;  /* 0x000000043c077c24 */ /* 0x000fc8000f8e023b */
[----:B0-----:R-:W-:-:S04]  /*20670*/  IMAD.WIDE.U32 R4, R7, 0x4, R4 ;  /* 0x0000000407047825 */ /* 0x001fc800078e0004 */
[----:B---3--:R-:W-:Y:S01]  /*20680*/  @!P1 FFMA R62, R62, R8, R9 ;  /* 0x000000083e3e9223 */ /* 0x008fe20000000009 */
[----:B-----5:R-:W-:-:S04]  /*20690*/  @!P2 FFMA R27, R27, R11, R10 ;  /* 0x0000000b1b1ba223 */ /* 0x020fc8000000000a */
[----:B------:R-:W-:Y:S01]  /*206a0*/  @!P1 FMNMX R7, RZ, R62, !PT ;  /* 0x0000003eff079209 */ /* 0x000fe20007800000 */
[----:B--2---:R-:W-:Y:S01]  /*206b0*/  @!P0 FFMA R69, R69, R6, R0 ;  /* 0x0000000645458223 */ /* 0x004fe20000000000 */
[----:B------:R-:W-:-:S03]  /*206c0*/  @!P2 FMNMX R27, RZ, R27, !PT ;  /* 0x0000001bff1ba209 */ /* 0x000fc60007800000 */
[----:B------:R1:W-:Y:S01]  /*206d0*/  @!P1 STG.E desc[UR8][R4.64+0x4], R7 ;  /* 0x0000040704009986 */ /* 0x0003e2000c101908 */
[----:B------:R-:W-:Y:S02]  /*206e0*/  IADD3 R0, PT, PT, R59, 0x3, RZ ;  /* 0x000000033b007810 */ /* 0x000fe40007ffe0ff */
[----:B------:R-:W-:Y:S01]  /*206f0*/  @!P0 FMNMX R69, RZ, R69, !PT ;  /* 0x00000045ff458209 */ /* 0x000fe20007800000 */
[----:B------:R1:W-:Y:S04]  /*20700*/  @!P2 STG.E desc[UR8][R4.64+0x8], R27 ;  /* 0x0000081b0400a986 */ /* 0x0003e8000c101908 */
[----:B------:R1:W-:Y:S01]  /*20710*/  @!P0 STG.E desc[UR8][R4.64], R69 ;  /* 0x0000004504008986 */ /* 0x0003e2000c101908 */
[----:B------:R-:W-:-:S13]  /*20720*/  ISETP.GE.U32.AND P0, PT, R0, UR4, PT ;  /* 0x0000000400007c0c */ /* 0x000fda000bf06070 */
[----:B-1----:R-:W-:Y:S05]  /*20730*/  @P0 BRA `(.L_x_2010) ;  /* 0x0000001000cc0947 */ /* 0x002fea0003800000 */
[----:B------:R-:W2:Y:S01]  /*20740*/  LDG.E.CONSTANT R3, desc[UR8][R2.64+0xc] ;  /* 0x00000c0802037981 */ /* 0x000ea2000c1e9900 */
[----:B------:R-:W2:Y:S02]  /*20750*/  LDCU UR4, c[0x0][0x3a0] ;  /* 0x00007400ff0477ac */ /* 0x000ea40008000800 */
[----:B--2---:R-:W-:-:S05]  /*20760*/  FFMA R24, R24, UR4, R3 ;  /* 0x0000000418187c23 */ /* 0x004fca0008000003 */
[----:B------:R-:W-:-:S05]  /*20770*/  FMNMX R7, RZ, R24, !PT ;  /* 0x00000018ff077209 */ /* 0x000fca0007800000 */
[----:B------:R1:W-:Y:S01]  /*20780*/  STG.E desc[UR8][R4.64+0xc], R7 ;  /* 0x00000c0704007986 */ /* 0x0003e2000c101908 */
[----:B------:R-:W-:Y:S05]  /*20790*/  BRA `(.L_x_2010) ;  /* 0x0000001000b47947 */ /* 0x000fea0003800000 */
.L_x_2012:
        /* <DEDUP_REMOVED lines=19> */
[----:B------:R0:W-:Y:S01]  /*208d0*/  @!P1 STG.E desc[UR8][R4.64+0x4], R9 ;  /* 0x0000040904009986 */ /* 0x0001e2000c101908 */
[----:B--2---:R-:W-:-:S03]  /*208e0*/  @!P0 FFMA R69, R69, R6, R0 ;  /* 0x0000000645458223 */ /* 0x004fc60000000000 */
[----:B------:R0:W-:Y:S01]  /*208f0*/  @!P2 STG.E desc[UR8][R4.64+0x8], R11 ;  /* 0x0000080b0400a986 */ /* 0x0001e2000c101908 */
[----:B------:R-:W-:-:S03]  /*20900*/  IADD3 R0, PT, PT, R59, 0x3, RZ ;  /* 0x000000033b007810 */ /* 0x000fc60007ffe0ff */
        /* <DEDUP_REMOVED lines=8> */
.L_x_2450:
[----:B------:R-:W0:Y:S01]  /*20990*/  LDC R0, c[0x0][0x3ac] ;  /* 0x0000eb00ff007b82 */ /* 0x000e220000000800 */
[C---:B------:R-:W-:Y:S01]  /*209a0*/  IADD3 R7, PT, PT, R59.reuse, 0x1, RZ ;  /* 0x000000013b077810 */ /* 0x040fe20007ffe0ff */
[----:B------:R-:W-:Y:S01]  /*209b0*/  BSSY.RECONVERGENT B0, `(.L_x_2013) ;  /* 0x0000029000007945 */ /* 0x000fe20003800200 */
[C---:B------:R-:W-:Y:S02]  /*209c0*/  IADD3 R9, PT, PT, R59.reuse, 0x2, RZ ;  /* 0x000000023b097810 */ /* 0x040fe40007ffe0ff */
[----:B------:R-:W-:-:S03]  /*209d0*/  IADD3 R11, PT, PT, R59, 0x3, RZ ;  /* 0x000000033b0b7810 */ /* 0x000fc60007ffe0ff */
[----:B------:R-:W1:Y:S08]  /*209e0*/  LDC.64 R2, c[0x0][0x380] ;  /* 0x0000e000ff027b82 */ /* 0x000e700000000a00 */
[----:B------:R-:W3:Y:S01]  /*209f0*/  LDC.64 R4, c[0x0][0x398] ;  /* 0x0000e600ff047b82 */ /* 0x000ee20000000a00 */
        /* <DEDUP_REMOVED lines=36> */
.L_x_2014:
[----:B------:R-:W-:Y:S05]  /*20c40*/  BSYNC.RECONVERGENT B0 ;  /* 0x0000000000007941 */ /* 0x000fea0003800200 */
.L_x_2013:
[----:B------:R-:W-:Y:S04]  /*20c50*/  BSSY.RECONVERGENT B0, `(.L_x_2015) ;  /* 0x000001e000007945 */ /* 0x000fe80003800200 */
        /* <DEDUP_REMOVED lines=20> */
[----:B------:R-:W1:Y:S01]  /*20da0*/  MUFU.RCP R7, R7 ;  /* 0x0000000700077308 */ /* 0x000e620000001000 */
[----:B------:R-:W-:Y:S01]  /*20db0*/  FMUL R0, R13, 0.5 ;  /* 0x3f0000000d007820 */ /* 0x000fe20000400000 */
[----:B-1----:R-:W-:-:S05]  /*20dc0*/  FFMA R8, R7, -2, R8 ;  /* 0xc000000007087823 */ /* 0x002fca0000000008 */
[----:B0-----:R-:W-:-:S04]  /*20dd0*/  FSEL R9, R8, 1, !P2 ;  /* 0x3f80000008097808 */ /* 0x001fc80005000000 */
[--C-:B------:R-:W-:Y:S01]  /*20de0*/  LOP3.LUT R9, R9, 0x80000000, R6.reuse, 0xb8, !PT ;  /* 0x8000000009097812 */ /* 0x100fe200078eb806 */
[----:B------:R-:W-:-:S04]  /*20df0*/  @!P3 FFMA R9, R6, R11, R6 ;  /* 0x0000000b0609b223 */ /* 0x000fc80000000006 */
[----:B------:R-:W-:-:S04]  /*20e00*/  FADD R9, R9, 1 ;  /* 0x3f80000009097421 */ /* 0x000fc80000000000 */
[----:B------:R-:W-:-:S05]  /*20e10*/  FMUL R9, R0, R9 ;  /* 0x0000000900097220 */ /* 0x000fca0000400000 */
[----:B------:R1:W-:Y:S02]  /*20e20*/  STG.E desc[UR8][R2.64+0x4], R9 ;  /* 0x0000040902007986 */ /* 0x0003e4000c101908 */
.L_x_2016:
[----:B------:R-:W-:Y:S05]  /*20e30*/  BSYNC.RECONVERGENT B0 ;  /* 0x0000000000007941 */ /* 0x000fea0003800200 */
.L_x_2015:
        /* <DEDUP_REMOVED lines=16> */
[----:B------:R-:W3:Y:S03]  /*20f40*/  MUFU.EX2 R0, R0 ;  /* 0x0000000000007308 */ /* 0x000ee60000000800 */
[----:B------:R-:W-:Y:S01]  /*20f50*/  FFMA R10, R11, R10, 0.1331529766321182251 ;  /* 0x3e0859410b0a7423 */ /* 0x000fe2000000000a */
[----:B---3--:R-:W-:-:S03]  /*20f60*/  FADD R7, R0, 1 ;  /* 0x3f80000000077421 */ /* 0x008fc60000000000 */
[----:B------:R-:W-:-:S04]  /*20f70*/  FFMA R0, R11, R10, -0.33332768082618713379 ;  /* 0xbeaaa9ed0b007423 */ /* 0x000fc8000000000a */
[----:B------:R-:W-:Y:S01]  /*20f80*/  FFMA R11, R11, R0, RZ ;  /* 0x000000000b0b7223 */ /* 0x000fe200000000ff */
[----:B------:R-:W3:Y:S01]  /*20f90*/  MUFU.RCP R7, R7 ;  /* 0x0000000700077308 */ /* 0x000ee20000001000 */
[----:B------:R-:W-:Y:S01]  /*20fa0*/  FMUL R0, R27, 0.5 ;  /* 0x3f0000001b007820 */ /* 0x000fe20000400000 */
[----:B---3--:R-:W-:-:S05]  /*20fb0*/  FFMA R8, R7, -2, R8 ;  /* 0xc000000007087823 */ /* 0x008fca0000000008 */
[----:B01----:R-:W-:-:S04]  /*20fc0*/  FSEL R9, R8, 1, !P1 ;  /* 0x3f80000008097808 */ /* 0x003fc80004800000 */
[--C-:B------:R-:W-:Y:S01]  /*20fd0*/  LOP3.LUT R9, R9, 0x80000000, R6.reuse, 0xb8, !PT ;  /* 0x8000000009097812 */ /* 0x100fe200078eb806 */
[----:B------:R-:W-:-:S04]  /*20fe0*/  @!P2 FFMA R9, R6, R11, R6 ;  /* 0x0000000b0609a223 */ /* 0x000fc80000000006 */
[----:B------:R-:W-:-:S04]  /*20ff0*/  FADD R9, R9, 1 ;  /* 0x3f80000009097421 */ /* 0x000fc80000000000 */
[----:B------:R-:W-:-:S05]  /*21000*/  FMUL R9, R0, R9 ;  /* 0x0000000900097220 */ /* 0x000fca0000400000 */
[----:B------:R3:W-:Y:S02]  /*21010*/  STG.E desc[UR8][R2.64+0x8], R9 ;  /* 0x0000080902007986 */ /* 0x0007e4000c101908 */
.L_x_2018:
[----:B------:R-:W-:Y:S05]  /*21020*/  BSYNC.RECONVERGENT B0 ;  /* 0x0000000000007941 */ /* 0x000fea0003800200 */
.L_x_2017:
[----:B------:R-:W-:Y:S05]  /*21030*/  @P0 BRA `(.L_x_2010) ;  /* 0x00000008008c0947 */ /* 0x000fea0003800000 */
[----:B------:R5:W2:Y:S01]  /*21040*/  LDG.E.CONSTANT R5, desc[UR8][R4.64+0xc] ;  /* 0x00000c0804057981 */ /* 0x000aa2000c1e9900 */
[----:B------:R-:W2:Y:S01]  /*21050*/  LDCU UR4, c[0x0][0x3a0] ;  /* 0x00007400ff0477ac */ /* 0x000ea20008000800 */
[----:B------:R-:W-:Y:S01]  /*21060*/  HFMA2 R8, -RZ, RZ, 1.125, -9232 ;  /* 0x3c80f082ff087431 */ /* 0x000fe200000001ff */
[----:B-----5:R-:W-:Y:S01]  /*21070*/  MOV R4, 0x3f800000 ;  /* 0x3f80000000047802 */ /* 0x020fe20000000f00 */
[----:B--2---:R-:W-:-:S04]  /*21080*/  FFMA R11, R24, UR4, R5 ;  /* 0x00000004180b7c23 */ /* 0x004fc80008000005 */
[----:B------:R-:W-:-:S04]  /*21090*/  FMUL R0, R11, R11 ;  /* 0x0000000b0b007220 */ /* 0x000fc80000400000 */
[----:B------:R-:W-:-:S04]  /*210a0*/  FMUL R0, R0, R11 ;  /* 0x0000000b00007220 */ /* 0x000fc80000400000 */
[----:B------:R-:W-:-:S04]  /*210b0*/  FFMA R0, R0, 0.044714998453855514526, R11 ;  /* 0x3d37271300007823 */ /* 0x000fc8000000000b */
[----:B----4-:R-:W-:-:S04]  /*210c0*/  FMUL R6, R0, 0.79788458347320556641 ;  /* 0x3f4c422a00067820 */ /* 0x010fc80000400000 */
[C---:B------:R-:W-:Y:S01]  /*210d0*/  FMUL R0, |R6|.reuse, 2.8853900432586669922 ;  /* 0x4038aa3b06007820 */ /* 0x040fe20000400200 */
[C---:B01-3--:R-:W-:Y:S01]  /*210e0*/  FMUL R9, R6.reuse, R6 ;  /* 0x0000000606097220 */ /* 0x04bfe20000400000 */
        /* <DEDUP_REMOVED lines=18> */
.L_x_2453:
        /* <DEDUP_REMOVED lines=9> */
[----:B------:R-:W3:Y:S01]  /*212a0*/  LDG.E.CONSTANT R0, desc[UR8][R4.64] ;  /* 0x0000000804007981 */ /* 0x000ee2000c1e9900 */
[----:B------:R-:W3:Y:S01]  /*212b0*/  LDCU UR4, c[0x0][0x3a0] ;  /* 0x00007400ff0477ac */ /* 0x000ee20008000800 */
[----:B------:R-:W-:Y:S01]  /*212c0*/  HFMA2 R2, -RZ, RZ, 0.96630859375, -0.0022525787353515625 ;  /* 0x3bbb989dff027431 */ /* 0x000fe200000001ff */
        /* <DEDUP_REMOVED lines=22> */
.L_x_2022:
[----:B------:R-:W-:Y:S05]  /*21430*/  BSYNC.RECONVERGENT B4 ;  /* 0x0000000000047941 */ /* 0x000fea0003800200 */
.L_x_2021:
[----:B------:R0:W-:Y:S02]  /*21440*/  STG.E desc[UR8][R8.64], R0 ;  /* 0x0000000008007986 */ /* 0x0001e4000c101908 */
.L_x_2020:
[----:B------:R-:W-:Y:S05]  /*21450*/  BSYNC.RECONVERGENT B3 ;  /* 0x0000000000037941 */ /* 0x000fea0003800200 */
.L_x_2019:
[----:B------:R-:W1:Y:S01]  /*21460*/  LDCU UR4, c[0x0][0x3ac] ;  /* 0x00007580ff0477ac */ /* 0x000e620008000800 */
[----:B0-----:R-:W-:Y:S01]  /*21470*/  IADD3 R0, PT, PT, R59, 0x1, RZ ;  /* 0x000000013b007810 */ /* 0x001fe20007ffe0ff */
[----:B------:R-:W-:Y:S03]  /*21480*/  BSSY.RECONVERGENT B3, `(.L_x_2023) ;  /* 0x000001e000037945 */ /* 0x000fe60003800200 */
[----:B-1----:R-:W-:-:S13]  /*21490*/  ISETP.GE.U32.AND P0, PT, R0, UR4, PT ;  /* 0x0000000400007c0c */ /* 0x002fda000bf06070 */
        /* <DEDUP_REMOVED lines=26> */
.L_x_2026:
[----:B------:R-:W-:Y:S05]  /*21640*/  BSYNC.RECONVERGENT B4 ;  /* 0x0000000000047941 */ /* 0x000fea0003800200 */
.L_x_2025:
[----:B------:R0:W-:Y:S02]  /*21650*/  STG.E desc[UR8][R8.64+0x4], R0 ;  /* 0x0000040008007986 */ /* 0x0001e4000c101908 */
.L_x_2024:
[----:B------:R-:W-:Y:S05]  /*21660*/  BSYNC.RECONVERGENT B3 ;  /* 0x0000000000037941 */ /* 0x000fea0003800200 */
.L_x_2023:
        /* <DEDUP_REMOVED lines=30> */
.L_x_2030:
[----:B------:R-:W-:Y:S05]  /*21850*/  BSYNC.RECONVERGENT B4 ;  /* 0x0000000000047941 */ /* 0x000fea0003800200 */
.L_x_2029:
[----:B------:R0:W-:Y:S02]  /*21860*/  STG.E desc[UR8][R8.64+0x8], R0 ;  /* 0x0000080008007986 */ /* 0x0001e4000c101908 */
.L_x_2028:
[----:B------:R-:W-:Y:S05]  /*21870*/  BSYNC.RECONVERGENT B3 ;  /* 0x0000000000037941 */ /* 0x000fea0003800200 */
.L_x_2027:
[----:B------:R-:W1:Y:S01]  /*21880*/  LDCU UR4, c[0x0][0x3ac] ;  /* 0x00007580ff0477ac */ /* 0x000e620008000800 */
[----:B0-----:R-:W-:-:S04]  /*21890*/  IADD3 R0, PT, PT, R59, 0x3, RZ ;  /* 0x000000033b007810 */ /* 0x001fc80007ffe0ff */
        /* <DEDUP_REMOVED lines=27> */
.L_x_2032:
[----:B------:R-:W-:Y:S05]  /*21a50*/  BSYNC.RECONVERGENT B3 ;  /* 0x0000000000037941 */ /* 0x000fea0003800200 */
.L_x_2031:
[----:B------:R3:W-:Y:S02]  /*21a60*/  STG.E desc[UR8][R8.64+0xc], R0 ;  /* 0x00000c0008007986 */ /* 0x0007e4000c101908 */
.L_x_2010:
[----:B------:R-:W-:Y:S05]  /*21a70*/  BSYNC.RECONVERGENT B2 ;  /* 0x0000000000027941 */ /* 0x000fea0003800200 */
.L_x_2009:
[----:B------:R-:W5:Y:S01]  /*21a80*/  LDCU UR4, c[0x0][0x3a8] ;  /* 0x00007500ff0477ac */ /* 0x000f620008000800 */
[----:B01----:R-:W-:Y:S01]  /*21a90*/  IADD3 R4, PT, PT, R60, 0x1, RZ ;  /* 0x000000013c047810 */ /* 0x003fe20007ffe0ff */
[----:B------:R-:W-:Y:S03]  /*21aa0*/  BSSY.RECONVERGENT B2, `(.L_x_2033) ;  /* 0x00001a4000027945 */ /* 0x000fe60003800200 */
[----:B-----5:R-:W-:-:S13]  /*21ab0*/  ISETP.GE.U32.AND P0, PT, R4, UR4, PT ;  /* 0x0000000404007c0c */ /* 0x020fda000bf06070 */
[----:B------:R-:W-:Y:S05]  /*21ac0*/  @P0 BRA `(.L_x_2034) ;  /* 0x0000001800840947 */ /* 0x000fea0003800000 */
[----:B------:R-:W0:Y:S02]  /*21ad0*/  LDC R5, c[0x0][0x3b4] ;  /* 0x0000ed00ff057b82 */ /* 0x000e240000000800 */
[----:B0-----:R-:W-:-:S13]  /*21ae0*/  ISETP.GT.AND P0, PT, R5, 0x3, PT ;  /* 0x000000030500780c */ /* 0x001fda0003f04270 */
[----:B------:R-:W-:Y:S05]  /*21af0*/  @P0 BRA `(.L_x_2035) ;  /* 0x0000000000180947 */ /* 0x000fea0003800000 */
[----:B---3--:R-:W-:-:S05]  /*21b00*/  HFMA2 R0, -RZ, RZ, 0, 1.1920928955078125e-07 ;  /* 0x00000002ff007431 */ /* 0x008fca00000001ff */
[----:B------:R-:W-:-:S04]  /*21b10*/  VIADDMNMX.U32 R0, R5, 0xfffffffe, R0, PT ;  /* 0xfffffffe05007846 */ /* 0x000fc80003800000 */
[----:B------:R-:W-:-:S04]  /*21b20*/  SHF.L.U32 R0, R0, 0x2, RZ ;  /* 0x0000000200007819 */ /* 0x000fc800000006ff */
[----:B------:R-:W0:Y:S02]  /*21b30*/  LDC R2, c[0x2][R0+0x124] ;  /* 0x0080490000027b82 */ /* 0x000e240000000800 */
[----:B0-----:R-:W-:-:S04]  /*21b40*/  SHF.R.S32.HI R3, RZ, 0x1f, R2 ;  /* 0x0000001fff037819 */ /* 0x001fc80000011402 */
.L_x_2457:
[----:B------:R-:W-:Y:S05]  /*21b50*/  BRX R2 -0x21b60                                                         (*"BRANCH_TARGETS .L_x_2458,.L_x_2459,.L_x_2036"*) ;  /* 0xfffffde402287949 */ /* 0x000fea000383ffff */
.L_x_2035:
[----:B---3--:R-:W-:-:S05]  /*21b60*/  HFMA2 R0, -RZ, RZ, 0, 1.1920928955078125e-07 ;  /* 0x00000002ff007431 */ /* 0x008fca00000001ff */
[----:B------:R-:W-:-:S04]  /*21b70*/  VIADDMNMX.U32 R0, R5, 0xfffffffb, R0, PT ;  /* 0xfffffffb05007846 */ /* 0x000fc80003800000 */
[----:B------:R-:W-:-:S04]  /*21b80*/  SHF.L.U32 R0, R0, 0x2, RZ ;  /* 0x0000000200007819 */ /* 0x000fc800000006ff */
[----:B------:R-:W0:Y:S02]  /*21b90*/  LDC R2, c[0x2][R0+0x130] ;  /* 0x00804c0000027b82 */ /* 0x000e240000000800 */
[----:B0-----:R-:W-:-:S04]  /*21ba0*/  SHF.R.S32.HI R3, RZ, 0x1f, R2 ;  /* 0x0000001fff037819 */ /* 0x001fc80000011402 */
.L_x_2461:
[----:B------:R-:W-:Y:S05]  /*21bb0*/  BRX R2 -0x21bc0                                                         (*"BRANCH_TARGETS .L_x_2458,.L_x_2459,.L_x_2464"*) ;  /* 0xfffffde402107949 */ /* 0x000fea000383ffff */
.L_x_2464:
[----:B------:R-:W-:-:S13]  /*21bc0*/  ISETP.NE.AND P0, PT, R5, 0x4, PT ;  /* 0x000000040500780c */ /* 0x000fda0003f05270 */
[----:B------:R-:W-:Y:S05]  /*21bd0*/  @P0 BRA `(.L_x_2036) ;  /* 0x00000008006c0947 */ /* 0x000fea0003800000 */
[----:B------:R-:W4:Y:S01]  /*21be0*/  LDCU UR4, c[0x0][0x3ac] ;  /* 0x00007580ff0477ac */ /* 0x000f220008000800 */
[----:B------:R-:W-:Y:S01]  /*21bf0*/  BSSY.RECONVERGENT B3, `(.L_x_2037) ;  /* 0x0000026000037945 */ /* 0x000fe20003800200 */
[----:B----4-:R-:W-:-:S04]  /*21c00*/  MOV R6, UR4 ;  /* 0x0000000400067c02 */ /* 0x010fc80008000f00 */
[----:B------:R-:W-:-:S13]  /*21c10*/  ISETP.GE.U32.AND P0, PT, R59, R6, PT ;  /* 0x000000063b00720c */ /* 0x000fda0003f06070 */
[----:B------:R-:W-:Y:S05]  /*21c20*/  @P0 BRA `(.L_x_2038) ;  /* 0x0000000000880947 */ /* 0x000fea0003800000 */
[----:B------:R-:W0:Y:S01]  /*21c30*/  LDC.64 R2, c[0x0][0x398] ;  /* 0x0000e600ff027b82 */ /* 0x000e220000000a00 */
[----:B------:R-:W1:Y:S01]  /*21c40*/  LDCU UR4, c[0x0][0x3a0] ;  /* 0x00007400ff0477ac */ /* 0x000e620008000800 */
[----:B0-----:R-:W-:-:S06]  /*21c50*/  IMAD.WIDE.U32 R6, R59, 0x4, R2 ;  /* 0x000000043b067825 */ /* 0x001fcc00078e0002 */
[----:B------:R-:W1:Y:S01]  /*21c60*/  LDG.E.CONSTANT R6, desc[UR8][R6.64] ;  /* 0x0000000806067981 */ /* 0x000e62000c1e9900 */
[----:B------:R-:W-:Y:S01]  /*21c70*/  HFMA2 R0, -RZ, RZ, 0.96630859375, -0.0022525787353515625 ;  /* 0x3bbb989dff007431 */ /* 0x000fe200000001ff */
[----:B------:R-:W-:Y:S01]  /*21c80*/  MOV R5, 0x437c0000 ;  /* 0x437c000000057802 */ /* 0x000fe20000000f00 */
[----:B------:R-:W-:Y:S01]  /*21c90*/  BSSY.RECONVERGENT B4, `(.L_x_2039) ;  /* 0x0000015000047945 */ /* 0x000fe20003800200 */
        /* <DEDUP_REMOVED lines=20> */
.L_x_2040:
[----:B------:R-:W-:Y:S05]  /*21de0*/  BSYNC.RECONVERGENT B4 ;  /* 0x0000000000047941 */ /* 0x000fea0003800200 */
.L_x_2039:
[----:B------:R-:W0:Y:S01]  /*21df0*/  LDCU UR4, c[0x0][0x3ac] ;  /* 0x00007580ff0477ac */ /* 0x000e220008000800 */
[----:B------:R-:W1:Y:S01]  /*21e00*/  LDC.64 R2, c[0x0][0x380] ;  /* 0x0000e000ff027b82 */ /* 0x000e620000000a00 */
[----:B0-----:R-:W-:-:S05]  /*21e10*/  MOV R6, UR4 ;  /* 0x0000000400067c02 */ /* 0x001fca0008000f00 */
[----:B------:R-:W-:-:S04]  /*21e20*/  IMAD R5, R4, R6, R59 ;  /* 0x0000000604057224 */ /* 0x000fc800078e023b */
[----:B-1----:R-:W-:-:S05]  /*21e30*/  IMAD.WIDE.U32 R2, R5, 0x4, R2 ;  /* 0x0000000405027825 */ /* 0x002fca00078e0002 */
[----:B------:R0:W-:Y:S02]  /*21e40*/  STG.E desc[UR8][R2.64], R0 ;  /* 0x0000000002007986 */ /* 0x0001e4000c101908 */
.L_x_2038:
[----:B------:R-:W-:Y:S05]  /*21e50*/  BSYNC.RECONVERGENT B3 ;  /* 0x0000000000037941 */ /* 0x000fea0003800200 */
.L_x_2037:
[----:B------:R-:W-:Y:S01]  /*21e60*/  IADD3 R5, PT, PT, R59, 0x1, RZ ;  /* 0x000000013b057810 */ /* 0x000fe20007ffe0ff */
[----:B------:R-:W-:Y:S03]  /*21e70*/  BSSY.RECONVERGENT B3, `(.L_x_2041) ;  /* 0x0000025000037945 */ /* 0x000fe60003800200 */
[----:B------:R-:W-:-:S13]  /*21e80*/  ISETP.GE.U32.AND P0, PT, R5, R6, PT ;  /* 0x000000060500720c */ /* 0x000fda0003f06070 */
[----:B------:R-:W-:Y:S05]  /*21e90*/  @P0 BRA `(.L_x_2042) ;  /* 0x0000000000880947 */ /* 0x000fea0003800000 */
[----:B0-----:R-:W0:Y:S01]  /*21ea0*/  LDC.64 R2, c[0x0][0x398] ;  /* 0x0000e600ff027b82 */ /* 0x001e220000000a00 */
        /* <DEDUP_REMOVED lines=26> */
.L_x_2044:
[----:B------:R-:W-:Y:S05]  /*22050*/  BSYNC.RECONVERGENT B4 ;  /* 0x0000000000047941 */ /* 0x000fea0003800200 */
.L_x_2043:
[----:B------:R-:W0:Y:S01]  /*22060*/  LDCU UR4, c[0x0][0x3ac] ;  /* 0x00007580ff0477ac */ /* 0x000e220008000800 */
[----:B------:R-:W1:Y:S01]  /*22070*/  LDC.64 R2, c[0x0][0x380] ;  /* 0x0000e000ff027b82 */ /* 0x000e620000000a00 */
[----:B0-----:R-:W-:-:S05]  /*22080*/  MOV R6, UR4 ;  /* 0x0000000400067c02 */ /* 0x001fca0008000f00 */
[----:B------:R-:W-:-:S04]  /*22090*/  IMAD R5, R4, R6, R5 ;  /* 0x0000000604057224 */ /* 0x000fc800078e0205 */
[----:B-1----:R-:W-:-:S05]  /*220a0*/  IMAD.WIDE.U32 R2, R5, 0x4, R2 ;  /* 0x0000000405027825 */ /* 0x002fca00078e0002 */
[----:B------:R1:W-:Y:S02]  /*220b0*/  STG.E desc[UR8][R2.64], R0 ;  /* 0x0000000002007986 */ /* 0x0003e4000c101908 */
.L_x_2042:
[----:B------:R-:W-:Y:S05]  /*220c0*/  BSYNC.RECONVERGENT B3 ;  /* 0x0000000000037941 */ /* 0x000fea0003800200 */
.L_x_2041:
[----:B------:R-:W-:Y:S01]  /*220d0*/  IADD3 R5, PT, PT, R59, 0x2, RZ ;  /* 0x000000023b057810 */ /* 0x000fe20007ffe0ff */
[----:B------:R-:W-:Y:S03]  /*220e0*/  BSSY.RECONVERGENT B3, `(.L_x_2045) ;  /* 0x0000025000037945 */ /* 0x000fe60003800200 */
[----:B------:R-:W-:-:S13]  /*220f0*/  ISETP.GE.U32.AND P0, PT, R5, R6, PT ;  /* 0x000000060500720c */ /* 0x000fda0003f06070 */
[----:B------:R-:W-:Y:S05]  /*22100*/  @P0 BRA `(.L_x_2046) ;  /* 0x0000000000880947 */ /* 0x000fea0003800000 */
[----:B01----:R-:W0:Y:S01]  /*22110*/  LDC.64 R2, c[0x0][0x398] ;  /* 0x0000e600ff027b82 */ /* 0x003e220000000a00 */
        /* <DEDUP_REMOVED lines=26> */
.L_x_2048:
[----:B------:R-:W-:Y:S05]  /*222c0*/  BSYNC.RECONVERGENT B4 ;  /* 0x0000000000047941 */ /* 0x000fea0003800200 */
.L_x_2047:
[----:B------:R-:W0:Y:S01]  /*222d0*/  LDCU UR4, c[0x0][0x3ac] ;  /* 0x00007580ff0477ac */ /* 0x000e220008000800 */
[----:B------:R-:W1:Y:S01]  /*222e0*/  LDC.64 R2, c[0x0][0x380] ;  /* 0x0000e000ff027b82 */ /* 0x000e620000000a00 */
[----:B0-----:R-:W-:-:S05]  /*222f0*/  MOV R6, UR4 ;  /* 0x0000000400067c02 */ /* 0x001fca0008000f00 */
[----:B------:R-:W-:-:S04]  /*22300*/  IMAD R5, R4, R6, R5 ;  /* 0x0000000604057224 */ /* 0x000fc800078e0205 */
[----:B-1----:R-:W-:-:S05]  /*22310*/  IMAD.WIDE.U32 R2, R5, 0x4, R2 ;  /* 0x0000000405027825 */ /* 0x002fca00078e0002 */
[----:B------:R3:W-:Y:S02]  /*22320*/  STG.E desc[UR8][R2.64], R0 ;  /* 0x0000000002007986 */ /* 0x0007e4000c101908 */
.L_x_2046:
[----:B------:R-:W-:Y:S05]  /*22330*/  BSYNC.RECONVERGENT B3 ;  /* 0x0000000000037941 */ /* 0x000fea0003800200 */
.L_x_2045:
[----:B------:R-:W-:-:S04]  /*22340*/  IADD3 R5, PT, PT, R59, 0x3, RZ ;  /* 0x000000033b057810 */ /* 0x000fc80007ffe0ff */
[----:B------:R-:W-:-:S13]  /*22350*/  ISETP.GE.U32.AND P0, PT, R5, R6, PT ;  /* 0x000000060500720c */ /* 0x000fda0003f06070 */
[----:B------:R-:W-:Y:S05]  /*22360*/  @P0 BRA `(.L_x_2034) ;  /* 0x00000010005c0947 */ /* 0x000fea0003800000 */
[----:B01-3--:R-:W0:Y:S01]  /*22370*/  LDC.64 R2, c[0x0][0x398] ;  /* 0x0000e600ff027b82 */ /* 0x00be220000000a00 */
[----:B------:R-:W1:Y:S01]  /*22380*/  LDCU UR4, c[0x0][0x3a0] ;  /* 0x00007400ff0477ac */ /* 0x000e620008000800 */
[----:B0-----:R-:W-:-:S05]  /*22390*/  IMAD.WIDE.U32 R6, R59, 0x4, R2 ;  /* 0x000000043b067825 */ /* 0x001fca00078e0002 */
        /* <DEDUP_REMOVED lines=24> */
.L_x_2050:
[----:B------:R-:W-:Y:S05]  /*22520*/  BSYNC.RECONVERGENT B3 ;  /* 0x0000000000037941 */ /* 0x000fea0003800200 */
.L_x_2049:
[----:B------:R-:W0:Y:S01]  /*22530*/  LDC.64 R2, c[0x0][0x380] ;  /* 0x0000e000ff027b82 */ /* 0x000e220000000a00 */
[----:B------:R-:W1:Y:S02]  /*22540*/  LDCU UR4, c[0x0][0x3ac] ;  /* 0x00007580ff0477ac */ /* 0x000e640008000800 */
[----:B-1----:R-:W-:-:S04]  /*22550*/  IMAD R5, R4, UR4, R5 ;  /* 0x0000000404057c24 */ /* 0x002fc8000f8e0205 */
[----:B0-----:R-:W-:-:S05]  /*22560*/  IMAD.WIDE.U32 R2, R5, 0x4, R2 ;  /* 0x0000000405027825 */ /* 0x001fca00078e0002 */
[----:B------:R0:W-:Y:S01]  /*22570*/  STG.E desc[UR8][R2.64], R0 ;  /* 0x0000000002007986 */ /* 0x0001e2000c101908 */
[----:B------:R-:W-:Y:S05]  /*22580*/  BRA `(.L_x_2034) ;  /* 0x0000000c00d47947 */ /* 0x000fea0003800000 */
.L_x_2036:
[----:B------:R-:W0:Y:S01]  /*22590*/  LDC R5, c[0x0][0x3ac] ;  /* 0x0000eb00ff057b82 */ /* 0x000e220000000800 */
[C---:B------:R-:W-:Y:S02]  /*225a0*/  IADD3 R16, PT, PT, R59.reuse, 0x1, RZ ;  /* 0x000000013b107810 */ /* 0x040fe40007ffe0ff */
[C---:B------:R-:W-:Y:S02]  /*225b0*/  IADD3 R20, PT, PT, R59.reuse, 0x2, RZ ;  /* 0x000000023b147810 */ /* 0x040fe40007ffe0ff */
[-C--:B0-----:R-:W-:Y:S02]  /*225c0*/  ISETP.GE.U32.AND P0, PT, R59, R5.reuse, PT ;  /* 0x000000053b00720c */ /* 0x081fe40003f06070 */
[-C--:B------:R-:W-:Y:S02]  /*225d0*/  ISETP.GE.U32.AND P1, PT, R16, R5.reuse, PT ;  /* 0x000000051000720c */ /* 0x080fe40003f26070 */
[----:B------:R-:W-:-:S09]  /*225e0*/  ISETP.GE.U32.AND P2, PT, R20, R5, PT ;  /* 0x000000051400720c */ /* 0x000fd20003f46070 */
[----:B------:R-:W4:Y:S08]  /*225f0*/  @!P0 LDC.64 R2, c[0x0][0x398] ;  /* 0x0000e600ff028b82 */ /* 0x000f300000000a00 */
[----:B------:R-:W0:Y:S08]  /*22600*/  @!P1 LDC.64 R8, c[0x0][0x398] ;  /* 0x0000e600ff089b82 */ /* 0x000e300000000a00 */
[----:B------:R-:W1:Y:S01]  /*22610*/  @!P2 LDC.64 R12, c[0x0][0x398] ;  /* 0x0000e600ff0cab82 */ /* 0x000e620000000a00 */
[----:B----4-:R-:W-:-:S07]  /*22620*/  @!P0 IMAD.WIDE.U32 R6, R59, 0x4, R2 ;  /* 0x000000043b068825 */ /* 0x010fce00078e0002 */
[----:B------:R-:W3:Y:S01]  /*22630*/  @!P0 LDC R0, c[0x0][0x3a0] ;  /* 0x0000e800ff008b82 */ /* 0x000ee20000000800 */
[----:B------:R4:W3:Y:S01]  /*22640*/  @!P0 LDG.E.CONSTANT R6, desc[UR8][R6.64] ;  /* 0x0000000806068981 */ /* 0x0008e2000c1e9900 */
[----:B0-----:R-:W-:-:S06]  /*22650*/  @!P1 IMAD.WIDE.U32 R10, R59, 0x4, R8 ;  /* 0x000000043b0a9825 */ /* 0x001fcc00078e0008 */
[----:B------:R-:W0:Y:S01]  /*22660*/  @!P1 LDC R18, c[0x0][0x3a0] ;  /* 0x0000e800ff129b82 */ /* 0x000e220000000800 */
[----:B------:R5:W0:Y:S01]  /*22670*/  @!P1 LDG.E.CONSTANT R10, desc[UR8][R10.64+0x4] ;  /* 0x000004080a0a9981 */ /* 0x000a22000c1e9900 */
[----:B-1----:R-:W-:-:S06]  /*22680*/  @!P2 IMAD.WIDE.U32 R14, R59, 0x4, R12 ;  /* 0x000000043b0ea825 */ /* 0x002fcc00078e000c */
[----:B------:R-:W1:Y:S01]  /*22690*/  @!P0 LDC.64 R8, c[0x0][0x380] ;  /* 0x0000e000ff088b82 */ /* 0x000e620000000a00 */
[----:B------:R-:W2:Y:S07]  /*226a0*/  @!P2 LDG.E.CONSTANT R14, desc[UR8][R14.64+0x8] ;  /* 0x000008080e0ea981 */ /* 0x000eae000c1e9900 */
[----:B------:R-:W1:Y:S08]  /*226b0*/  @!P1 LDC.64 R12, c[0x0][0x380] ;  /* 0x0000e000ff0c9b82 */ /* 0x000e700000000a00 */
[----:B------:R-:W2:Y:S08]  /*226c0*/  @!P2 LDC R19, c[0x0][0x3a0] ;  /* 0x0000e800ff13ab82 */ /* 0x000eb00000000800 */
[----:B------:R-:W1:Y:S01]  /*226d0*/  @!P2 LDC.64 R2, c[0x0][0x380] ;  /* 0x0000e000ff02ab82 */ /* 0x000e620000000a00 */
[----:B------:R-:W-:-:S02]  /*226e0*/  @!P0 IMAD R17, R4, R5, R59 ;  /* 0x0000000504118224 */ /* 0x000fc400078e023b */
[CC--:B----4-:R-:W-:Y:S02]  /*226f0*/  @!P1 IMAD R7, R4.reuse, R5.reuse, R16 ;  /* 0x0000000504079224 */ /* 0x0d0fe400078e0210 */
[----:B-----5:R-:W-:Y:S02]  /*22700*/  @!P2 IMAD R11, R4, R5, R20 ;  /* 0x00000005040ba224 */ /* 0x020fe400078e0214 */
[----:B-1----:R-:W-:-:S04]  /*22710*/  @!P0 IMAD.WIDE.U32 R8, R17, 0x4, R8 ;  /* 0x0000000411088825 */ /* 0x002fc800078e0008 */
[----:B------:R-:W-:-:S04]  /*22720*/  @!P1 IMAD.WIDE.U32 R12, R7, 0x4, R12 ;  /* 0x00000004070c9825 */ /* 0x000fc800078e000c */
[----:B------:R-:W-:-:S04]  /*22730*/  @!P2 IMAD.WIDE.U32 R2, R11, 0x4, R2 ;  /* 0x000000040b02a825 */ /* 0x000fc800078e0002 */
[----:B---3--:R-:W-:Y:S01]  /*22740*/  @!P0 FFMA R61, R61, R0, R6 ;  /* 0x000000003d3d8223 */ /* 0x008fe20000000006 */
[----:B------:R-:W-:Y:S01]  /*22750*/  IADD3 R0, PT, PT, R59, 0x3, RZ ;  /* 0x000000033b007810 */ /* 0x000fe20007ffe0ff */
[----:B0-----:R-:W-:-:S03]  /*22760*/  @!P1 FFMA R67, R67, R18, R10 ;  /* 0x0000001243439223 */ /* 0x001fc6000000000a */
[----:B------:R0:W-:Y:S01]  /*22770*/  @!P0 STG.E desc[UR8][R8.64], R61 ;  /* 0x0000003d08008986 */ /* 0x0001e2000c101908 */
[----:B--2---:R-:W-:-:S03]  /*22780*/  @!P2 FFMA R19, R31, R19, R14 ;  /* 0x000000131f13a223 */ /* 0x004fc6000000000e */
[----:B------:R0:W-:Y:S04]  /*22790*/  @!P1 STG.E desc[UR8][R12.64], R67 ;  /* 0x000000430c009986 */ /* 0x0001e8000c101908 */
[----:B------:R0:W-:Y:S01]  /*227a0*/  @!P2 STG.E desc[UR8][R2.64], R19 ;  /* 0x000000130200a986 */ /* 0x0001e2000c101908 */
[----:B------:R-:W-:-:S13]  /*227b0*/  ISETP.GE.U32.AND P0, PT, R0, R5, PT ;  /* 0x000000050000720c */ /* 0x000fda0003f06070 */
[----:B0-----:R-:W-:Y:S05]  /*227c0*/  @P0 BRA `(.L_x_2034) ;  /* 0x0000000c00440947 */ /* 0x001fea0003800000 */
[----:B------:R-:W0:Y:S01]  /*227d0*/  LDC.64 R2, c[0x0][0x398] ;  /* 0x0000e600ff027b82 */ /* 0x000e220000000a00 */
[----:B------:R-:W1:Y:S07]  /*227e0*/  LDCU UR4, c[0x0][0x3a0] ;  /* 0x00007400ff0477ac */ /* 0x000e6e0008000800 */
[----:B------:R-:W2:Y:S01]  /*227f0*/  LDC.64 R6, c[0x0][0x380] ;  /* 0x0000e000ff067b82 */ /* 0x000ea20000000a00 */
[----:B0-----:R-:W-:-:S06]  /*22800*/  IMAD.WIDE.U32 R2, R59, 0x4, R2 ;  /* 0x000000043b027825 */ /* 0x001fcc00078e0002 */
[----:B------:R-:W1:Y:S01]  /*22810*/  LDG.E.CONSTANT R3, desc[UR8][R2.64+0xc] ;  /* 0x00000c0802037981 */ /* 0x000e62000c1e9900 */
[----:B------:R-:W-:-:S04]  /*22820*/  IMAD R5, R4, R5, R0 ;  /* 0x0000000504057224 */ /* 0x000fc800078e0200 */
[----:B--2---:R-:W-:-:S04]  /*22830*/  IMAD.WIDE.U32 R6, R5, 0x4, R6 ;  /* 0x0000000405067825 */ /* 0x004fc800078e0006 */
[----:B-1----:R-:W-:-:S05]  /*22840*/  FFMA R5, R30, UR4, R3 ;  /* 0x000000041e057c23 */ /* 0x002fca0008000003 */
[----:B------:R0:W-:Y:S01]  /*22850*/  STG.E desc[UR8][R6.64], R5 ;  /* 0x0000000506007986 */ /* 0x0001e2000c101908 */
[----:B------:R-:W-:Y:S05]  /*22860*/  BRA `(.L_x_2034) ;  /* 0x0000000c001c7947 */ /* 0x000fea0003800000 */
.L_x_2459:
        /* <DEDUP_REMOVED lines=13> */
[----:B------:R-:W1:Y:S01]  /*22940*/  LDG.E.CONSTANT R10, desc[UR8][R10.64] ;  /* 0x000000080a0a7981 */ /* 0x000e62000c1e9900 */
[----:B------:R-:W-:Y:S01]  /*22950*/  MOV R12, 0x3c80f082 ;  /* 0x3c80f082000c7802 */ /* 0x000fe20000000f00 */
[----:B------:R-:W-:Y:S02]  /*22960*/  HFMA2 R14, -RZ, RZ, 1.875, 0 ;  /* 0x3f800000ff0e7431 */ /* 0x000fe400000001ff */
[----:B-1----:R-:W-:Y:S02]  /*22970*/  FFMA R61, R61, UR4, R10 ;  /* 0x000000043d3d7c23 */ /* 0x002fe4000800000a */
        /* <DEDUP_REMOVED lines=17> */
[----:B------:R-:W-:-:S04]  /*22a90*/  IMAD R7, R4, R3, R59 ;  /* 0x0000000304077224 */ /* 0x000fc800078e023b */
        /* <DEDUP_REMOVED lines=8> */
.L_x_2052:
[----:B------:R-:W-:Y:S05]  /*22b20*/  BSYNC.RECONVERGENT B0 ;  /* 0x0000000000007941 */ /* 0x000fea0003800200 */
.L_x_2051:
[----:B------:R-:W-:Y:S04]  /*22b30*/  BSSY.RECONVERGENT B0, `(.L_x_2053) ;  /* 0x0000023000007945 */ /* 0x000fe80003800200 */
[----:B------:R-:W-:Y:S05]  /*22b40*/  @P4 BRA `(.L_x_2054) ;  /* 0x0000000000844947 */ /* 0x000fea0003800000 */
[----:B0-----:R-:W0:Y:S01]  /*22b50*/  LDC.64 R10, c[0x0][0x398] ;  /* 0x0000e600ff0a7b82 */ /* 0x001e220000000a00 */
        /* <DEDUP_REMOVED lines=32> */
.L_x_2054:
[----:B------:R-:W-:Y:S05]  /*22d60*/  BSYNC.RECONVERGENT B0 ;  /* 0x0000000000007941 */ /* 0x000fea0003800200 */
.L_x_2053:
[----:B------:R-:W-:Y:S04]  /*22d70*/  BSSY.RECONVERGENT B0, `(.L_x_2055) ;  /* 0x0000023000007945 */ /* 0x000fe80003800200 */
[----:B------:R-:W-:Y:S05]  /*22d80*/  @P1 BRA `(.L_x_2056) ;  /* 0x0000000000841947 */ /* 0x000fea0003800000 */
[----:B------:R-:W3:Y:S01]  /*22d90*/  LDC.64 R8, c[0x0][0x398] ;  /* 0x0000e600ff087b82 */ /* 0x000ee20000000a00 */
[----:B------:R-:W4:Y:S01]  /*22da0*/  LDCU UR4, c[0x0][0x3a0] ;  /* 0x00007400ff0477ac */ /* 0x000f220008000800 */
[----:B---3--:R-:W-:-:S06]  /*22db0*/  IMAD.WIDE.U32 R8, R59, 0x4, R8 ;  /* 0x000000043b087825 */ /* 0x008fcc00078e0008 */
[----:B------:R-:W4:Y:S01]  /*22dc0*/  LDG.E.CONSTANT R8, desc[UR8][R8.64+0x8] ;  /* 0x0000080808087981 */ /* 0x000f22000c1e9900 */
[----:B------:R-:W-:Y:S01]  /*22dd0*/  MOV R12, 0x3c80f082 ;  /* 0x3c80f082000c7802 */ /* 0x000fe20000000f00 */
[----:B01----:R-:W-:Y:S02]  /*22de0*/  HFMA2 R10, -RZ, RZ, 1.875, 0 ;  /* 0x3f800000ff0a7431 */ /* 0x003fe400000001ff */
[----:B----4-:R-:W-:Y:S02]  /*22df0*/  FFMA R31, R31, UR4, R8 ;  /* 0x000000041f1f7c23 */ /* 0x010fe40008000008 */
        /* <DEDUP_REMOVED lines=26> */
.L_x_2056:
[----:B------:R-:W-:Y:S05]  /*22fa0*/  BSYNC.RECONVERGENT B0 ;  /* 0x0000000000007941 */ /* 0x000fea0003800200 */
.L_x_2055:
[----:B------:R-:W-:Y:S05]  /*22fb0*/  @P0 BRA `(.L_x_2034) ;  /* 0x0000000400480947 */ /* 0x000fea0003800000 */
[----:B------:R-:W4:Y:S01]  /*22fc0*/  LDC.64 R6, c[0x0][0x398] ;  /* 0x0000e600ff067b82 */ /* 0x000f220000000a00 */
[----:B------:R-:W5:Y:S01]  /*22fd0*/  LDCU UR4, c[0x0][0x3a0] ;  /* 0x00007400ff0477ac */ /* 0x000f620008000800 */
[----:B----4-:R-:W-:-:S06]  /*22fe0*/  IMAD.WIDE.U32 R6, R59, 0x4, R6 ;  /* 0x000000043b067825 */ /* 0x010fcc00078e0006 */
[----:B------:R-:W5:Y:S01]  /*22ff0*/  LDG.E.CONSTANT R7, desc[UR8][R6.64+0xc] ;  /* 0x00000c0806077981 */ /* 0x000f62000c1e9900 */
[----:B01----:R-:W-:Y:S01]  /*23000*/  MOV R10, 0x3c80f082 ;  /* 0x3c80f082000a7802 */ /* 0x003fe20000000f00 */
[----:B---3--:R-:W-:Y:S02]  /*23010*/  HFMA2 R9, -RZ, RZ, 1.875, 0 ;  /* 0x3f800000ff097431 */ /* 0x008fe400000001ff */
[----:B-----5:R-:W-:Y:S02]  /*23020*/  FFMA R13, R30, UR4, R7 ;  /* 0x000000041e0d7c23 */ /* 0x020fe40008000007 */
        /* <DEDUP_REMOVED lines=20> */
[----:B------:R-:W-:Y:S02]  /*23170*/  IMAD R5, R4, R3, R2 ;  /* 0x0000000304057224 */ /* 0x000fe400078e0202 */
[----:B------:R-:W-:Y:S01]  /*23180*/  FMUL R0, R13, 0.5 ;  /* 0x3f0000000d007820 */ /* 0x000fe20000400000 */
[----:B------:R-:W-:Y:S01]  /*23190*/  FADD R3, R10, 1 ;  /* 0x3f8000000a037421 */ /* 0x000fe20000000000 */
[----:B0-----:R-:W-:-:S04]  /*231a0*/  IMAD.WIDE.U32 R6, R5, 0x4, R6 ;  /* 0x0000000405067825 */ /* 0x001fc800078e0006 */
[----:B------:R-:W-:-:S05]  /*231b0*/  FMUL R3, R0, R3 ;  /* 0x0000000300037220 */ /* 0x000fca0000400000 */
[----:B------:R0:W-:Y:S01]  /*231c0*/  STG.E desc[UR8][R6.64], R3 ;  /* 0x0000000306007986 */ /* 0x0001e2000c101908 */
[----:B------:R-:W-:Y:S05]  /*231d0*/  BRA `(.L_x_2034) ;  /* 0x0000000000c07947 */ /* 0x000fea0003800000 */
.L_x_2458:
        /* <DEDUP_REMOVED lines=9> */
[----:B----4-:R-:W1:Y:S08]  /*23270*/  @!P1 LDC.64 R6, c[0x0][0x398] ;  /* 0x0000e600ff069b82 */ /* 0x010e700000000a00 */
[----:B------:R-:W3:Y:S08]  /*23280*/  @!P2 LDC.64 R8, c[0x0][0x398] ;  /* 0x0000e600ff08ab82 */ /* 0x000ef00000000a00 */
[----:B------:R-:W4:Y:S01]  /*23290*/  @!P3 LDC.64 R10, c[0x0][0x398] ;  /* 0x0000e600ff0abb82 */ /* 0x000f220000000a00 */
[----:B0-----:R-:W-:-:S05]  /*232a0*/  @!P0 IMAD.WIDE.U32 R2, R59, 0x4, R2 ;  /* 0x000000043b028825 */ /* 0x001fca00078e0002 */
[----:B------:R0:W5:Y:S01]  /*232b0*/  @!P0 LDG.E.CONSTANT R0, desc[UR8][R2.64] ;  /* 0x0000000802008981 */ /* 0x000162000c1e9900 */
[C---:B-1----:R-:W-:Y:S01]  /*232c0*/  @!P1 IMAD.WIDE.U32 R12, R59.reuse, 0x4, R6 ;  /* 0x000000043b0c9825 */ /* 0x042fe200078e0006 */
[----:B------:R-:W5:Y:S05]  /*232d0*/  @!P0 LDC R5, c[0x0][0x3a0] ;  /* 0x0000e800ff058b82 */ /* 0x000f6a0000000800 */
[----:B------:R1:W2:Y:S01]  /*232e0*/  @!P1 LDG.E.CONSTANT R12, desc[UR8][R12.64+0x4] ;  /* 0x000004080c0c9981 */ /* 0x0002a2000c1e9900 */
[C---:B---3--:R-:W-:Y:S02]  /*232f0*/  @!P2 IMAD.WIDE.U32 R14, R59.reuse, 0x4, R8 ;  /* 0x000000043b0ea825 */ /* 0x048fe400078e0008 */
[----:B------:R-:W2:Y:S04]  /*23300*/  @!P1 LDC R18, c[0x0][0x3a0] ;  /* 0x0000e800ff129b82 */ /* 0x000ea80000000800 */
[----:B------:R-:W3:Y:S01]  /*23310*/  @!P2 LDG.E.CONSTANT R14, desc[UR8][R14.64+0x8] ;  /* 0x000008080e0ea981 */ /* 0x000ee2000c1e9900 */
[----:B----4-:R-:W-:-:S03]  /*23320*/  @!P3 IMAD.WIDE.U32 R16, R59, 0x4, R10 ;  /* 0x000000043b10b825 */ /* 0x010fc600078e000a */
[----:B------:R-:W3:Y:S03]  /*23330*/  @!P2 LDC R20, c[0x0][0x3a0] ;  /* 0x0000e800ff14ab82 */ /* 0x000ee60000000800 */
[----:B------:R-:W4:Y:S05]  /*23340*/  @!P3 LDG.E.CONSTANT R17, desc[UR8][R16.64+0xc] ;  /* 0x00000c081011b981 */ /* 0x000f2a000c1e9900 */
[----:B------:R-:W4:Y:S08]  /*23350*/  @!P3 LDC R22, c[0x0][0x3a0] ;  /* 0x0000e800ff16bb82 */ /* 0x000f300000000800 */
[----:B------:R-:W5:Y:S08]  /*23360*/  @!P0 LDC.64 R10, c[0x0][0x380] ;  /* 0x0000e000ff0a8b82 */ /* 0x000f700000000a00 */
[----:B------:R-:W1:Y:S08]  /*23370*/  @!P1 LDC.64 R8, c[0x0][0x380] ;  /* 0x0000e000ff089b82 */ /* 0x000e700000000a00 */
[----:B------:R-:W1:Y:S08]  /*23380*/  @!P2 LDC.64 R6, c[0x0][0x380] ;  /* 0x0000e000ff06ab82 */ /* 0x000e700000000a00 */
[----:B0-----:R-:W0:Y:S01]  /*23390*/  @!P3 LDC.64 R2, c[0x0][0x380] ;  /* 0x0000e000ff02bb82 */ /* 0x001e220000000a00 */
[----:B-1----:R-:W-:-:S02]  /*233a0*/  @!P0 IMAD R13, R4, UR4, R59 ;  /* 0x00000004040d8c24 */ /* 0x002fc4000f8e023b */
[C---:B------:R-:W-:Y:S02]  /*233b0*/  @!P1 IMAD R19, R4.reuse, UR4, R19 ;  /* 0x0000000404139c24 */ /* 0x040fe4000f8e0213 */
[C---:B------:R-:W-:Y:S02]  /*233c0*/  @!P2 IMAD R21, R4.reuse, UR4, R21 ;  /* 0x000000040415ac24 */ /* 0x040fe4000f8e0215 */
[----:B------:R-:W-:Y:S02]  /*233d0*/  @!P3 IMAD R23, R4, UR4, R23 ;  /* 0x000000040417bc24 */ /* 0x000fe4000f8e0217 */
[----:B------:R-:W-:-:S04]  /*233e0*/  @!P1 IMAD.WIDE.U32 R8, R19, 0x4, R8 ;  /* 0x0000000413089825 */ /* 0x000fc800078e0008 */
[----:B------:R-:W-:-:S04]  /*233f0*/  @!P2 IMAD.WIDE.U32 R6, R21, 0x4, R6 ;  /* 0x000000041506a825 */ /* 0x000fc800078e0006 */
[----:B0-----:R-:W-:-:S04]  /*23400*/  @!P3 IMAD.WIDE.U32 R2, R23, 0x4, R2 ;  /* 0x000000041702b825 */ /* 0x001fc800078e0002 */
[----:B-----5:R-:W-:Y:S01]  /*23410*/  @!P0 FFMA R0, R61, R5, R0 ;  /* 0x000000053d008223 */ /* 0x020fe20000000000 */
[----:B------:R-:W-:-:S04]  /*23420*/  @!P0 IMAD.WIDE.U32 R4, R13, 0x4, R10 ;  /* 0x000000040d048825 */ /* 0x000fc800078e000a */
[----:B--2---:R-:W-:Y:S01]  /*23430*/  @!P1 FFMA R12, R67, R18, R12 ;  /* 0x00000012430c9223 */ /* 0x004fe2000000000c */
[----:B------:R-:W-:Y:S01]  /*23440*/  @!P0 FMNMX R11, RZ, R0, !PT ;  /* 0x00000000ff0b8209 */ /* 0x000fe20007800000 */
[----:B---3--:R-:W-:-:S03]  /*23450*/  @!P2 FFMA R14, R31, R20, R14 ;  /* 0x000000141f0ea223 */ /* 0x008fc6000000000e */
[----:B------:R-:W-:Y:S01]  /*23460*/  @!P1 FMNMX R13, RZ, R12, !PT ;  /* 0x0000000cff0d9209 */ /* 0x000fe20007800000 */
[----:B----4-:R-:W-:Y:S01]  /*23470*/  @!P3 FFMA R17, R30, R22, R17 ;  /* 0x000000161e11b223 */ /* 0x010fe20000000011 */
[----:B------:R-:W-:Y:S01]  /*23480*/  @!P2 FMNMX R15, RZ, R14, !PT ;  /* 0x0000000eff0fa209 */ /* 0x000fe20007800000 */
[----:B------:R0:W-:Y:S03]  /*23490*/  @!P0 STG.E desc[UR8][R4.64], R11 ;  /* 0x0000000b04008986 */ /* 0x0001e6000c101908 */
[----:B------:R-:W-:Y:S01]  /*234a0*/  @!P3 FMNMX R17, RZ, R17, !PT ;  /* 0x00000011ff11b209 */ /* 0x000fe20007800000 */
[----:B------:R0:W-:Y:S04]  /*234b0*/  @!P1 STG.E desc[UR8][R8.64], R13 ;  /* 0x0000000d08009986 */ /* 0x0001e8000c101908 */
[----:B------:R0:W-:Y:S04]  /*234c0*/  @!P2 STG.E desc[UR8][R6.64], R15 ;  /* 0x0000000f0600a986 */ /* 0x0001e8000c101908 */
[----:B------:R0:W-:Y:S02]  /*234d0*/  @!P3 STG.E desc[UR8][R2.64], R17 ;  /* 0x000000110200b986 */ /* 0x0001e4000c101908 */
.L_x_2034:
[----:B------:R-:W-:Y:S05]  /*234e0*/  BSYNC.RECONVERGENT B2 ;  /* 0x0000000000027941 */ /* 0x000fea0003800200 */
.L_x_2033:
[----:B------:R-:W5:Y:S01]  /*234f0*/  LDCU UR4, c[0x0][0x3a8] ;  /* 0x00007500ff0477ac */ /* 0x000f620008000800 */
[----:B0--3--:R-:W-:Y:S01]  /*23500*/  IADD3 R8, PT, PT, R60, 0x2, RZ ;  /* 0x000000023c087810 */ /* 0x009fe20007ffe0ff */
[----:B------:R-:W-:Y:S03]  /*23510*/  BSSY.RECONVERGENT B2, `(.L_x_2057) ;  /* 0x0000184000027945 */ /* 0x000fe60003800200 */
[----:B-----5:R-:W-:-:S13]  /*23520*/  ISETP.GE.U32.AND P0, PT, R8, UR4, PT ;  /* 0x0000000408007c0c */ /* 0x020fda000bf06070 */
[----:B------:R-:W-:Y:S05]  /*23530*/  @P0 BRA `(.L_x_2058) ;  /* 0x0000001800040947 */ /* 0x000fea0003800000 */
[----:B-1----:R-:W0:Y:S02]  /*23540*/  LDC R0, c[0x0][0x3b4] ;  /* 0x0000ed00ff007b82 */ /* 0x002e240000000800 */
[----:B0-----:R-:W-:-:S13]  /*23550*/  ISETP.GT.AND P0, PT, R0, 0x3, PT ;  /* 0x000000030000780c */ /* 0x001fda0003f04270 */
[----:B------:R-:W-:Y:S05]  /*23560*/  @P0 BRA `(.L_x_2059) ;  /* 0x0000000000180947 */ /* 0x000fea0003800000 */
[----:B------:R-:W-:-:S05]  /*23570*/  HFMA2 R3, -RZ, RZ, 0, 1.1920928955078125e-07 ;  /* 0x00000002ff037431 */ /* 0x000fca00000001ff */
[----:B------:R-:W-:-:S04]  /*23580*/  VIADDMNMX.U32 R3, R0, 0xfffffffe, R3, PT ;  /* 0xfffffffe00037846 */ /* 0x000fc80003800003 */
[----:B------:R-:W-:-:S04]  /*23590*/  SHF.L.U32 R0, R3, 0x2, RZ ;  /* 0x0000000203007819 */ /* 0x000fc800000006ff */
[----:B------:R-:W0:Y:S02]  /*235a0*/  LDC R2, c[0x2][R0+0x13c] ;  /* 0x00804f0000027b82 */ /* 0x000e240000000800 */
[----:B0-----:R-:W-:-:S04]  /*235b0*/  SHF.R.S32.HI R3, RZ, 0x1f, R2 ;  /* 0x0000001fff037819 */ /* 0x001fc80000011402 */
.L_x_2465:
[----:B------:R-:W-:Y:S05]  /*235c0*/  BRX R2 -0x235d0                                                         (*"BRANCH_TARGETS .L_x_2466,.L_x_2467,.L_x_2060"*) ;  /* 0xfffffdc8028c7949 */ /* 0x000fea000383ffff */
.L_x_2059:
[----:B------:R-:W-:-:S05]  /*235d0*/  HFMA2 R3, -RZ, RZ, 0, 1.1920928955078125e-07 ;  /* 0x00000002ff037431 */ /* 0x000fca00000001ff */
[----:B------:R-:W-:-:S04]  /*235e0*/  VIADDMNMX.U32 R3, R0, 0xfffffffb, R3, PT ;  /* 0xfffffffb00037846 */ /* 0x000fc80003800003 */
[----:B------:R-:W-:-:S04]  /*235f0*/  SHF.L.U32 R4, R3, 0x2, RZ ;  /* 0x0000000203047819 */ /* 0x000fc800000006ff */
[----:B------:R-:W0:Y:S02]  /*23600*/  LDC R2, c[0x2][R4+0x148] ;  /* 0x0080520004027b82 */ /* 0x000e240000000800 */
[----:B0-----:R-:W-:-:S04]  /*23610*/  SHF.R.S32.HI R3, RZ, 0x1f, R2 ;  /* 0x0000001fff037819 */ /* 0x001fc80000011402 */
.L_x_2469:
[----:B------:R-:W-:Y:S05]  /*23620*/  BRX R2 -0x23630                                                         (*"BRANCH_TARGETS .L_x_2466,.L_x_2467,.L_x_2472"*) ;  /* 0xfffffdc802747949 */ /* 0x000fea000383ffff */
.L_x_2472:
        /* <DEDUP_REMOVED lines=9> */
[----:B------:R-:W4:Y:S01]  /*236c0*/  LDC.64 R2, c[0x0][0x398] ;  /* 0x0000e600ff027b82 */ /* 0x000f220000000a00 */
[----:B------:R-:W0:Y:S01]  /*236d0*/  LDCU UR4, c[0x0][0x3a0] ;  /* 0x00007400ff0477ac */ /* 0x000e220008000800 */
[----:B----4-:R-:W-:-:S06]  /*236e0*/  IMAD.WIDE.U32 R6, R59, 0x4, R2 ;  /* 0x000000043b067825 */ /* 0x010fcc00078e0002 */
[----:B------:R-:W0:Y:S01]  /*236f0*/  LDG.E.CONSTANT R6, desc[UR8][R6.64] ;  /* 0x0000000806067981 */ /* 0x000e22000c1e9900 */
[----:B------:R-:W-:Y:S01]  /*23700*/  HFMA2 R0, -RZ, RZ, 0.96630859375, -0.0022525787353515625 ;  /* 0x3bbb989dff007431 */ /* 0x000fe200000001ff */
[----:B------:R-:W-:Y:S01]  /*23710*/  MOV R9, 0x437c0000 ;  /* 0x437c000000097802 */ /* 0x000fe20000000f00 */
[----:B------:R-:W-:Y:S01]  /*23720*/  BSSY.RECONVERGENT B4, `(.L_x_2063) ;  /* 0x0000015000047945 */ /* 0x000fe20003800200 */
        /* <DEDUP_REMOVED lines=20> */
.L_x_2064:
[----:B------:R-:W-:Y:S05]  /*23870*/  BSYNC.RECONVERGENT B4 ;  /* 0x0000000000047941 */ /* 0x000fea0003800200 */
.L_x_2063:
[----:B------:R0:W-:Y:S02]  /*23880*/  STG.E desc[UR8][R4.64], R0 ;  /* 0x0000000004007986 */ /* 0x0001e4000c101908 */
.L_x_2062:
[----:B------:R-:W-:Y:S05]  /*23890*/  BSYNC.RECONVERGENT B3 ;  /* 0x0000000000037941 */ /* 0x000fea0003800200 */
.L_x_2061:
[----:B------:R-:W1:Y:S01]  /*238a0*/  LDCU UR4, c[0x0][0x3ac] ;  /* 0x00007580ff0477ac */ /* 0x000e620008000800 */
[----:B0-----:R-:W-:Y:S01]  /*238b0*/  IADD3 R0, PT, PT, R59, 0x1, RZ ;  /* 0x000000013b007810 */ /* 0x001fe20007ffe0ff */
[----:B------:R-:W-:Y:S03]  /*238c0*/  BSSY.RECONVERGENT B3, `(.L_x_2065) ;  /* 0x0000020000037945 */ /* 0x000fe60003800200 */
[----:B-1----:R-:W-:-:S13]  /*238d0*/  ISETP.GE.U32.AND P0, PT, R0, UR4, PT ;  /* 0x0000000400007c0c */ /* 0x002fda000bf06070 */
        /* <DEDUP_REMOVED lines=28> */
.L_x_2068:
[----:B------:R-:W-:Y:S05]  /*23aa0*/  BSYNC.RECONVERGENT B4 ;  /* 0x0000000000047941 */ /* 0x000fea0003800200 */
.L_x_2067:
[----:B------:R0:W-:Y:S02]  /*23ab0*/  STG.E desc[UR8][R4.64+0x4], R0 ;  /* 0x0000040004007986 */ /* 0x0001e4000c101908 */
.L_x_2066:
[----:B------:R-:W-:Y:S05]  /*23ac0*/  BSYNC.RECONVERGENT B3 ;  /* 0x0000000000037941 */ /* 0x000fea0003800200 */
.L_x_2065:
        /* <DEDUP_REMOVED lines=35> */
.L_x_2072:
[----:B------:R-:W-:Y:S05]  /*23d00*/  BSYNC.RECONVERGENT B4 ;  /* 0x0000000000047941 */ /* 0x000fea0003800200 */
.L_x_2071:
[----:B------:R0:W-:Y:S02]  /*23d10*/  STG.E desc[UR8][R4.64], R0 ;  /* 0x0000000004007986 */ /* 0x0001e4000c101908 */
.L_x_2070:
[----:B------:R-:W-:Y:S05]  /*23d20*/  BSYNC.RECONVERGENT B3 ;  /* 0x0000000000037941 */ /* 0x000fea0003800200 */
.L_x_2069:
[----:B------:R-:W1:Y:S01]  /*23d30*/  LDCU UR4, c[0x0][0x3ac] ;  /* 0x00007580ff0477ac */ /* 0x000e620008000800 */
[----:B0-----:R-:W-:-:S04]  /*23d40*/  IADD3 R0, PT, PT, R59, 0x3, RZ ;  /* 0x000000033b007810 */ /* 0x001fc80007ffe0ff */
[----:B-1----:R-:W-:-:S13]  /*23d50*/  ISETP.GE.U32.AND P0, PT, R0, UR4, PT ;  /* 0x0000000400007c0c */ /* 0x002fda000bf06070 */
[----:B------:R-:W-:Y:S05]  /*23d60*/  @P0 BRA `(.L_x_2058) ;  /* 0x0000000c00f80947 */ /* 0x000fea0003800000 */
[----:B------:R-:W4:Y:S01]  /*23d70*/  LDC.64 R2, c[0x0][0x398] ;  /* 0x0000e600ff027b82 */ /* 0x000f220000000a00 */
[----:B------:R-:W0:Y:S01]  /*23d80*/  LDCU UR4, c[0x0][0x3a0] ;  /* 0x00007400ff0477ac */ /* 0x000e220008000800 */
[----:B----4-:R-:W-:-:S05]  /*23d90*/  IMAD.WIDE.U32 R6, R59, 0x4, R2 ;  /* 0x000000043b067825 */ /* 0x010fca00078e0002 */
        /* <DEDUP_REMOVED lines=24> */
.L_x_2074:
[----:B------:R-:W-:Y:S05]  /*23f20*/  BSYNC.RECONVERGENT B3 ;  /* 0x0000000000037941 */ /* 0x000fea0003800200 */
.L_x_2073:
[----:B------:R0:W-:Y:S01]  /*23f30*/  STG.E desc[UR8][R4.64+0x4], R0 ;  /* 0x0000040004007986 */ /* 0x0001e2000c101908 */
[----:B------:R-:W-:Y:S05]  /*23f40*/  BRA `(.L_x_2058) ;  /* 0x0000000c00807947 */ /* 0x000fea0003800000 */
.L_x_2060:
[----:B------:R-:W0:Y:S01]  /*23f50*/  LDCU UR4, c[0x0][0x3ac] ;  /* 0x00007580ff0477ac */ /* 0x000e220008000800 */
[C---:B------:R-:W-:Y:S02]  /*23f60*/  IADD3 R0, PT, PT, R59.reuse, 0x1, RZ ;  /* 0x000000013b007810 */ /* 0x040fe40007ffe0ff */
[C---:B------:R-:W-:Y:S02]  /*23f70*/  IADD3 R13, PT, PT, R59.reuse, 0x2, RZ ;  /* 0x000000023b0d7810 */ /* 0x040fe40007ffe0ff */
[----:B0-----:R-:W-:Y:S02]  /*23f80*/  ISETP.GE.U32.AND P0, PT, R59, UR4, PT ;  /* 0x000000043b007c0c */ /* 0x001fe4000bf06070 */
[----:B------:R-:W-:Y:S02]  /*23f90*/  ISETP.GE.U32.AND P1, PT, R0, UR4, PT ;  /* 0x0000000400007c0c */ /* 0x000fe4000bf26070 */
[----:B------:R-:W-:-:S09]  /*23fa0*/  ISETP.GE.U32.AND P2, PT, R13, UR4, PT ;  /* 0x000000040d007c0c */ /* 0x000fd2000bf46070 */
[----:B------:R-:W0:Y:S08]  /*23fb0*/  @!P0 LDC.64 R2, c[0x0][0x398] ;  /* 0x0000e600ff028b82 */ /* 0x000e300000000a00 */
[----:B----4-:R-:W1:Y:S08]  /*23fc0*/  @!P1 LDC.64 R6, c[0x0][0x398] ;  /* 0x0000e600ff069b82 */ /* 0x010e700000000a00 */
[----:B------:R-:W3:Y:S01]  /*23fd0*/  @!P2 LDC.64 R10, c[0x0][0x398] ;  /* 0x0000e600ff0aab82 */ /* 0x000ee20000000a00 */
[----:B0-----:R-:W-:-:S07]  /*23fe0*/  @!P0 IMAD.WIDE.U32 R4, R59, 0x4, R2 ;  /* 0x000000043b048825 */ /* 0x001fce00078e0002 */
[----:B------:R-:W0:Y:S01]  /*23ff0*/  @!P0 LDC R0, c[0x0][0x3a0] ;  /* 0x0000e800ff008b82 */ /* 0x000e220000000800 */
[----:B------:R-:W0:Y:S01]  /*24000*/  @!P0 LDG.E.CONSTANT R4, desc[UR8][R4.64] ;  /* 0x0000000804048981 */ /* 0x000e22000c1e9900 */
[----:B-1----:R-:W-:-:S06]  /*24010*/  @!P1 IMAD.WIDE.U32 R6, R59, 0x4, R6 ;  /* 0x000000043b069825 */ /* 0x002fcc00078e0006 */
[----:B------:R-:W1:Y:S01]  /*24020*/  @!P1 LDC R12, c[0x0][0x3a0] ;  /* 0x0000e800ff0c9b82 */ /* 0x000e620000000800 */
[----:B------:R-:W1:Y:S01]  /*24030*/  @!P1 LDG.E.CONSTANT R6, desc[UR8][R6.64+0x4] ;  /* 0x0000040806069981 */ /* 0x000e62000c1e9900 */
[----:B---3--:R-:W-:-:S06]  /*24040*/  @!P2 IMAD.WIDE.U32 R10, R59, 0x4, R10 ;  /* 0x000000043b0aa825 */ /* 0x008fcc00078e000a */
[----:B------:R-:W3:Y:S01]  /*24050*/  LDC.64 R2, c[0x0][0x380] ;  /* 0x0000e000ff027b82 */ /* 0x000ee20000000a00 */
[----:B------:R-:W4:Y:S07]  /*24060*/  @!P2 LDG.E.CONSTANT R10, desc[UR8][R10.64+0x8] ;  /* 0x000008080a0aa981 */ /* 0x000f2e000c1e9900 */
[----:B------:R-:W4:Y:S01]  /*24070*/  @!P2 LDC R14, c[0x0][0x3a0] ;  /* 0x0000e800ff0eab82 */ /* 0x000f220000000800 */
[C---:B------:R-:W-:Y:S02]  /*24080*/  IMAD R9, R8.reuse, UR4, R59 ;  /* 0x0000000408097c24 */ /* 0x040fe4000f8e023b */
[----:B------:R-:W-:-:S02]  /*24090*/  IMAD R13, R8, UR4, R13 ;  /* 0x00000004080d7c24 */ /* 0x000fc4000f8e020d */
[----:B0-----:R-:W-:Y:S01]  /*240a0*/  @!P0 FFMA R39, R39, R0, R4 ;  /* 0x0000000027278223 */ /* 0x001fe20000000004 */
[----:B---3--:R-:W-:-:S04]  /*240b0*/  IMAD.WIDE.U32 R4, R9, 0x4, R2 ;  /* 0x0000000409047825 */ /* 0x008fc800078e0002 */
[----:B------:R-:W-:-:S04]  /*240c0*/  IMAD.WIDE.U32 R2, R13, 0x4, R2 ;  /* 0x000000040d027825 */ /* 0x000fc800078e0002 */
[----:B-1----:R-:W-:Y:S01]  /*240d0*/  @!P1 FFMA R63, R63, R12, R6 ;  /* 0x0000000c3f3f9223 */ /* 0x002fe20000000006 */
[----:B------:R3:W-:Y:S01]  /*240e0*/  @!P0 STG.E desc[UR8][R4.64], R39 ;  /* 0x0000002704008986 */ /* 0x0007e2000c101908 */
[----:B------:R-:W-:Y:S01]  /*240f0*/  IADD3 R0, PT, PT, R59, 0x3, RZ ;  /* 0x000000033b007810 */ /* 0x000fe20007ffe0ff */
[----:B----4-:R-:W-:Y:S02]  /*24100*/  @!P2 FFMA R65, R65, R14, R10 ;  /* 0x0000000e4141a223 */ /* 0x010fe4000000000a */
[----:B------:R3:W-:Y:S04]  /*24110*/  @!P1 STG.E desc[UR8][R4.64+0x4], R63 ;  /* 0x0000043f04009986 */ /* 0x0007e8000c101908 */
[----:B------:R3:W-:Y:S01]  /*24120*/  @!P2 STG.E desc[UR8][R2.64], R65 ;  /* 0x000000410200a986 */ /* 0x0007e2000c101908 */
[----:B------:R-:W-:-:S13]  /*24130*/  ISETP.GE.U32.AND P0, PT, R0, UR4, PT ;  /* 0x0000000400007c0c */ /* 0x000fda000bf06070 */
[----:B---3--:R-:W-:Y:S05]  /*24140*/  @P0 BRA `(.L_x_2058) ;  /* 0x0000000c00000947 */ /* 0x008fea0003800000 */
[----:B------:R-:W0:Y:S01]  /*24150*/  LDC.64 R4, c[0x0][0x398] ;  /* 0x0000e600ff047b82 */ /* 0x000e220000000a00 */
[----:B------:R-:W1:Y:S01]  /*24160*/  LDCU UR4, c[0x0][0x3a0] ;  /* 0x00007400ff0477ac */ /* 0x000e620008000800 */
[----:B0-----:R-:W-:-:S06]  /*24170*/  IMAD.WIDE.U32 R4, R59, 0x4, R4 ;  /* 0x000000043b047825 */ /* 0x001fcc00078e0004 */
[----:B------:R-:W1:Y:S02]  /*24180*/  LDG.E.CONSTANT R5, desc[UR8][R4.64+0xc] ;  /* 0x00000c0804057981 */ /* 0x000e64000c1e9900 */
[----:B-1----:R-:W-:-:S05]  /*24190*/  FFMA R7, R28, UR4, R5 ;  /* 0x000000041c077c23 */ /* 0x002fca0008000005 */
[----:B------:R3:W-:Y:S01]  /*241a0*/  STG.E desc[UR8][R2.64+0x4], R7 ;  /* 0x0000040702007986 */ /* 0x0007e2000c101908 */
[----:B------:R-:W-:Y:S05]  /*241b0*/  BRA `(.L_x_2058) ;  /* 0x0000000800e47947 */ /* 0x000fea0003800000 */
.L_x_2467:
        /* <DEDUP_REMOVED lines=15> */
[----:B----4-:R-:W0:Y:S01]  /*242b0*/  LDC.64 R6, c[0x0][0x398] ;  /* 0x0000e600ff067b82 */ /* 0x010e220000000a00 */
[----:B------:R-:W1:Y:S01]  /*242c0*/  LDCU UR4, c[0x0][0x3a0] ;  /* 0x00007400ff0477ac */ /* 0x000e620008000800 */
[----:B0-----:R-:W-:-:S06]  /*242d0*/  IMAD.WIDE.U32 R6, R59, 0x4, R6 ;  /* 0x000000043b067825 */ /* 0x001fcc00078e0006 */
[----:B------:R-:W1:Y:S01]  /*242e0*/  LDG.E.CONSTANT R6, desc[UR8][R6.64] ;  /* 0x0000000806067981 */ /* 0x000e62000c1e9900 */
[----:B------:R-:W-:Y:S02]  /*242f0*/  HFMA2 R10, -RZ, RZ, 1.125, -9232 ;  /* 0x3c80f082ff0a7431 */ /* 0x000fe400000001ff */
[----:B-1----:R-:W-:Y:S01]  /*24300*/  FFMA R39, R39, UR4, R6 ;  /* 0x0000000427277c23 */ /* 0x002fe20008000006 */
[----:B------:R-:W-:-:S03]  /*24310*/  MOV R6, 0x3f800000 ;  /* 0x3f80000000067802 */ /* 0x000fc60000000f00 */
        /* <DEDUP_REMOVED lines=23> */
.L_x_2076:
[----:B------:R-:W-:Y:S05]  /*24490*/  BSYNC.RECONVERGENT B0 ;  /* 0x0000000000007941 */ /* 0x000fea0003800200 */
.L_x_2075:
[----:B------:R-:W-:Y:S04]  /*244a0*/  BSSY.RECONVERGENT B0, `(.L_x_2077) ;  /* 0x0000020000007945 */ /* 0x000fe80003800200 */
[----:B------:R-:W-:Y:S05]  /*244b0*/  @P4 BRA `(.L_x_2078) ;  /* 0x0000000000784947 */ /* 0x000fea0003800000 */
[----:B0---4-:R-:W0:Y:S01]  /*244c0*/  LDC.64 R6, c[0x0][0x398] ;  /* 0x0000e600ff067b82 */ /* 0x011e220000000a00 */
        /* <DEDUP_REMOVED lines=29> */
.L_x_2078:
[----:B------:R-:W-:Y:S05]  /*246a0*/  BSYNC.RECONVERGENT B0 ;  /* 0x0000000000007941 */ /* 0x000fea0003800200 */
.L_x_2077:
[----:B------:R-:W-:Y:S04]  /*246b0*/  BSSY.RECONVERGENT B0, `(.L_x_2079) ;  /* 0x0000020000007945 */ /* 0x000fe80003800200 */
[----:B------:R-:W-:Y:S05]  /*246c0*/  @P1 BRA `(.L_x_2080) ;  /* 0x0000000000781947 */ /* 0x000fea0003800000 */
[----:B01----:R-:W0:Y:S01]  /*246d0*/  LDC.64 R4, c[0x0][0x398] ;  /* 0x0000e600ff047b82 */ /* 0x003e220000000a00 */
        /* <DEDUP_REMOVED lines=29> */
.L_x_2080:
[----:B------:R-:W-:Y:S05]  /*248b0*/  BSYNC.RECONVERGENT B0 ;  /* 0x0000000000007941 */ /* 0x000fea0003800200 */
.L_x_2079:
[----:B------:R-:W-:Y:S05]  /*248c0*/  @P0 BRA `(.L_x_2058) ;  /* 0x0000000400200947 */ /* 0x000fea0003800000 */
[----:B01-3--:R-:W0:Y:S01]  /*248d0*/  LDC.64 R4, c[0x0][0x398] ;  /* 0x0000e600ff047b82 */ /* 0x00be220000000a00 */
[----:B------:R-:W1:Y:S01]  /*248e0*/  LDCU UR4, c[0x0][0x3a0] ;  /* 0x00007400ff0477ac */ /* 0x000e620008000800 */
[----:B0-----:R-:W-:-:S06]  /*248f0*/  IMAD.WIDE.U32 R4, R59, 0x4, R4 ;  /* 0x000000043b047825 */ /* 0x001fcc00078e0004 */
[----:B------:R0:W1:Y:S01]  /*24900*/  LDG.E.CONSTANT R5, desc[UR8][R4.64+0xc] ;  /* 0x00000c0804057981 */ /* 0x000062000c1e9900 */
[----:B------:R-:W-:Y:S01]  /*24910*/  HFMA2 R8, -RZ, RZ, 1.125, -9232 ;  /* 0x3c80f082ff087431 */ /* 0x000fe200000001ff */
[----:B0-----:R-:W-:Y:S01]  /*24920*/  MOV R4, 0x3f800000 ;  /* 0x3f80000000047802 */ /* 0x001fe20000000f00 */
[----:B-1----:R-:W-:-:S04]  /*24930*/  FFMA R11, R28, UR4, R5 ;  /* 0x000000041c0b7c23 */ /* 0x002fc80008000005 */
        /* <DEDUP_REMOVED lines=24> */
.L_x_2466:
        /* <DEDUP_REMOVED lines=10> */
[----:B----4-:R-:W3:Y:S08]  /*24b60*/  @!P2 LDC.64 R6, c[0x0][0x398] ;  /* 0x0000e600ff06ab82 */ /* 0x010ef00000000a00 */
[----:B------:R-:W4:Y:S01]  /*24b70*/  @!P3 LDC.64 R10, c[0x0][0x398] ;  /* 0x0000e600ff0abb82 */ /* 0x000f220000000a00 */
[----:B0-----:R-:W-:-:S05]  /*24b80*/  @!P0 IMAD.WIDE.U32 R2, R59, 0x4, R2 ;  /* 0x000000043b028825 */ /* 0x001fca00078e0002 */
[----:B------:R0:W5:Y:S01]  /*24b90*/  @!P0 LDG.E.CONSTANT R0, desc[UR8][R2.64] ;  /* 0x0000000802008981 */ /* 0x000162000c1e9900 */
[C---:B-1----:R-:W-:Y:S01]  /*24ba0*/  @!P1 IMAD.WIDE.U32 R4, R59.reuse, 0x4, R4 ;  /* 0x000000043b049825 */ /* 0x042fe200078e0004 */
[----:B------:R-:W5:Y:S05]  /*24bb0*/  @!P0 LDC R9, c[0x0][0x3a0] ;  /* 0x0000e800ff098b82 */ /* 0x000f6a0000000800 */
[----:B------:R-:W2:Y:S01]  /*24bc0*/  @!P1 LDG.E.CONSTANT R4, desc[UR8][R4.64+0x4] ;  /* 0x0000040804049981 */ /* 0x000ea2000c1e9900 */
[C---:B---3--:R-:W-:Y:S02]  /*24bd0*/  @!P2 IMAD.WIDE.U32 R6, R59.reuse, 0x4, R6 ;  /* 0x000000043b06a825 */ /* 0x048fe400078e0006 */
[----:B------:R-:W2:Y:S04]  /*24be0*/  @!P1 LDC R12, c[0x0][0x3a0] ;  /* 0x0000e800ff0c9b82 */ /* 0x000ea80000000800 */
[----:B------:R1:W3:Y:S01]  /*24bf0*/  @!P2 LDG.E.CONSTANT R6, desc[UR8][R6.64+0x8] ;  /* 0x000008080606a981 */ /* 0x0002e2000c1e9900 */
[----:B----4-:R-:W-:-:S03]  /*24c00*/  @!P3 IMAD.WIDE.U32 R10, R59, 0x4, R10 ;  /* 0x000000043b0ab825 */ /* 0x010fc600078e000a */
[----:B------:R-:W3:Y:S03]  /*24c10*/  @!P2 LDC R14, c[0x0][0x3a0] ;  /* 0x0000e800ff0eab82 */ /* 0x000ee60000000800 */
[----:B------:R-:W4:Y:S05]  /*24c20*/  @!P3 LDG.E.CONSTANT R11, desc[UR8][R10.64+0xc] ;  /* 0x00000c080a0bb981 */ /* 0x000f2a000c1e9900 */
[----:B------:R-:W4:Y:S08]  /*24c30*/  @!P3 LDC R15, c[0x0][0x3a0] ;  /* 0x0000e800ff0fbb82 */ /* 0x000f300000000800 */
[----:B0-----:R-:W0:Y:S01]  /*24c40*/  LDC.64 R2, c[0x0][0x380] ;  /* 0x0000e000ff027b82 */ /* 0x001e220000000a00 */
[----:B------:R-:W-:-:S02]  /*24c50*/  IMAD R13, R8, UR4, R13 ;  /* 0x00000004080d7c24 */ /* 0x000fc4000f8e020d */
[----:B-----5:R-:W-:Y:S01]  /*24c60*/  @!P0 FFMA R0, R39, R9, R0 ;  /* 0x0000000927008223 */ /* 0x020fe20000000000 */
[----:B------:R-:W-:Y:S02]  /*24c70*/  IMAD R9, R8, UR4, R59 ;  /* 0x0000000408097c24 */ /* 0x000fe4000f8e023b */
[----:B--2---:R-:W-:Y:S02]  /*24c80*/  @!P1 FFMA R12, R63, R12, R4 ;  /* 0x0000000c3f0c9223 */ /* 0x004fe40000000004 */
[----:B0-----:R-:W-:Y:S01]  /*24c90*/  IMAD.WIDE.U32 R4, R9, 0x4, R2 ;  /* 0x0000000409047825 */ /* 0x001fe200078e0002 */
[----:B-1----:R-:W-:-:S03]  /*24ca0*/  @!P0 FMNMX R7, RZ, R0, !PT ;  /* 0x00000000ff078209 */ /* 0x002fc60007800000 */
[----:B---3--:R-:W-:Y:S01]  /*24cb0*/  @!P2 FFMA R6, R65, R14, R6 ;  /* 0x0000000e4106a223 */ /* 0x008fe20000000006 */
[----:B------:R-:W-:Y:S01]  /*24cc0*/  IMAD.WIDE.U32 R2, R13, 0x4, R2 ;  /* 0x000000040d027825 */ /* 0x000fe200078e0002 */
[----:B------:R-:W-:-:S03]  /*24cd0*/  @!P1 FMNMX R9, RZ, R12, !PT ;  /* 0x0000000cff099209 */ /* 0x000fc60007800000 */
[----:B----4-:R-:W-:Y:S01]  /*24ce0*/  @!P3 FFMA R15, R28, R15, R11 ;  /* 0x0000000f1c0fb223 */ /* 0x010fe2000000000b */
[----:B------:R-:W-:-:S04]  /*24cf0*/  @!P2 FMNMX R11, RZ, R6, !PT ;  /* 0x00000006ff0ba209 */ /* 0x000fc80007800000 */
[----:B------:R-:W-:Y:S01]  /*24d00*/  @!P3 FMNMX R13, RZ, R15, !PT ;  /* 0x0000000fff0db209 */ /* 0x000fe20007800000 */
[----:B------:R0:W-:Y:S04]  /*24d10*/  @!P0 STG.E desc[UR8][R4.64], R7 ;  /* 0x0000000704008986 */ /* 0x0001e8000c101908 */
[----:B------:R0:W-:Y:S04]  /*24d20*/  @!P1 STG.E desc[UR8][R4.64+0x4], R9 ;  /* 0x0000040904009986 */ /* 0x0001e8000c101908 */
[----:B------:R0:W-:Y:S04]  /*24d30*/  @!P2 STG.E desc[UR8][R2.64], R11 ;  /* 0x0000000b0200a986 */ /* 0x0001e8000c101908 */
[----:B------:R0:W-:Y:S02]  /*24d40*/  @!P3 STG.E desc[UR8][R2.64+0x4], R13 ;  /* 0x0000040d0200b986 */ /* 0x0001e4000c101908 */
.L_x_2058:
[----:B------:R-:W-:Y:S05]  /*24d50*/  BSYNC.RECONVERGENT B2 ;  /* 0x0000000000027941 */ /* 0x000fea0003800200 */
.L_x_2057:
[----:B------:R-:W5:Y:S01]  /*24d60*/  LDCU UR4, c[0x0][0x3a8] ;  /* 0x00007500ff0477ac */ /* 0x000f620008000800 */
[----:B------:R-:W-:-:S04]  /*24d70*/  IADD3 R60, PT, PT, R60, 0x3, RZ ;  /* 0x000000033c3c7810 */ /* 0x000fc80007ffe0ff */
[----:B-----5:R-:W-:-:S13]  /*24d80*/  ISETP.GE.U32.AND P0, PT, R60, UR4, PT ;  /* 0x000000043c007c0c */ /* 0x020fda000bf06070 */
[----:B------:R-:W-:Y:S05]  /*24d90*/  @P0 EXIT ;  /* 0x000000000000094d */ /* 0x000fea0003800000 */
[----:B01----:R-:W0:Y:S02]  /*24da0*/  LDC R0, c[0x0][0x3b4] ;  /* 0x0000ed00ff007b82 */ /* 0x003e240000000800 */
[----:B0-----:R-:W-:-:S13]  /*24db0*/  ISETP.GT.AND P0, PT, R0, 0x3, PT ;  /* 0x000000030000780c */ /* 0x001fda0003f04270 */
[----:B------:R-:W-:Y:S05]  /*24dc0*/  @P0 BRA `(.L_x_2081) ;  /* 0x0000000000180947 */ /* 0x000fea0003800000 */
[----:B---3--:R-:W-:-:S05]  /*24dd0*/  HFMA2 R3, -RZ, RZ, 0, 1.1920928955078125e-07 ;  /* 0x00000002ff037431 */ /* 0x008fca00000001ff */
[----:B------:R-:W-:-:S04]  /*24de0*/  VIADDMNMX.U32 R3, R0, 0xfffffffe, R3, PT ;  /* 0xfffffffe00037846 */ /* 0x000fc80003800003 */
[----:B------:R-:W-:-:S04]  /*24df0*/  SHF.L.U32 R0, R3, 0x2, RZ ;  /* 0x0000000203007819 */ /* 0x000fc800000006ff */
[----:B------:R-:W0:Y:S02]  /*24e00*/  LDC R2, c[0x2][R0+0x154] ;  /* 0x0080550000027b82 */ /* 0x000e240000000800 */
[----:B0-----:R-:W-:-:S04]  /*24e10*/  SHF.R.S32.HI R3, RZ, 0x1f, R2 ;  /* 0x0000001fff037819 */ /* 0x001fc80000011402 */
.L_x_2473:
[----:B------:R-:W-:Y:S05]  /*24e20*/  BRX R2 -0x24e30                                                         (*"BRANCH_TARGETS .L_x_2474,.L_x_2475,.L_x_2082"*) ;  /* 0xfffffdb002747949 */ /* 0x000fea000383ffff */
.L_x_2081:
[----:B---3--:R-:W-:-:S05]  /*24e30*/  HFMA2 R3, -RZ, RZ, 0, 1.1920928955078125e-07 ;  /* 0x00000002ff037431 */ /* 0x008fca00000001ff */
[----:B------:R-:W-:-:S04]  /*24e40*/  VIADDMNMX.U32 R3, R0, 0xfffffffb, R3, PT ;  /* 0xfffffffb00037846 */ /* 0x000fc80003800003 */
[----:B------:R-:W-:-:S04]  /*24e50*/  SHF.L.U32 R4, R3, 0x2, RZ ;  /* 0x0000000203047819 */ /* 0x000fc800000006ff */
[----:B------:R-:W0:Y:S02]  /*24e60*/  LDC R2, c[0x2][R4+0x160] ;  /* 0x0080580004027b82 */ /* 0x000e240000000800 */
[----:B0-----:R-:W-:-:S04]  /*24e70*/  SHF.R.S32.HI R3, RZ, 0x1f, R2 ;  /* 0x0000001fff037819 */ /* 0x001fc80000011402 */
.L_x_2477:
[----:B------:R-:W-:Y:S05]  /*24e80*/  BRX R2 -0x24e90                                                         (*"BRANCH_TARGETS .L_x_2474,.L_x_2475,.L_x_2480"*) ;  /* 0xfffffdb0025c7949 */ /* 0x000fea000383ffff */
.L_x_2480:
        /* <DEDUP_REMOVED lines=34> */
.L_x_2086:
[----:B------:R-:W-:Y:S05]  /*250b0*/  BSYNC.RECONVERGENT B3 ;  /* 0x0000000000037941 */ /* 0x000fea0003800200 */
.L_x_2085:
[----:B------:R-:W0:Y:S01]  /*250c0*/  LDCU UR4, c[0x0][0x3ac] ;  /* 0x00007580ff0477ac */ /* 0x000e220008000800 */
[----:B------:R-:W1:Y:S01]  /*250d0*/  LDC.64 R2, c[0x0][0x380] ;  /* 0x0000e000ff027b82 */ /* 0x000e620000000a00 */
[----:B0-----:R-:W-:-:S05]  /*250e0*/  MOV R4, UR4 ;  /* 0x0000000400047c02 */ /* 0x001fca0008000f00 */
[----:B------:R-:W-:-:S04]  /*250f0*/  IMAD R5, R60, R4, R59 ;  /* 0x000000043c057224 */ /* 0x000fc800078e023b */
[----:B-1----:R-:W-:-:S05]  /*25100*/  IMAD.WIDE.U32 R2, R5, 0x4, R2 ;  /* 0x0000000405027825 */ /* 0x002fca00078e0002 */
[----:B------:R0:W-:Y:S02]  /*25110*/  STG.E desc[UR8][R2.64], R0 ;  /* 0x0000000002007986 */ /* 0x0001e4000c101908 */
.L_x_2084:
[----:B------:R-:W-:Y:S05]  /*25120*/  BSYNC.RECONVERGENT B2 ;  /* 0x0000000000027941 */ /* 0x000fea0003800200 */
.L_x_2083:
[----:B------:R-:W-:Y:S01]  /*25130*/  IADD3 R5, PT, PT, R59, 0x1, RZ ;  /* 0x000000013b057810 */ /* 0x000fe20007ffe0ff */
[----:B------:R-:W-:Y:S03]  /*25140*/  BSSY.RECONVERGENT B2, `(.L_x_2087) ;  /* 0x0000025000027945 */ /* 0x000fe60003800200 */
[----:B------:R-:W-:-:S13]  /*25150*/  ISETP.GE.U32.AND P0, PT, R5, R4, PT ;  /* 0x000000040500720c */ /* 0x000fda0003f06070 */
[----:B------:R-:W-:Y:S05]  /*25160*/  @P0 BRA `(.L_x_2088) ;  /* 0x0000000000880947 */ /* 0x000fea0003800000 */
[----:B0-----:R-:W4:Y:S01]  /*25170*/  LDC.64 R2, c[0x0][0x398] ;  /* 0x0000e600ff027b82 */ /* 0x001f220000000a00 */
        /* <DEDUP_REMOVED lines=26> */
.L_x_2090:
[----:B------:R-:W-:Y:S05]  /*25320*/  BSYNC.RECONVERGENT B3 ;  /* 0x0000000000037941 */ /* 0x000fea0003800200 */
.L_x_2089:
[----:B------:R-:W0:Y:S01]  /*25330*/  LDCU UR4, c[0x0][0x3ac] ;  /* 0x00007580ff0477ac */ /* 0x000e220008000800 */
[----:B------:R-:W1:Y:S01]  /*25340*/  LDC.64 R2, c[0x0][0x380] ;  /* 0x0000e000ff027b82 */ /* 0x000e620000000a00 */
[----:B0-----:R-:W-:-:S05]  /*25350*/  MOV R4, UR4 ;  /* 0x0000000400047c02 */ /* 0x001fca0008000f00 */
[----:B------:R-:W-:-:S04]  /*25360*/  IMAD R5, R60, R4, R5 ;  /* 0x000000043c057224 */ /* 0x000fc800078e0205 */
[----:B-1----:R-:W-:-:S05]  /*25370*/  IMAD.WIDE.U32 R2, R5, 0x4, R2 ;  /* 0x0000000405027825 */ /* 0x002fca00078e0002 */
[----:B------:R1:W-:Y:S02]  /*25380*/  STG.E desc[UR8][R2.64], R0 ;  /* 0x0000000002007986 */ /* 0x0003e4000c101908 */
.L_x_2088:
[----:B------:R-:W-:Y:S05]  /*25390*/  BSYNC.RECONVERGENT B2 ;  /* 0x0000000000027941 */ /* 0x000fea0003800200 */
.L_x_2087:
[----:B------:R-:W-:Y:S01]  /*253a0*/  IADD3 R5, PT, PT, R59, 0x2, RZ ;  /* 0x000000023b057810 */ /* 0x000fe20007ffe0ff */
[----:B------:R-:W-:Y:S03]  /*253b0*/  BSSY.RECONVERGENT B2, `(.L_x_2091) ;  /* 0x0000025000027945 */ /* 0x000fe60003800200 */
[----:B------:R-:W-:-:S13]  /*253c0*/  ISETP.GE.U32.AND P0, PT, R5, R4, PT ;  /* 0x000000040500720c */ /* 0x000fda0003f06070 */
[----:B------:R-:W-:Y:S05]  /*253d0*/  @P0 BRA `(.L_x_2092) ;  /* 0x0000000000880947 */ /* 0x000fea0003800000 */
[----:B01----:R-:W4:Y:S01]  /*253e0*/  LDC.64 R2, c[0x0][0x398] ;  /* 0x0000e600ff027b82 */ /* 0x003f220000000a00 */
        /* <DEDUP_REMOVED lines=26> */
.L_x_2094:
[----:B------:R-:W-:Y:S05]  /*25590*/  BSYNC.RECONVERGENT B3 ;  /* 0x0000000000037941 */ /* 0x000fea0003800200 */
.L_x_2093:
[----:B------:R-:W0:Y:S01]  /*255a0*/  LDCU UR4, c[0x0][0x3ac] ;  /* 0x00007580ff0477ac */ /* 0x000e220008000800 */
[----:B------:R-:W1:Y:S01]  /*255b0*/  LDC.64 R2, c[0x0][0x380] ;  /* 0x0000e000ff027b82 */ /* 0x000e620000000a00 */
[----:B0-----:R-:W-:-:S05]  /*255c0*/  MOV R4, UR4 ;  /* 0x0000000400047c02 */ /* 0x001fca0008000f00 */
[----:B------:R-:W-:-:S04]  /*255d0*/  IMAD R5, R60, R4, R5 ;  /* 0x000000043c057224 */ /* 0x000fc800078e0205 */
[----:B-1----:R-:W-:-:S05]  /*255e0*/  IMAD.WIDE.U32 R2, R5, 0x4, R2 ;  /* 0x0000000405027825 */ /* 0x002fca00078e0002 */
[----:B------:R3:W-:Y:S02]  /*255f0*/  STG.E desc[UR8][R2.64], R0 ;  /* 0x0000000002007986 */ /* 0x0007e4000c101908 */
.L_x_2092:
[----:B------:R-:W-:Y:S05]  /*25600*/  BSYNC.RECONVERGENT B2 ;  /* 0x0000000000027941 */ /* 0x000fea0003800200 */
.L_x_2091:
[----:B------:R-:W-:-:S04]  /*25610*/  IADD3 R5, PT, PT, R59, 0x3, RZ ;  /* 0x000000033b057810 */ /* 0x000fc80007ffe0ff */
[----:B------:R-:W-:-:S13]  /*25620*/  ISETP.GE.U32.AND P0, PT, R5, R4, PT ;  /* 0x000000040500720c */ /* 0x000fda0003f06070 */
[----:B------:R-:W-:Y:S05]  /*25630*/  @P0 EXIT ;  /* 0x000000000000094d */ /* 0x000fea0003800000 */
[----:B01-3--:R-:W4:Y:S01]  /*25640*/  LDC.64 R2, c[0x0][0x398] ;  /* 0x0000e600ff027b82 */ /* 0x00bf220000000a00 */
        /* <DEDUP_REMOVED lines=26> */
.L_x_2096:
[----:B------:R-:W-:Y:S05]  /*257f0*/  BSYNC.RECONVERGENT B2 ;  /* 0x0000000000027941 */ /* 0x000fea0003800200 */
.L_x_2095:
[----:B------:R-:W0:Y:S01]  /*25800*/  LDC.64 R2, c[0x0][0x380] ;  /* 0x0000e000ff027b82 */ /* 0x000e220000000a00 */
[----:B------:R-:W1:Y:S02]  /*25810*/  LDCU UR4, c[0x0][0x3ac] ;  /* 0x00007580ff0477ac */ /* 0x000e640008000800 */
[----:B-1----:R-:W-:-:S04]  /*25820*/  IMAD R5, R60, UR4, R5 ;  /* 0x000000043c057c24 */ /* 0x002fc8000f8e0205 */
[----:B0-----:R-:W-:-:S05]  /*25830*/  IMAD.WIDE.U32 R2, R5, 0x4, R2 ;  /* 0x0000000405027825 */ /* 0x001fca00078e0002 */
[----:B------:R-:W-:Y:S01]  /*25840*/  STG.E desc[UR8][R2.64], R0 ;  /* 0x0000000002007986 */ /* 0x000fe2000c101908 */
[----:B------:R-:W-:Y:S05]  /*25850*/  EXIT ;  /* 0x000000000000794d */ /* 0x000fea0003800000 */
.L_x_2082:
[----:B------:R-:W0:Y:S01]  /*25860*/  LDCU UR4, c[0x0][0x3ac] ;  /* 0x00007580ff0477ac */ /* 0x000e220008000800 */
[C---:B------:R-:W-:Y:S02]  /*25870*/  IADD3 R17, PT, PT, R59.reuse, 0x1, RZ ;  /* 0x000000013b117810 */ /* 0x040fe40007ffe0ff */
[C---:B------:R-:W-:Y:S02]  /*25880*/  IADD3 R19, PT, PT, R59.reuse, 0x2, RZ ;  /* 0x000000023b137810 */ /* 0x040fe40007ffe0ff */
[----:B0-----:R-:W-:Y:S02]  /*25890*/  ISETP.GE.U32.AND P0, PT, R59, UR4, PT ;  /* 0x000000043b007c0c */ /* 0x001fe4000bf06070 */
[----:B------:R-:W-:Y:S02]  /*258a0*/  ISETP.GE.U32.AND P1, PT, R17, UR4, PT ;  /* 0x0000000411007c0c */ /* 0x000fe4000bf26070 */
[----:B------:R-:W-:-:S09]  /*258b0*/  ISETP.GE.U32.AND P2, PT, R19, UR4, PT ;  /* 0x0000000413007c0c */ /* 0x000fd2000bf46070 */
[----:B------:R-:W0:Y:S08]  /*258c0*/  @!P0 LDC.64 R2, c[0x0][0x398] ;  /* 0x0000e600ff028b82 */ /* 0x000e300000000a00 */
[----:B------:R-:W4:Y:S08]  /*258d0*/  @!P1 LDC.64 R4, c[0x0][0x398] ;  /* 0x0000e600ff049b82 */ /* 0x000f300000000a00 */
[----:B------:R-:W1:Y:S01]  /*258e0*/  @!P2 LDC.64 R8, c[0x0][0x398] ;  /* 0x0000e600ff08ab82 */ /* 0x000e620000000a00 */
[----:B0-----:R-:W-:-:S07]  /*258f0*/  @!P0 IMAD.WIDE.U32 R2, R59, 0x4, R2 ;  /* 0x000000043b028825 */ /* 0x001fce00078e0002 */
[----:B------:R-:W0:Y:S01]  /*25900*/  @!P0 LDC R0, c[0x0][0x3a0] ;  /* 0x0000e800ff008b82 */ /* 0x000e220000000800 */
[----:B------:R-:W0:Y:S01]  /*25910*/  @!P0 LDG.E.CONSTANT R2, desc[UR8][R2.64] ;  /* 0x0000000802028981 */ /* 0x000e22000c1e9900 */
[----:B----4-:R-:W-:-:S06]  /*25920*/  @!P1 IMAD.WIDE.U32 R6, R59, 0x4, R4 ;  /* 0x000000043b069825 */ /* 0x010fcc00078e0004 */
[----:B------:R-:W3:Y:S01]  /*25930*/  @!P1 LDC R14, c[0x0][0x3a0] ;  /* 0x0000e800ff0e9b82 */ /* 0x000ee20000000800 */
[----:B------:R-:W3:Y:S01]  /*25940*/  @!P1 LDG.E.CONSTANT R7, desc[UR8][R6.64+0x4] ;  /* 0x0000040806079981 */ /* 0x000ee2000c1e9900 */
[----:B-1----:R-:W-:-:S06]  /*25950*/  @!P2 IMAD.WIDE.U32 R10, R59, 0x4, R8 ;  /* 0x000000043b0aa825 */ /* 0x002fcc00078e0008 */
[----:B------:R-:W1:Y:S01]  /*25960*/  @!P0 LDC.64 R4, c[0x0][0x380] ;  /* 0x0000e000ff048b82 */ /* 0x000e620000000a00 */
[----:B------:R4:W5:Y:S07]  /*25970*/  @!P2 LDG.E.CONSTANT R10, desc[UR8][R10.64+0x8] ;  /* 0x000008080a0aa981 */ /* 0x00096e000c1e9900 */
[----:B------:R-:W2:Y:S08]  /*25980*/  @!P1 LDC.64 R8, c[0x0][0x380] ;  /* 0x0000e000ff089b82 */ /* 0x000eb00000000a00 */
[----:B------:R-:W5:Y:S08]  /*25990*/  @!P2 LDC R16, c[0x0][0x3a0] ;  /* 0x0000e800ff10ab82 */ /* 0x000f700000000800 */
[----:B------:R-:W2:Y:S01]  /*259a0*/  @!P2 LDC.64 R12, c[0x0][0x380] ;  /* 0x0000e000ff0cab82 */ /* 0x000ea20000000a00 */
[----:B----4-:R-:W-:Y:S01]  /*259b0*/  IADD3 R11, PT, PT, R59, 0x3, RZ ;  /* 0x000000033b0b7810 */ /* 0x010fe20007ffe0ff */
[----:B------:R-:W-:-:S03]  /*259c0*/  @!P0 IMAD R15, R60, UR4, R59 ;  /* 0x000000043c0f8c24 */ /* 0x000fc6000f8e023b */
[----:B------:R-:W-:Y:S01]  /*259d0*/  ISETP.GE.U32.AND P3, PT, R11, UR4, PT ;  /* 0x000000040b007c0c */ /* 0x000fe2000bf66070 */
[C---:B------:R-:W-:Y:S02]  /*259e0*/  @!P1 IMAD R17, R60.reuse, UR4, R17 ;  /* 0x000000043c119c24 */ /* 0x040fe4000f8e0211 */
[----:B------:R-:W-:Y:S02]  /*259f0*/  @!P2 IMAD R19, R60, UR4, R19 ;  /* 0x000000043c13ac24 */ /* 0x000fe4000f8e0213 */
[----:B-1----:R-:W-:-:S04]  /*25a00*/  @!P0 IMAD.WIDE.U32 R4, R15, 0x4, R4 ;  /* 0x000000040f048825 */ /* 0x002fc800078e0004 */
[----:B--2---:R-:W-:-:S04]  /*25a10*/  @!P1 IMAD.WIDE.U32 R8, R17, 0x4, R8 ;  /* 0x0000000411089825 */ /* 0x004fc800078e0008 */
[----:B------:R-:W-:-:S04]  /*25a20*/  @!P2 IMAD.WIDE.U32 R12, R19, 0x4, R12 ;  /* 0x00000004130ca825 */ /* 0x000fc800078e000c */
[----:B0-----:R-:W-:Y:S01]  /*25a30*/  @!P0 FFMA R29, R29, R0, R2 ;  /* 0x000000001d1d8223 */ /* 0x001fe20000000002 */
[----:B---3--:R-:W-:-:S04]  /*25a40*/  @!P1 FFMA R7, R36, R14, R7 ;  /* 0x0000000e24079223 */ /* 0x008fc80000000007 */
[----:B------:R0:W-:Y:S01]  /*25a50*/  @!P0 STG.E desc[UR8][R4.64], R29 ;  /* 0x0000001d04008986 */ /* 0x0001e2000c101908 */
[----:B-----5:R-:W-:-:S03]  /*25a60*/  @!P2 FFMA R37, R37, R16, R10 ;  /* 0x000000102525a223 */ /* 0x020fc6000000000a */
[----:B------:R0:W-:Y:S04]  /*25a70*/  @!P1 STG.E desc[UR8][R8.64], R7 ;  /* 0x0000000708009986 */ /* 0x0001e8000c101908 */
[----:B------:R0:W-:Y:S01]  /*25a80*/  @!P2 STG.E desc[UR8][R12.64], R37 ;  /* 0x000000250c00a986 */ /* 0x0001e2000c101908 */
[----:B------:R-:W-:Y:S05]  /*25a90*/  @P3 EXIT ;  /* 0x000000000000394d */ /* 0x000fea0003800000 */
[----:B------:R-:W1:Y:S01]  /*25aa0*/  LDC.64 R2, c[0x0][0x398] ;  /* 0x0000e600ff027b82 */ /* 0x000e620000000a00 */
[----:B------:R-:W2:Y:S07]  /*25ab0*/  LDCU UR5, c[0x0][0x3a0] ;  /* 0x00007400ff0577ac */ /* 0x000eae0008000800 */
[----:B0-----:R-:W0:Y:S01]  /*25ac0*/  LDC.64 R4, c[0x0][0x380] ;  /* 0x0000e000ff047b82 */ /* 0x001e220000000a00 */
[----:B-1----:R-:W-:-:S06]  /*25ad0*/  IMAD.WIDE.U32 R2, R59, 0x4, R2 ;  /* 0x000000043b027825 */ /* 0x002fcc00078e0002 */
[----:B------:R-:W2:Y:S01]  /*25ae0*/  LDG.E.CONSTANT R3, desc[UR8][R2.64+0xc] ;  /* 0x00000c0802037981 */ /* 0x000ea2000c1e9900 */
[----:B------:R-:W-:-:S04]  /*25af0*/  IMAD R11, R60, UR4, R11 ;  /* 0x000000043c0b7c24 */ /* 0x000fc8000f8e020b */
[----:B0-----:R-:W-:-:S04]  /*25b00*/  IMAD.WIDE.U32 R4, R11, 0x4, R4 ;  /* 0x000000040b047825 */ /* 0x001fc800078e0004 */
[----:B--2---:R-:W-:-:S05]  /*25b10*/  FFMA R7, R38, UR5, R3 ;  /* 0x0000000526077c23 */ /* 0x004fca0008000003 */
[----:B------:R-:W-:Y:S01]  /*25b20*/  STG.E desc[UR8][R4.64], R7 ;  /* 0x0000000704007986 */ /* 0x000fe2000c101908 */
[----:B------:R-:W-:Y:S05]  /*25b30*/  EXIT ;  /* 0x000000000000794d */ /* 0x000fea0003800000 */
.L_x_2475:
        /* <DEDUP_REMOVED lines=10> */
[----:B----4-:R-:W0:Y:S01]  /*25be0*/  LDC.64 R6, c[0x0][0x398] ;  /* 0x0000e600ff067b82 */ /* 0x010e220000000a00 */
        /* <DEDUP_REMOVED lines=32> */
.L_x_2098:
[----:B------:R-:W-:Y:S05]  /*25df0*/  BSYNC.RECONVERGENT B0 ;  /* 0x0000000000007941 */ /* 0x000fea0003800200 */
.L_x_2097:
[----:B------:R-:W-:Y:S04]  /*25e00*/  BSSY.RECONVERGENT B0, `(.L_x_2099) ;  /* 0x0000023000007945 */ /* 0x000fe80003800200 */
[----:B------:R-:W-:Y:S05]  /*25e10*/  @P4 BRA `(.L_x_2100) ;  /* 0x0000000000844947 */ /* 0x000fea0003800000 */
[----:B0---4-:R-:W0:Y:S01]  /*25e20*/  LDC.64 R6, c[0x0][0x398] ;  /* 0x0000e600ff067b82 */ /* 0x011e220000000a00 */
[----:B------:R-:W1:Y:S01]  /*25e30*/  LDCU UR5, c[0x0][0x3a0] ;  /* 0x00007400ff0577ac */ /* 0x000e620008000800 */
[----:B0-----:R-:W-:-:S06]  /*25e40*/  IMAD.WIDE.U32 R6, R59, 0x4, R6 ;  /* 0x000000043b067825 */ /* 0x001fcc00078e0006 */
[----:B------:R-:W1:Y:S01]  /*25e50*/  LDG.E.CONSTANT R7, desc[UR8][R6.64+0x4] ;  /* 0x0000040806077981 */ /* 0x000e62000c1e9900 */
[----:B------:R-:W-:Y:S01]  /*25e60*/  MOV R10, 0x3c80f082 ;  /* 0x3c80f082000a7802 */ /* 0x000fe20000000f00 */
[----:B------:R-:W-:Y:S02]  /*25e70*/  HFMA2 R9, -RZ, RZ, 1.875, 0 ;  /* 0x3f800000ff097431 */ /* 0x000fe400000001ff */
[----:B------:R-:W-:Y:S02]  /*25e80*/  IMAD R13, R60, UR4, R13 ;  /* 0x000000043c0d7c24 */ /* 0x000fe4000f8e020d */
        /* <DEDUP_REMOVED lines=26> */
.L_x_2100:
[----:B------:R-:W-:Y:S05]  /*26030*/  BSYNC.RECONVERGENT B0 ;  /* 0x0000000000007941 */ /* 0x000fea0003800200 */
.L_x_2099:
[----:B------:R-:W-:Y:S04]  /*26040*/  BSSY.RECONVERGENT B0, `(.L_x_2101) ;  /* 0x0000023000007945 */ /* 0x000fe80003800200 */
[----:B------:R-:W-:Y:S05]  /*26050*/  @P1 BRA `(.L_x_2102) ;  /* 0x0000000000841947 */ /* 0x000fea0003800000 */
[----:B01--4-:R-:W0:Y:S01]  /*26060*/  LDC.64 R6, c[0x0][0x398] ;  /* 0x0000e600ff067b82 */ /* 0x013e220000000a00 */
        /* <DEDUP_REMOVED lines=32> */
.L_x_2102:
[----:B------:R-:W-:Y:S05]  /*26270*/  BSYNC.RECONVERGENT B0 ;  /* 0x0000000000007941 */ /* 0x000fea0003800200 */
.L_x_2101:
[----:B------:R-:W-:Y:S05]  /*26280*/  @P0 EXIT ;  /* 0x000000000000094d */ /* 0x000fea0003800000 */
[----:B------:R-:W5:Y:S01]  /*26290*/  LDC.64 R4, c[0x0][0x398] ;  /* 0x0000e600ff047b82 */ /* 0x000f620000000a00 */
[----:B------:R-:W2:Y:S01]  /*262a0*/  LDCU UR5, c[0x0][0x3a0] ;  /* 0x00007400ff0577ac */ /* 0x000ea20008000800 */
[----:B-----5:R-:W-:-:S06]  /*262b0*/  IMAD.WIDE.U32 R4, R59, 0x4, R4 ;  /* 0x000000043b047825 */ /* 0x020fcc00078e0004 */
[----:B------:R-:W2:Y:S01]  /*262c0*/  LDG.E.CONSTANT R5, desc[UR8][R4.64+0xc] ;  /* 0x00000c0804057981 */ /* 0x000ea2000c1e9900 */
[----:B------:R-:W-:Y:S01]  /*262d0*/  MOV R8, 0x3c80f082 ;  /* 0x3c80f08200087802 */ /* 0x000fe20000000f00 */
[----:B01-3--:R-:W-:Y:S02]  /*262e0*/  HFMA2 R7, -RZ, RZ, 1.875, 0 ;  /* 0x3f800000ff077431 */ /* 0x00bfe400000001ff */
[----:B------:R-:W-:Y:S02]  /*262f0*/  IMAD R3, R60, UR4, R3 ;  /* 0x000000043c037c24 */ /* 0x000fe4000f8e0203 */
        /* <DEDUP_REMOVED lines=11> */
[----:B------:R-:W4:Y:S01]  /*263b0*/  MUFU.EX2 R0, R0 ;  /* 0x0000000000007308 */ /* 0x000f220000000800 */
[----:B0-----:R-:W-:-:S04]  /*263c0*/  IMAD.WIDE.U32 R4, R3, 0x4, R4 ;  /* 0x0000000403047825 */ /* 0x001fc800078e0004 */
[----:B----4-:R-:W-:Y:S01]  /*263d0*/  FADD R6, R0, 1 ;  /* 0x3f80000000067421 */ /* 0x010fe20000000000 */
        /* <DEDUP_REMOVED lines=13> */
.L_x_2474:
        /* <DEDUP_REMOVED lines=17> */
[----:B------:R-:W4:Y:S07]  /*265c0*/  @!P2 LDG.E.CONSTANT R10, desc[UR8][R10.64+0x8] ;  /* 0x000008080a0aa981 */ /* 0x000f2e000c1e9900 */
[----:B------:R-:W4:Y:S08]  /*265d0*/  @!P2 LDC R16, c[0x0][0x3a0] ;  /* 0x0000e800ff10ab82 */ /* 0x000f300000000800 */
[----:B------:R-:W5:Y:S08]  /*265e0*/  @!P1 LDC.64 R8, c[0x0][0x380] ;  /* 0x0000e000ff089b82 */ /* 0x000f700000000a00 */
[----:B------:R-:W2:Y:S01]  /*265f0*/  @!P2 LDC.64 R12, c[0x0][0x380] ;  /* 0x0000e000ff0cab82 */ /* 0x000ea20000000a00 */
[----:B------:R-:W-:-:S04]  /*26600*/  @!P0 IMAD R15, R60, UR4, R59 ;  /* 0x000000043c0f8c24 */ /* 0x000fc8000f8e023b */
[----:B-1----:R-:W-:Y:S01]  /*26610*/  @!P0 IMAD.WIDE.U32 R4, R15, 0x4, R4 ;  /* 0x000000040f048825 */ /* 0x002fe200078e0004 */
[----:B------:R-:W-:-:S04]  /*26620*/  IADD3 R15, PT, PT, R59, 0x3, RZ ;  /* 0x000000033b0f7810 */ /* 0x000fc80007ffe0ff */
[----:B------:R-:W-:Y:S01]  /*26630*/  ISETP.GE.U32.AND P3, PT, R15, UR4, PT ;  /* 0x000000040f007c0c */ /* 0x000fe2000bf66070 */
[C---:B------:R-:W-:Y:S02]  /*26640*/  @!P1 IMAD R17, R60.reuse, UR4, R17 ;  /* 0x000000043c119c24 */ /* 0x040fe4000f8e0211 */
[----:B------:R-:W-:Y:S02]  /*26650*/  @!P2 IMAD R19, R60, UR4, R19 ;  /* 0x000000043c13ac24 */ /* 0x000fe4000f8e0213 */
[----:B-----5:R-:W-:-:S04]  /*26660*/  @!P1 IMAD.WIDE.U32 R8, R17, 0x4, R8 ;  /* 0x0000000411089825 */ /* 0x020fc800078e0008 */
[----:B--2---:R-:W-:-:S04]  /*26670*/  @!P2 IMAD.WIDE.U32 R12, R19, 0x4, R12 ;  /* 0x00000004130ca825 */ /* 0x004fc800078e000c */
[----:B0-----:R-:W-:Y:S01]  /*26680*/  @!P0 FFMA R0, R29, R0, R2 ;  /* 0x000000001d008223 */ /* 0x001fe20000000002 */
[----:B---3--:R-:W-:-:S04]  /*26690*/  @!P1 FFMA R7, R36, R14, R7 ;  /* 0x0000000e24079223 */ /* 0x008fc80000000007 */
[----:B------:R-:W-:Y:S01]  /*266a0*/  @!P0 FMNMX R3, RZ, R0, !PT ;  /* 0x00000000ff038209 */ /* 0x000fe20007800000 */
[----:B----4-:R-:W-:Y:S01]  /*266b0*/  @!P2 FFMA R10, R37, R16, R10 ;  /* 0x00000010250aa223 */ /* 0x010fe2000000000a */
[----:B------:R-:W-:-:S03]  /*266c0*/  @!P1 FMNMX R7, RZ, R7, !PT ;  /* 0x00000007ff079209 */ /* 0x000fc60007800000 */
[----:B------:R0:W-:Y:S01]  /*266d0*/  @!P0 STG.E desc[UR8][R4.64], R3 ;  /* 0x0000000304008986 */ /* 0x0001e2000c101908 */
[----:B------:R-:W-:-:S03]  /*266e0*/  @!P2 FMNMX R11, RZ, R10, !PT ;  /* 0x0000000aff0ba209 */ /* 0x000fc60007800000 */
[----:B------:R0:W-:Y:S04]  /*266f0*/  @!P1 STG.E desc[UR8][R8.64], R7 ;  /* 0x0000000708009986 */ /* 0x0001e8000c101908 */
[----:B------:R0:W-:Y:S01]  /*26700*/  @!P2 STG.E desc[UR8][R12.64], R11 ;  /* 0x0000000b0c00a986 */ /* 0x0001e2000c101908 */
[----:B------:R-:W-:Y:S05]  /*26710*/  @P3 EXIT ;  /* 0x000000000000394d */ /* 0x000fea0003800000 */
[----:B0-----:R-:W0:Y:S01]  /*26720*/  LDC.64 R2, c[0x0][0x398] ;  /* 0x0000e600ff027b82 */ /* 0x001e220000000a00 */
[----:B------:R-:W1:Y:S07]  /*26730*/  LDCU UR5, c[0x0][0x3a0] ;  /* 0x00007400ff0577ac */ /* 0x000e6e0008000800 */
[----:B------:R-:W2:Y:S01]  /*26740*/  LDC.64 R4, c[0x0][0x380] ;  /* 0x0000e000ff047b82 */ /* 0x000ea20000000a00 */
[----:B0-----:R-:W-:-:S06]  /*26750*/  IMAD.WIDE.U32 R2, R59, 0x4, R2 ;  /* 0x000000043b027825 */ /* 0x001fcc00078e0002 */
[----:B------:R-:W1:Y:S01]  /*26760*/  LDG.E.CONSTANT R3, desc[UR8][R2.64+0xc] ;  /* 0x00000c0802037981 */ /* 0x000e62000c1e9900 */
[----:B------:R-:W-:-:S04]  /*26770*/  IMAD R15, R60, UR4, R15 ;  /* 0x000000043c0f7c24 */ /* 0x000fc8000f8e020f */
[----:B--2---:R-:W-:-:S04]  /*26780*/  IMAD.WIDE.U32 R4, R15, 0x4, R4 ;  /* 0x000000040f047825 */ /* 0x004fc800078e0004 */
[----:B-1----:R-:W-:-:S05]  /*26790*/  FFMA R7, R38, UR5, R3 ;  /* 0x0000000526077c23 */ /* 0x002fca0008000003 */
[----:B------:R-:W-:-:S05]  /*267a0*/  FMNMX R7, RZ, R7, !PT ;  /* 0x00000007ff077209 */ /* 0x000fca0007800000 */
[----:B------:R-:W-:Y:S01]  /*267b0*/  STG.E desc[UR8][R4.64], R7 ;  /* 0x0000000704007986 */ /* 0x000fe2000c101908 */
[----:B------:R-:W-:Y:S05]  /*267c0*/  EXIT ;  /* 0x000000000000794d */ /* 0x000fea0003800000 */
.L_x_1838:
        /* <DEDUP_REMOVED lines=46> */
.L_x_2111:
[----:B------:R-:W-:Y:S05]  /*26ab0*/  BSYNC.RECONVERGENT B4 ;  /* 0x0000000000047941 */ /* 0x000fea0003800200 */
.L_x_2110:
[----:B------:R-:W-:Y:S01]  /*26ac0*/  MOV R3, R0 ;  /* 0x0000000000037202 */ /* 0x000fe20000000f00 */
[----:B------:R-:W-:Y:S06]  /*26ad0*/  BRA `(.L_x_2107) ;  /* 0x0000000000687947 */ /* 0x000fec0003800000 */
.L_x_2109:
        /* <DEDUP_REMOVED lines=25> */
.L_x_2108:
[----:B------:R-:W-:-:S07]  /*26c70*/  FMNMX R3, RZ, R3, !PT ;  /* 0x00000003ff037209 */ /* 0x000fce0007800000 */
.L_x_2107:
[----:B------:R0:W-:Y:S02]  /*26c80*/  STG.E desc[UR8][R4.64], R3 ;  /* 0x0000000304007986 */ /* 0x0001e4000c101908 */
.L_x_2106:
[----:B------:R-:W-:Y:S05]  /*26c90*/  BSYNC.RECONVERGENT B3 ;  /* 0x0000000000037941 */ /* 0x000fea0003800200 */
.L_x_2105:
        /* <DEDUP_REMOVED lines=40> */
.L_x_2118:
[----:B------:R-:W-:Y:S05]  /*26f20*/  BSYNC.RECONVERGENT B4 ;  /* 0x0000000000047941 */ /* 0x000fea0003800200 */
.L_x_2117:
[----:B------:R-:W-:Y:S01]  /*26f30*/  MOV R3, R0 ;  /* 0x0000000000037202 */ /* 0x000fe20000000f00 */
[----:B------:R-:W-:Y:S06]  /*26f40*/  BRA `(.L_x_2114) ;  /* 0x0000000000687947 */ /* 0x000fec0003800000 */
.L_x_2116:
        /* <DEDUP_REMOVED lines=25> */
.L_x_2115:
[----:B------:R-:W-:-:S07]  /*270e0*/  FMNMX R3, RZ, R3, !PT ;  /* 0x00000003ff037209 */ /* 0x000fce0007800000 */
.L_x_2114:
[----:B------:R1:W-:Y:S02]  /*270f0*/  STG.E desc[UR8][R4.64+0x4], R3 ;  /* 0x0000040304007986 */ /* 0x0003e4000c101908 */
.L_x_2113:
[----:B------:R-:W-:Y:S05]  /*27100*/  BSYNC.RECONVERGENT B3 ;  /* 0x0000000000037941 */ /* 0x000fea0003800200 */
.L_x_2112:
[----:B------:R-:W3:Y:S01]  /*27110*/  LDCU UR4, c[0x0][0x3ac] ;  /* 0x00007580ff0477ac */ /* 0x000ee20008000800 */
[----:B------:R-:W-:Y:S01]  /*27120*/  IADD3 R0, PT, PT, R59, 0x2, RZ ;  /* 0x000000023b007810 */ /* 0x000fe20007ffe0ff */
[----:B------:R-:W-:Y:S03]  /*27130*/  BSSY.RECONVERGENT B3, `(.L_x_2119) ;  /* 0x0000044000037945 */ /* 0x000fe60003800200 */
[----:B---3--:R-:W-:-:S13]  /*27140*/  ISETP.GE.U32.AND P0, PT, R0, UR4, PT ;  /* 0x0000000400007c0c */ /* 0x008fda000bf06070 */
[----:B------:R-:W-:Y:S05]  /*27150*/  @P0 BRA `(.L_x_2120) ;  /* 0x0000000400040947 */ /* 0x000fea0003800000 */
[----:B------:R-:W3:Y:S01]  /*27160*/  LDCU UR4, c[0x0][0x3b4] ;  /* 0x00007680ff0477ac */ /* 0x000ee20008000800 */
[----:B------:R-:W0:Y:S01]  /*27170*/  LDCU UR5, c[0x0][0x3a0] ;  /* 0x00007400ff0577ac */ /* 0x000e220008000800 */
[----:B---3--:R-:W-:Y:S01]  /*27180*/  UISETP.GT.U32.AND UP0, UPT, UR4, 0x7, UPT ;  /* 0x000000070400788c */ /* 0x008fe2000bf04070 */
        /* <DEDUP_REMOVED lines=32> */
.L_x_2125:
[----:B------:R-:W-:Y:S05]  /*27390*/  BSYNC.RECONVERGENT B4 ;  /* 0x0000000000047941 */ /* 0x000fea0003800200 */
.L_x_2124:
[----:B------:R-:W-:Y:S01]  /*273a0*/  MOV R3, R0 ;  /* 0x0000000000037202 */ /* 0x000fe20000000f00 */
[----:B------:R-:W-:Y:S06]  /*273b0*/  BRA `(.L_x_2121) ;  /* 0x0000000000687947 */ /* 0x000fec0003800000 */
.L_x_2123:
        /* <DEDUP_REMOVED lines=25> */
.L_x_2122:
[----:B------:R-:W-:-:S07]  /*27550*/  FMNMX R3, RZ, R3, !PT ;  /* 0x00000003ff037209 */ /* 0x000fce0007800000 */
.L_x_2121:
[----:B------:R3:W-:Y:S02]  /*27560*/  STG.E desc[UR8][R4.64+0x8], R3 ;  /* 0x0000080304007986 */ /* 0x0007e4000c101908 */
.L_x_2120:
[----:B------:R-:W-:Y:S05]  /*27570*/  BSYNC.RECONVERGENT B3 ;  /* 0x0000000000037941 */ /* 0x000fea0003800200 */
.L_x_2119:
[----:B------:R-:W5:Y:S01]  /*27580*/  LDCU UR4, c[0x0][0x3ac] ;  /* 0x00007580ff0477ac */ /* 0x000f620008000800 */
[----:B------:R-:W-:-:S04]  /*27590*/  IADD3 R0, PT, PT, R59, 0x3, RZ ;  /* 0x000000033b007810 */ /* 0x000fc80007ffe0ff */
[----:B-----5:R-:W-:-:S13]  /*275a0*/  ISETP.GE.U32.AND P0, PT, R0, UR4, PT ;  /* 0x0000000400007c0c */ /* 0x020fda000bf06070 */
[----:B------:R-:W-:Y:S05]  /*275b0*/  @P0 BRA `(.L_x_2104) ;  /* 0x0000000400040947 */ /* 0x000fea0003800000 */
[----:B------:R-:W5:Y:S01]  /*275c0*/  LDCU UR4, c[0x0][0x3b4] ;  /* 0x00007680ff0477ac */ /* 0x000f620008000800 */
[----:B------:R-:W0:Y:S01]  /*275d0*/  LDCU UR5, c[0x0][0x3a0] ;  /* 0x00007400ff0577ac */ /* 0x000e220008000800 */
[----:B-----5:R-:W-:Y:S01]  /*275e0*/  UISETP.GT.U32.AND UP0, UPT, UR4, 0x7, UPT ;  /* 0x000000070400788c */ /* 0x020fe2000bf04070 */
[----:B01-3--:R-:W-:-:S08]  /*275f0*/  FMUL R3, R24, UR5 ;  /* 0x0000000518037c20 */ /* 0x00bfd00008400000 */
        /* <DEDUP_REMOVED lines=31> */
.L_x_2130:
[----:B------:R-:W-:Y:S05]  /*277f0*/  BSYNC.RECONVERGENT B3 ;  /* 0x0000000000037941 */ /* 0x000fea0003800200 */
.L_x_2129:
[----:B------:R-:W-:Y:S01]  /*27800*/  MOV R3, R0 ;  /* 0x0000000000037202 */ /* 0x000fe20000000f00 */
[----:B------:R-:W-:Y:S06]  /*27810*/  BRA `(.L_x_2126) ;  /* 0x0000000000687947 */ /* 0x000fec0003800000 */
.L_x_2128:
        /* <DEDUP_REMOVED lines=25> */
.L_x_2127:
[----:B------:R-:W-:-:S07]  /*279b0*/  FMNMX R3, RZ, R3, !PT ;  /* 0x00000003ff037209 */ /* 0x000fce0007800000 */
.L_x_2126:
[----:B------:R0:W-:Y:S02]  /*279c0*/  STG.E desc[UR8][R4.64+0xc], R3 ;  /* 0x00000c0304007986 */ /* 0x0001e4000c101908 */
.L_x_2104:
[----:B------:R-:W-:Y:S05]  /*279d0*/  BSYNC.RECONVERGENT B2 ;  /* 0x0000000000027941 */ /* 0x000fea0003800200 */
.L_x_2103:
[----:B------:R-:W5:Y:S01]  /*279e0*/  LDCU UR4, c[0x0][0x3a8] ;  /* 0x00007500ff0477ac */ /* 0x000f620008000800 */
[----:B01-3--:R-:W-:Y:S01]  /*279f0*/  IADD3 R4, PT, PT, R60, 0x1, RZ ;  /* 0x000000013c047810 */ /* 0x00bfe20007ffe0ff */
[----:B------:R-:W-:Y:S03]  /*27a00*/  BSSY.RECONVERGENT B2, `(.L_x_2131) ;  /* 0x000012d000027945 */ /* 0x000fe60003800200 */
[----:B-----5:R-:W-:-:S13]  /*27a10*/  ISETP.GE.U32.AND P0, PT, R4, UR4, PT ;  /* 0x0000000404007c0c */ /* 0x020fda000bf06070 */
        /* <DEDUP_REMOVED lines=41> */
.L_x_2139:
[----:B------:R-:W-:Y:S05]  /*27cb0*/  BSYNC.RECONVERGENT B4 ;  /* 0x0000000000047941 */ /* 0x000fea0003800200 */
.L_x_2138:
[----:B------:R-:W-:Y:S01]  /*27cc0*/  MOV R3, R0 ;  /* 0x0000000000037202 */ /* 0x000fe20000000f00 */
[----:B------:R-:W-:Y:S06]  /*27cd0*/  BRA `(.L_x_2135) ;  /* 0x0000000000687947 */ /* 0x000fec0003800000 */
.L_x_2137:
[C---:B------:R-:W-:Y:S01]  /*27ce0*/  FMUL R0, R3.reuse, R3 ;  /* 0x0000000303007220 */ /* 0x040fe20000400000 */
[----:B------:R-:W-:Y:S01]  /*27cf0*/  HFMA2 R8, -RZ, RZ, 1.125, -9232 ;  /* 0x3c80f082ff087431 */ /* 0x000fe200000001ff */
[----:B----4-:R-:W-:Y:S02]  /*27d00*/  MOV R6, 0x3f800000 ;  /* 0x3f80000000067802 */ /* 0x010fe40000000f00 */
        /* <DEDUP_REMOVED lines=22> */
.L_x_2136:
[----:B------:R-:W-:-:S07]  /*27e70*/  FMNMX R3, RZ, R3, !PT ;  /* 0x00000003ff037209 */ /* 0x000fce0007800000 */
.L_x_2135:
[----:B------:R-:W0:Y:S01]  /*27e80*/  LDCU UR4, c[0x0][0x3ac] ;  /* 0x00007580ff0477ac */ /* 0x000e220008000800 */
[----:B----4-:R-:W1:Y:S01]  /*27e90*/  LDC.64 R6, c[0x0][0x380] ;  /* 0x0000e000ff067b82 */ /* 0x010e620000000a00 */
[----:B0-----:R-:W-:-:S05]  /*27ea0*/  MOV R0, UR4 ;  /* 0x0000000400007c02 */ /* 0x001fca0008000f00 */
[----:B------:R-:W-:-:S04]  /*27eb0*/  IMAD R5, R4, R0, R59 ;  /* 0x0000000004057224 */ /* 0x000fc800078e023b */
[----:B-1----:R-:W-:-:S05]  /*27ec0*/  IMAD.WIDE.U32 R6, R5, 0x4, R6 ;  /* 0x0000000405067825 */ /* 0x002fca00078e0006 */
[----:B------:R0:W-:Y:S02]  /*27ed0*/  STG.E desc[UR8][R6.64], R3 ;  /* 0x0000000306007986 */ /* 0x0001e4000c101908 */
.L_x_2134:
[----:B------:R-:W-:Y:S05]  /*27ee0*/  BSYNC.RECONVERGENT B3 ;  /* 0x0000000000037941 */ /* 0x000fea0003800200 */
.L_x_2133:
        /* <DEDUP_REMOVED lines=39> */
.L_x_2146:
[----:B------:R-:W-:Y:S05]  /*28160*/  BSYNC.RECONVERGENT B4 ;  /* 0x0000000000047941 */ /* 0x000fea0003800200 */
.L_x_2145:
[----:B------:R-:W-:Y:S01]  /*28170*/  MOV R3, R0 ;  /* 0x0000000000037202 */ /* 0x000fe20000000f00 */
[----:B------:R-:W-:Y:S06]  /*28180*/  BRA `(.L_x_2142) ;  /* 0x0000000000687947 */ /* 0x000fec0003800000 */
.L_x_2144:
        /* <DEDUP_REMOVED lines=25> */
.L_x_2143:
[----:B------:R-:W-:-:S07]  /*28320*/  FMNMX R3, RZ, R3, !PT ;  /* 0x00000003ff037209 */ /* 0x000fce0007800000 */
.L_x_2142:
[----:B------:R-:W0:Y:S01]  /*28330*/  LDCU UR4, c[0x0][0x3ac] ;  /* 0x00007580ff0477ac */ /* 0x000e220008000800 */
[----:B----4-:R-:W1:Y:S01]  /*28340*/  LDC.64 R6, c[0x0][0x380] ;  /* 0x0000e000ff067b82 */ /* 0x010e620000000a00 */
[----:B0-----:R-:W-:-:S05]  /*28350*/  MOV R0, UR4 ;  /* 0x0000000400007c02 */ /* 0x001fca0008000f00 */
[----:B------:R-:W-:-:S04]  /*28360*/  IMAD R5, R4, R0, R5 ;  /* 0x0000000004057224 */ /* 0x000fc800078e0205 */
[----:B-1----:R-:W-:-:S05]  /*28370*/  IMAD.WIDE.U32 R6, R5, 0x4, R6 ;  /* 0x0000000405067825 */ /* 0x002fca00078e0006 */
[----:B------:R1:W-:Y:S02]  /*28380*/  STG.E desc[UR8][R6.64], R3 ;  /* 0x0000000306007986 */ /* 0x0003e4000c101908 */
.L_x_2141:
[----:B------:R-:W-:Y:S05]  /*28390*/  BSYNC.RECONVERGENT B3 ;  /* 0x0000000000037941 */ /* 0x000fea0003800200 */
.L_x_2140:
[----:B------:R-:W-:Y:S01]  /*283a0*/  IADD3 R5, PT, PT, R59, 0x2, RZ ;  /* 0x000000023b057810 */ /* 0x000fe20007ffe0ff */
[----:B------:R-:W-:Y:S03]  /*283b0*/  BSSY.RECONVERGENT B3, `(.L_x_2147) ;  /* 0x0000049000037945 */ /* 0x000fe60003800200 */
[----:B------:R-:W-:-:S13]  /*283c0*/  ISETP.GE.U32.AND P0, PT, R5, R0, PT ;  /* 0x000000000500720c */ /* 0x000fda0003f06070 */
        /* <DEDUP_REMOVED lines=36> */
.L_x_2153:
[----:B------:R-:W-:Y:S05]  /*28610*/  BSYNC.RECONVERGENT B4 ;  /* 0x0000000000047941 */ /* 0x000fea0003800200 */
.L_x_2152:
[----:B------:R-:W-:Y:S01]  /*28620*/  MOV R3, R0 ;  /* 0x0000000000037202 */ /* 0x000fe20000000f00 */
[----:B------:R-:W-:Y:S06]  /*28630*/  BRA `(.L_x_2149) ;  /* 0x0000000000687947 */ /* 0x000fec0003800000 */
.L_x_2151:
        /* <DEDUP_REMOVED lines=25> */
.L_x_2150:
[----:B------:R-:W-:-:S07]  /*287d0*/  FMNMX R3, RZ, R3, !PT ;  /* 0x00000003ff037209 */ /* 0x000fce0007800000 */
.L_x_2149:
[----:B------:R-:W0:Y:S01]  /*287e0*/  LDCU UR4, c[0x0][0x3ac] ;  /* 0x00007580ff0477ac */ /* 0x000e220008000800 */
[----:B----4-:R-:W1:Y:S01]  /*287f0*/  LDC.64 R6, c[0x0][0x380] ;  /* 0x0000e000ff067b82 */ /* 0x010e620000000a00 */
[----:B0-----:R-:W-:-:S05]  /*28800*/  MOV R0, UR4 ;  /* 0x0000000400007c02 */ /* 0x001fca0008000f00 */
[----:B------:R-:W-:-:S04]  /*28810*/  IMAD R5, R4, R0, R5 ;  /* 0x0000000004057224 */ /* 0x000fc800078e0205 */
[----:B-1----:R-:W-:-:S05]  /*28820*/  IMAD.WIDE.U32 R6, R5, 0x4, R6 ;  /* 0x0000000405067825 */ /* 0x002fca00078e0006 */
[----:B------:R3:W-:Y:S02]  /*28830*/  STG.E desc[UR8][R6.64], R3 ;  /* 0x0000000306007986 */ /* 0x0007e4000c101908 */
.L_x_2148:
[----:B------:R-:W-:Y:S05]  /*28840*/  BSYNC.RECONVERGENT B3 ;  /* 0x0000000000037941 */ /* 0x000fea0003800200 */
.L_x_2147:
[----:B------:R-:W-:-:S04]  /*28850*/  IADD3 R5, PT, PT, R59, 0x3, RZ ;  /* 0x000000033b057810 */ /* 0x000fc80007ffe0ff */
[----:B------:R-:W-:-:S13]  /*28860*/  ISETP.GE.U32.AND P0, PT, R5, R0, PT ;  /* 0x000000000500720c */ /* 0x000fda0003f06070 */
        /* <DEDUP_REMOVED lines=36> */
.L_x_2158:
[----:B------:R-:W-:Y:S05]  /*28ab0*/  BSYNC.RECONVERGENT B3 ;  /* 0x0000000000037941 */ /* 0x000fea0003800200 */
.L_x_2157:
[----:B------:R-:W-:Y:S01]  /*28ac0*/  MOV R3, R0 ;  /* 0x0000000000037202 */ /* 0x000fe20000000f00 */
[----:B------:R-:W-:Y:S06]  /*28ad0*/  BRA `(.L_x_2154) ;  /* 0x0000000000687947 */ /* 0x000fec0003800000 */
.L_x_2156:
        /* <DEDUP_REMOVED lines=25> */
.L_x_2155:
[----:B------:R-:W-:-:S07]  /*28c70*/  FMNMX R3, RZ, R3, !PT ;  /* 0x00000003ff037209 */ /* 0x000fce0007800000 */
.L_x_2154:
[----:B----4-:R-:W0:Y:S01]  /*28c80*/  LDC.64 R6, c[0x0][0x380] ;  /* 0x0000e000ff067b82 */ /* 0x010e220000000a00 */
[----:B------:R-:W1:Y:S02]  /*28c90*/  LDCU UR4, c[0x0][0x3ac] ;  /* 0x00007580ff0477ac */ /* 0x000e640008000800 */
[----:B-1----:R-:W-:-:S04]  /*28ca0*/  IMAD R5, R4, UR4, R5 ;  /* 0x0000000404057c24 */ /* 0x002fc8000f8e0205 */
[----:B0-----:R-:W-:-:S05]  /*28cb0*/  IMAD.WIDE.U32 R6, R5, 0x4, R6 ;  /* 0x0000000405067825 */ /* 0x001fca00078e0006 */
[----:B------:R0:W-:Y:S02]  /*28cc0*/  STG.E desc[UR8][R6.64], R3 ;  /* 0x0000000306007986 */ /* 0x0001e4000c101908 */
.L_x_2132:
[----:B------:R-:W-:Y:S05]  /*28cd0*/  BSYNC.RECONVERGENT B2 ;  /* 0x0000000000027941 */ /* 0x000fea0003800200 */
.L_x_2131:
[----:B------:R-:W5:Y:S01]  /*28ce0*/  LDCU UR4, c[0x0][0x3a8] ;  /* 0x00007500ff0477ac */ /* 0x000f620008000800 */
[----:B------:R-:W-:Y:S01]  /*28cf0*/  IADD3 R8, PT, PT, R60, 0x2, RZ ;  /* 0x000000023c087810 */ /* 0x000fe20007ffe0ff */
[----:B------:R-:W-:Y:S03]  /*28d00*/  BSSY.RECONVERGENT B2, `(.L_x_2159) ;  /* 0x0000122000027945 */ /* 0x000fe60003800200 */
[----:B-----5:R-:W-:-:S13]  /*28d10*/  ISETP.GE.U32.AND P0, PT, R8, UR4, PT ;  /* 0x0000000408007c0c */ /* 0x020fda000bf06070 */
[----:B------:R-:W-:Y:S05]  /*28d20*/  @P0 BRA `(.L_x_2160) ;  /* 0x00000010007c0947 */ /* 0x000fea0003800000 */
[----:B------:R-:W5:Y:S01]  /*28d30*/  LDCU UR4, c[0x0][0x3ac] ;  /* 0x00007580ff0477ac */ /* 0x000f620008000800 */
[----:B------:R-:W2:Y:S01]  /*28d40*/  LDC.64 R4, c[0x0][0x380] ;  /* 0x0000e000ff047b82 */ /* 0x000ea20000000a00 */
[----:B------:R-:W-:Y:S01]  /*28d50*/  BSSY.RECONVERGENT B3, `(.L_x_2161) ;  /* 0x0000046000037945 */ /* 0x000fe20003800200 */
[----:B-----5:R-:W-:Y:S01]  /*28d60*/  ISETP.GE.U32.AND P0, PT, R59, UR4, PT ;  /* 0x000000043b007c0c */ /* 0x020fe2000bf06070 */
[----:B01-3--:R-:W-:-:S04]  /*28d70*/  IMAD R3, R8, UR4, R59 ;  /* 0x0000000408037c24 */ /* 0x00bfc8000f8e023b */
[----:B--2---:R-:W-:-:S08]  /*28d80*/  IMAD.WIDE.U32 R4, R3, 0x4, R4 ;  /* 0x0000000403047825 */ /* 0x004fd000078e0004 */
        /* <DEDUP_REMOVED lines=35> */
[----:B------:R-:W-:Y:S05]  /*28fc0*/  CALL.REL.NOINC `($__internal_2_$__cuda_sm3x_div_rn_noftz_f32_slowpath) ;  /* 0x0000002000947944 */ /* 0x000fea0003c00000 */
.L_x_2167:
[----:B------:R-:W-:Y:S05]  /*28fd0*/  BSYNC.RECONVERGENT B4 ;  /* 0x0000000000047941 */ /* 0x000fea0003800200 */
.L_x_2166:
[----:B------:R-:W-:Y:S01]  /*28fe0*/  MOV R3, R0 ;  /* 0x0000000000037202 */ /* 0x000fe20000000f00 */
[----:B------:R-:W-:Y:S06]  /*28ff0*/  BRA `(.L_x_2163) ;  /* 0x0000000000687947 */ /* 0x000fec0003800000 */
.L_x_2165:
        /* <DEDUP_REMOVED lines=25> */
.L_x_2164:
[----:B------:R-:W-:-:S07]  /*29190*/  FMNMX R3, RZ, R3, !PT ;  /* 0x00000003ff037209 */ /* 0x000fce0007800000 */
.L_x_2163:
[----:B------:R0:W-:Y:S02]  /*291a0*/  STG.E desc[UR8][R4.64], R3 ;  /* 0x0000000304007986 */ /* 0x0001e4000c101908 */
.L_x_2162:
[----:B------:R-:W-:Y:S05]  /*291b0*/  BSYNC.RECONVERGENT B3 ;  /* 0x0000000000037941 */ /* 0x000fea0003800200 */
.L_x_2161:
        /* <DEDUP_REMOVED lines=40> */
.L_x_2174:
[----:B------:R-:W-:Y:S05]  /*29440*/  BSYNC.RECONVERGENT B4 ;  /* 0x0000000000047941 */ /* 0x000fea0003800200 */
.L_x_2173:
[----:B------:R-:W-:Y:S01]  /*29450*/  MOV R3, R0 ;  /* 0x0000000000037202 */ /* 0x000fe20000000f00 */
[----:B------:R-:W-:Y:S06]  /*29460*/  BRA `(.L_x_2170) ;  /* 0x0000000000687947 */ /* 0x000fec0003800000 */
.L_x_2172:
        /* <DEDUP_REMOVED lines=25> */
.L_x_2171:
[----:B------:R-:W-:-:S07]  /*29600*/  FMNMX R3, RZ, R3, !PT ;  /* 0x00000003ff037209 */ /* 0x000fce0007800000 */
.L_x_2170:
[----:B------:R1:W-:Y:S02]  /*29610*/  STG.E desc[UR8][R4.64+0x4], R3 ;  /* 0x0000040304007986 */ /* 0x0003e4000c101908 */
.L_x_2169:
[----:B------:R-:W-:Y:S05]  /*29620*/  BSYNC.RECONVERGENT B3 ;  /* 0x0000000000037941 */ /* 0x000fea0003800200 */
.L_x_2168:
        /* <DEDUP_REMOVED lines=43> */
.L_x_2181:
[----:B------:R-:W-:Y:S05]  /*298e0*/  BSYNC.RECONVERGENT B4 ;  /* 0x0000000000047941 */ /* 0x000fea0003800200 */
.L_x_2180:
[----:B------:R-:W-:Y:S01]  /*298f0*/  MOV R3, R0 ;  /* 0x0000000000037202 */ /* 0x000fe20000000f00 */
[----:B------:R-:W-:Y:S06]  /*29900*/  BRA `(.L_x_2177) ;  /* 0x0000000000687947 */ /* 0x000fec0003800000 */
.L_x_2179:
        /* <DEDUP_REMOVED lines=25> */
.L_x_2178:
[----:B------:R-:W-:-:S07]  /*29aa0*/  FMNMX R3, RZ, R3, !PT ;  /* 0x00000003ff037209 */ /* 0x000fce0007800000 */
.L_x_2177:
[----:B------:R0:W-:Y:S02]  /*29ab0*/  STG.E desc[UR8][R4.64], R3 ;  /* 0x0000000304007986 */ /* 0x0001e4000c101908 */
.L_x_2176:
[----:B------:R-:W-:Y:S05]  /*29ac0*/  BSYNC.RECONVERGENT B3 ;  /* 0x0000000000037941 */ /* 0x000fea0003800200 */
.L_x_2175:
        /* <DEDUP_REMOVED lines=39> */
.L_x_2186:
[----:B------:R-:W-:Y:S05]  /*29d40*/  BSYNC.RECONVERGENT B3 ;  /* 0x0000000000037941 */ /* 0x000fea0003800200 */
.L_x_2185:
[----:B------:R-:W-:Y:S01]  /*29d50*/  MOV R3, R0 ;  /* 0x0000000000037202 */ /* 0x000fe20000000f00 */
[----:B------:R-:W-:Y:S06]  /*29d60*/  BRA `(.L_x_2182) ;  /* 0x0000000000687947 */ /* 0x000fec0003800000 */
.L_x_2184:
        /* <DEDUP_REMOVED lines=25> */
.L_x_2183:
[----:B------:R-:W-:-:S07]  /*29f00*/  FMNMX R3, RZ, R3, !PT ;  /* 0x00000003ff037209 */ /* 0x000fce0007800000 */
.L_x_2182:
[----:B------:R0:W-:Y:S02]  /*29f10*/  STG.E desc[UR8][R4.64+0x4], R3 ;  /* 0x0000040304007986 */ /* 0x0001e4000c101908 */
.L_x_2160:
[----:B------:R-:W-:Y:S05]  /*29f20*/  BSYNC.RECONVERGENT B2 ;  /* 0x0000000000027941 */ /* 0x000fea0003800200 */
.L_x_2159:
        /* <DEDUP_REMOVED lines=44> */
.L_x_2193:
[----:B------:R-:W-:Y:S05]  /*2a1f0*/  BSYNC.RECONVERGENT B3 ;  /* 0x0000000000037941 */ /* 0x000fea0003800200 */
.L_x_2192:
[----:B------:R-:W-:Y:S01]  /*2a200*/  MOV R3, R0 ;  /* 0x0000000000037202 */ /* 0x000fe20000000f00 */
[----:B------:R-:W-:Y:S06]  /*2a210*/  BRA `(.L_x_2189) ;  /* 0x0000000000687947 */ /* 0x000fec0003800000 */
.L_x_2191:
        /* <DEDUP_REMOVED lines=25> */
.L_x_2190:
[----:B------:R-:W-:-:S07]  /*2a3b0*/  FMNMX R3, RZ, R3, !PT ;  /* 0x00000003ff037209 */ /* 0x000fce0007800000 */
.L_x_2189:
[----:B------:R-:W0:Y:S01]  /*2a3c0*/  LDCU UR4, c[0x0][0x3ac] ;  /* 0x00007580ff0477ac */ /* 0x000e220008000800 */
[----:B------:R-:W1:Y:S01]  /*2a3d0*/  LDC.64 R4, c[0x0][0x380] ;  /* 0x0000e000ff047b82 */ /* 0x000e620000000a00 */
[----:B0-----:R-:W-:-:S05]  /*2a3e0*/  MOV R0, UR4 ;  /* 0x0000000400007c02 */ /* 0x001fca0008000f00 */
[----:B------:R-:W-:-:S04]  /*2a3f0*/  IMAD R7, R60, R0, R59 ;  /* 0x000000003c077224 */ /* 0x000fc800078e023b */
[----:B-1----:R-:W-:-:S05]  /*2a400*/  IMAD.WIDE.U32 R4, R7, 0x4, R4 ;  /* 0x0000000407047825 */ /* 0x002fca00078e0004 */
[----:B------:R0:W-:Y:S02]  /*2a410*/  STG.E desc[UR8][R4.64], R3 ;  /* 0x0000000304007986 */ /* 0x0001e4000c101908 */
.L_x_2188:
[----:B------:R-:W-:Y:S05]  /*2a420*/  BSYNC.RECONVERGENT B2 ;  /* 0x0000000000027941 */ /* 0x000fea0003800200 */
.L_x_2187:
[----:B0-----:R-:W-:Y:S01]  /*2a430*/  IADD3 R5, PT, PT, R59, 0x1, RZ ;  /* 0x000000013b057810 */ /* 0x001fe20007ffe0ff */
[----:B------:R-:W-:Y:S03]  /*2a440*/  BSSY.RECONVERGENT B2, `(.L_x_2194) ;  /* 0x0000049000027945 */ /* 0x000fe60003800200 */
[----:B------:R-:W-:-:S13]  /*2a450*/  ISETP.GE.U32.AND P0, PT, R5, R0, PT ;  /* 0x000000000500720c */ /* 0x000fda0003f06070 */
[----:B------:R-:W-:Y:S05]  /*2a460*/  @P0 BRA `(.L_x_2195) ;  /* 0x0000000400180947 */ /* 0x000fea0003800000 */
[----:B------:R-:W0:Y:S01]  /*2a470*/  LDCU UR4, c[0x0][0x3b4] ;  /* 0x00007680ff0477ac */ /* 0x000e220008000800 */
[----:B------:R-:W1:Y:S01]  /*2a480*/  LDCU UR5, c[0x0][0x3a0] ;  /* 0x00007400ff0577ac */ /* 0x000e620008000800 */
[----:B0-----:R-:W-:Y:S01]  /*2a490*/  UISETP.GT.U32.AND UP0, UPT, UR4, 0x7, UPT ;  /* 0x000000070400788c */ /* 0x001fe2000bf04070 */
[----:B-1-3--:R-:W-:-:S08]  /*2a4a0*/  FMUL R3, R36, UR5 ;  /* 0x0000000524037c20 */ /* 0x00afd00008400000 */
        /* <DEDUP_REMOVED lines=31> */
.L_x_2200:
[----:B------:R-:W-:Y:S05]  /*2a6a0*/  BSYNC.RECONVERGENT B3 ;  /* 0x0000000000037941 */ /* 0x000fea0003800200 */
.L_x_2199:
[----:B------:R-:W-:Y:S01]  /*2a6b0*/  MOV R3, R0 ;  /* 0x0000000000037202 */ /* 0x000fe20000000f00 */
[----:B------:R-:W-:Y:S06]  /*2a6c0*/  BRA `(.L_x_2196) ;  /* 0x0000000000687947 */ /* 0x000fec0003800000 */
.L_x_2198:
        /* <DEDUP_REMOVED lines=17> */
[----:B------:R-:W4:Y:S02]  /*2a7e0*/  MUFU.RCP R4, R4 ;  /* 0x0000000400047308 */ /* 0x000f240000001000 */
[----:B----4-:R-:W-:-:S05]  /*2a7f0*/  FFMA R6, R4, -2, R7 ;  /* 0xc000000004067823 */ /* 0x010fca0000000007 */
[----:B------:R-:W-:-:S04]  /*2a800*/  FSEL R7, R6, 1, !P0 ;  /* 0x3f80000006077808 */ /* 0x000fc80004000000 */
[--C-:B------:R-:W-:Y:S01]  /*2a810*/  LOP3.LUT R7, R7, 0x80000000, R2.reuse, 0xb8, !PT ;  /* 0x8000000007077812 */ /* 0x100fe200078eb802 */
[----:B------:R-:W-:-:S04]  /*2a820*/  @!P1 FFMA R7, R2, R9, R2 ;  /* 0x0000000902079223 */ /* 0x000fc80000000002 */
[----:B------:R-:W-:-:S04]  /*2a830*/  FADD R0, R7, 1 ;  /* 0x3f80000007007421 */ /* 0x000fc80000000000 */
[----:B------:R-:W-:Y:S01]  /*2a840*/  FMUL R3, R3, R0 ;  /* 0x0000000003037220 */ /* 0x000fe20000400000 */
[----:B------:R-:W-:Y:S06]  /*2a850*/  BRA `(.L_x_2196) ;  /* 0x0000000000047947 */ /* 0x000fec0003800000 */
.L_x_2197:
[----:B------:R-:W-:-:S07]  /*2a860*/  FMNMX R3, RZ, R3, !PT ;  /* 0x00000003ff037209 */ /* 0x000fce0007800000 */
.L_x_2196:
[----:B------:R-:W0:Y:S01]  /*2a870*/  LDCU UR4, c[0x0][0x3ac] ;  /* 0x00007580ff0477ac */ /* 0x000e220008000800 */
[----:B----4-:R-:W1:Y:S01]  /*2a880*/  LDC.64 R6, c[0x0][0x380] ;  /* 0x0000e000ff067b82 */ /* 0x010e620000000a00 */
[----:B0-----:R-:W-:-:S05]  /*2a890*/  MOV R0, UR4 ;  /* 0x0000000400007c02 */ /* 0x001fca0008000f00 */
[----:B------:R-:W-:-:S04]  /*2a8a0*/  IMAD R5, R60, R0, R5 ;  /* 0x000000003c057224 */ /* 0x000fc800078e0205 */
[----:B-1----:R-:W-:-:S05]  /*2a8b0*/  IMAD.WIDE.U32 R6, R5, 0x4, R6 ;  /* 0x0000000405067825 */ /* 0x002fca00078e0006 */
[----:B------:R0:W-:Y:S02]  /*2a8c0*/  STG.E desc[UR8][R6.64], R3 ;  /* 0x0000000306007986 */ /* 0x0001e4000c101908 */
.L_x_2195:
[----:B------:R-:W-:Y:S05]  /*2a8d0*/  BSYNC.RECONVERGENT B2 ;  /* 0x0000000000027941 */ /* 0x000fea0003800200 */
.L_x_2194:
[----:B------:R-:W-:Y:S01]  /*2a8e0*/  IADD3 R5, PT, PT, R59, 0x2, RZ ;  /* 0x000000023b057810 */ /* 0x000fe20007ffe0ff */
[----:B------:R-:W-:Y:S03]  /*2a8f0*/  BSSY.RECONVERGENT B2, `(.L_x_2201) ;  /* 0x0000049000027945 */ /* 0x000fe60003800200 */
        /* <DEDUP_REMOVED lines=37> */
.L_x_2207:
[----:B------:R-:W-:Y:S05]  /*2ab50*/  BSYNC.RECONVERGENT B3 ;  /* 0x0000000000037941 */ /* 0x000fea0003800200 */
.L_x_2206:
[----:B------:R-:W-:Y:S01]  /*2ab60*/  MOV R3, R0 ;  /* 0x0000000000037202 */ /* 0x000fe20000000f00 */
[----:B------:R-:W-:Y:S06]  /*2ab70*/  BRA `(.L_x_2203) ;  /* 0x0000000000687947 */ /* 0x000fec0003800000 */
.L_x_2205:
        /* <DEDUP_REMOVED lines=25> */
.L_x_2204:
[----:B------:R-:W-:-:S07]  /*2ad10*/  FMNMX R3, RZ, R3, !PT ;  /* 0x00000003ff037209 */ /* 0x000fce0007800000 */
.L_x_2203:
[----:B------:R-:W0:Y:S01]  /*2ad20*/  LDCU UR4, c[0x0][0x3ac] ;  /* 0x00007580ff0477ac */ /* 0x000e220008000800 */
[----:B----4-:R-:W1:Y:S01]  /*2ad30*/  LDC.64 R6, c[0x0][0x380] ;  /* 0x0000e000ff067b82 */ /* 0x010e620000000a00 */
[----:B0-----:R-:W-:-:S05]  /*2ad40*/  MOV R0, UR4 ;  /* 0x0000000400007c02 */ /* 0x001fca0008000f00 */
[----:B------:R-:W-:-:S04]  /*2ad50*/  IMAD R5, R60, R0, R5 ;  /* 0x000000003c057224 */ /* 0x000fc800078e0205 */
[----:B-1----:R-:W-:-:S05]  /*2ad60*/  IMAD.WIDE.U32 R6, R5, 0x4, R6 ;  /* 0x0000000405067825 */ /* 0x002fca00078e0006 */
[----:B------:R0:W-:Y:S02]  /*2ad70*/  STG.E desc[UR8][R6.64], R3 ;  /* 0x0000000306007986 */ /* 0x0001e4000c101908 */
.L_x_2202:
[----:B------:R-:W-:Y:S05]  /*2ad80*/  BSYNC.RECONVERGENT B2 ;  /* 0x0000000000027941 */ /* 0x000fea0003800200 */
.L_x_2201:
[----:B------:R-:W-:-:S04]  /*2ad90*/  IADD3 R59, PT, PT, R59, 0x3, RZ ;  /* 0x000000033b3b7810 */ /* 0x000fc80007ffe0ff */
[----:B------:R-:W-:-:S13]  /*2ada0*/  ISETP.GE.U32.AND P0, PT, R59, R0, PT ;  /* 0x000000003b00720c */ /* 0x000fda0003f06070 */
[----:B------:R-:W-:Y:S05]  /*2adb0*/  @P0 EXIT ;  /* 0x000000000000094d */ /* 0x000fea0003800000 */
        /* <DEDUP_REMOVED lines=35> */
.L_x_2212:
[----:B------:R-:W-:Y:S05]  /*2aff0*/  BSYNC.RECONVERGENT B2 ;  /* 0x0000000000027941 */ /* 0x000fea0003800200 */
.L_x_2211:
[----:B------:R-:W-:Y:S01]  /*2b000*/  MOV R3, R0 ;  /* 0x0000000000037202 */ /* 0x000fe20000000f00 */
[----:B------:R-:W-:Y:S06]  /*2b010*/  BRA `(.L_x_2208) ;  /* 0x0000000000687947 */ /* 0x000fec0003800000 */
.L_x_2210:
        /* <DEDUP_REMOVED lines=25> */
.L_x_2209:
[----:B------:R-:W-:-:S07]  /*2b1b0*/  FMNMX R3, RZ, R3, !PT ;  /* 0x00000003ff037209 */ /* 0x000fce0007800000 */
.L_x_2208:
[----:B------:R-:W0:Y:S01]  /*2b1c0*/  LDC.64 R4, c[0x0][0x380] ;  /* 0x0000e000ff047b82 */ /* 0x000e220000000a00 */
[----:B------:R-:W1:Y:S02]  /*2b1d0*/  LDCU UR4, c[0x0][0x3ac] ;  /* 0x00007580ff0477ac */ /* 0x000e640008000800 */
[----:B-1----:R-:W-:-:S04]  /*2b1e0*/  IMAD R59, R60, UR4, R59 ;  /* 0x000000043c3b7c24 */ /* 0x002fc8000f8e023b */
[----:B0-----:R-:W-:-:S05]  /*2b1f0*/  IMAD.WIDE.U32 R4, R59, 0x4, R4 ;  /* 0x000000043b047825 */ /* 0x001fca00078e0004 */
[----:B------:R-:W-:Y:S01]  /*2b200*/  STG.E desc[UR8][R4.64], R3 ;  /* 0x0000000304007986 */ /* 0x000fe2000c101908 */
[----:B------:R-:W-:Y:S05]  /*2b210*/  EXIT ;  /* 0x000000000000794d */ /* 0x000fea0003800000 */
        .weak           $__internal_2_$__cuda_sm3x_div_rn_noftz_f32_slowpath
        .type           $__internal_2_$__cuda_sm3x_div_rn_noftz_f32_slowpath,@function
        .size           $__internal_2_$__cuda_sm3x_div_rn_noftz_f32_slowpath,(.L_x_2483 - $__internal_2_$__cuda_sm3x_div_rn_noftz_f32_slowpath)
$__internal_2_$__cuda_sm3x_div_rn_noftz_f32_slowpath:
        /* <DEDUP_REMOVED lines=34> */
.L_x_2214:
        /* <DEDUP_REMOVED lines=32> */
[C---:B------:R-:W-:Y:S02]  /*2b640*/  IADD3 R10, PT, PT, R3.reuse, 0x20, RZ ;  /* 0x00000020030a7810 */ /* 0x040fe40007ffe0ff */
[----:B------:R-:W-:Y:S02]  /*2b650*/  LOP3.LUT R6, R6, 0x7fffff, RZ, 0xc0, !PT ;  /* 0x007fffff06067812 */ /* 0x000fe400078ec0ff */
[C---:B------:R-:W-:Y:S02]  /*2b660*/  ISETP.NE.AND P2, PT, R3.reuse, RZ, PT ;  /* 0x000000ff0300720c */ /* 0x040fe40003f45270 */
        /* <DEDUP_REMOVED lines=16> */
.L_x_2221:
[----:B------:R-:W-:-:S04]  /*2b770*/  LOP3.LUT R0, R0, 0x80000000, RZ, 0xc0, !PT ;  /* 0x8000000000007812 */ /* 0x000fc800078ec0ff */
[----:B------:R-:W-:Y:S01]  /*2b780*/  LOP3.LUT R0, R0, 0x7f800000, RZ, 0xfc, !PT ;  /* 0x7f80000000007812 */ /* 0x000fe200078efcff */
[----:B------:R-:W-:Y:S06]  /*2b790*/  BRA `(.L_x_2222) ;  /* 0x0000000000047947 */ /* 0x000fec0003800000 */
.L_x_2220:
[----:B------:R-:W-:-:S07]  /*2b7a0*/  LEA R0, R7, R0, 0x17 ;  /* 0x0000000007007211 */ /* 0x000fce00078eb8ff */
.L_x_2222:
[----:B------:R-:W-:Y:S05]  /*2b7b0*/  BSYNC.RECONVERGENT B1 ;  /* 0x0000000000017941 */ /* 0x000fea0003800200 */
.L_x_2219:
[----:B------:R-:W-:Y:S05]  /*2b7c0*/  BRA `(.L_x_2223) ;  /* 0x0000000000207947 */ /* 0x000fea0003800000 */
.L_x_2218:
[----:B------:R-:W-:-:S04]  /*2b7d0*/  LOP3.LUT R0, R0, 0x80000000, R3, 0x48, !PT ;  /* 0x8000000000007812 */ /* 0x000fc800078e4803 */
[----:B------:R-:W-:Y:S01]  /*2b7e0*/  LOP3.LUT R0, R0, 0x7f800000, RZ, 0xfc, !PT ;  /* 0x7f80000000007812 */ /* 0x000fe200078efcff */
[----:B------:R-:W-:Y:S06]  /*2b7f0*/  BRA `(.L_x_2223) ;  /* 0x0000000000147947 */ /* 0x000fec0003800000 */
.L_x_2217:
[----:B------:R-:W-:Y:S01]  /*2b800*/  LOP3.LUT R0, R0, 0x80000000, R3, 0x48, !PT ;  /* 0x8000000000007812 */ /* 0x000fe200078e4803 */
[----:B------:R-:W-:Y:S06]  /*2b810*/  BRA `(.L_x_2223) ;  /* 0x00000000000c7947 */ /* 0x000fec0003800000 */
.L_x_2216:
[----:B------:R-:W0:Y:S01]  /*2b820*/  MUFU.RSQ R0, -QNAN ;  /* 0xffc0000000007908 */ /* 0x000e220000001400 */
[----:B------:R-:W-:Y:S05]  /*2b830*/  BRA `(.L_x_2223) ;  /* 0x0000000000047947 */ /* 0x000fea0003800000 */
.L_x_2215:
[----:B------:R-:W-:-:S07]  /*2b840*/  FADD.FTZ R0, R3, R0 ;  /* 0x0000000003007221 */ /* 0x000fce0000010000 */
.L_x_2223:
[----:B------:R-:W-:Y:S05]  /*2b850*/  BSYNC.RECONVERGENT B0 ;  /* 0x0000000000007941 */ /* 0x000fea0003800200 */
.L_x_2213:
[----:B------:R-:W-:-:S04]  /*2b860*/  HFMA2 R3, -RZ, RZ, 0, 0 ;  /* 0x00000000ff037431 */ /* 0x000fc800000001ff */
[----:B0-----:R-:W-:Y:S05]  /*2b870*/  RET.REL.NODEC R2 `(steel_gemm_fused_kernel) ;  /* 0xfffffd4402e07950 */ /* 0x001fea0003c3ffff */
.L_x_2224:
        /* <DEDUP_REMOVED lines=16> */
.L_x_2483:


//--------------------- .nv.shared.steel_gemm_fused_fp16_kernel --------------------------
	.section	.nv.shared.steel_gemm_fused_fp16_kernel,"aw",@nobits
	.sectionflags	@""
	.align	2
.nv.shared.steel_gemm_fused_fp16_kernel:
	.zero		5280


//--------------------- .nv.shared.reserved.0     --------------------------
	.section	.nv.shared.reserved.0,"aw",@nobits
	.weak		__nv_reservedSMEM_offset_0_alias
	.size		__nv_reservedSMEM_offset_0_alias, 0, 64
	.other		__nv_reservedSMEM_offset_0_alias,@"STO_CUDA_RESERVED_SHARED STV_DEFAULT"
__nv_reservedSMEM_offset_0_alias:
	.zero		0
	.zero		64


//--------------------- .nv.shared.steel_gemm_residual_kernel --------------------------
	.section	.nv.shared.steel_gemm_residual_kernel,"aw",@nobits
	.sectionflags	@""
	.align	4
.nv.shared.steel_gemm_residual_kernel:
	.zero		9536


//--------------------- .nv.shared.steel_gemm_layernorm_kernel --------------------------
	.section	.nv.shared.steel_gemm_layernorm_kernel,"aw",@nobits
	.sectionflags	@""
	.align	4
.nv.shared.steel_gemm_layernorm_kernel:
	.zero		9536


//--------------------- .nv.shared.steel_gemm_fused_kernel --------------------------
	.section	.nv.shared.steel_gemm_fused_kernel,"aw",@nobits
	.sectionflags	@""
	.align	4
.nv.shared.steel_gemm_fused_kernel:
	.zero		9536


//--------------------- .nv.constant0.steel_gemm_fused_fp16_kernel --------------------------
	.section	.nv.constant0.steel_gemm_fused_fp16_kernel,"a",@progbits
	.sectionflags	@""
	.align	4
.nv.constant0.steel_gemm_fused_fp16_kernel:
	.zero		952


//--------------------- .nv.constant0.steel_gemm_residual_kernel --------------------------
	.section	.nv.constant0.steel_gemm_residual_kernel,"a",@progbits
	.sectionflags	@""
	.align	4
.nv.constant0.steel_gemm_residual_kernel:
	.zero		960


//--------------------- .nv.constant0.steel_gemm_layernorm_kernel --------------------------
	.section	.nv.constant0.steel_gemm_layernorm_kernel,"a",@progbits
	.sectionflags	@""
	.align	4
.nv.constant0.steel_gemm_layernorm_kernel:
	.zero		956


//--------------------- .nv.constant0.steel_gemm_fused_kernel --------------------------
	.section	.nv.constant0.steel_gemm_fused_kernel,"a",@progbits
	.sectionflags	@""
	.align	4
.nv.constant0.steel_gemm_fused_kernel:
	.zero		952


//--------------------- SYMBOLS --------------------------

	.type		.nv.reservedSmem.offset0,@object
	.size		.nv.reservedSmem.offset0,0x4
	.type		.nv.reservedSmem.cap,@object
	.size		.nv.reservedSmem.cap,0x4
